	.target	sm_90a

	.elftype	@"ET_EXEC"


//--------------------- .note.nv.tkinfo           --------------------------
	.section	.note.nv.tkinfo,"",@"SHT_NOTE"
	.sectionflags	@"SHF_NOTE_NV_TKINFO"
	.tkinfo
        /*0018*/ 	.word	0x00000002
        /*0030*/ 	.string	""
        /*0030*/ 	.string	"ptxas"
        /*0030*/ 	.string	"Cuda compilation tools, release 13.0, V13.0.88"
        /*0030*/ 	.string	"Build cuda_13.0.r13.0/compiler.36424714_0"
        /*0030*/ 	.string	"-arch sm_90a -m 64 "



//--------------------- .note.nv.cuinfo           --------------------------
	.section	.note.nv.cuinfo,"",@"SHT_NOTE"
	.sectionflags	@"SHF_NOTE_NV_CUINFO"
        /*0018*/ 	.short	0x0002
        /*001a*/ 	.short	0x005a
        /*001c*/ 	.short	0x0082
	.zero		2


//--------------------- .nv.info                  --------------------------
	.section	.nv.info,"",@"SHT_CUDA_INFO"
	.align	4


	//----- nvinfo : EIATTR_REGCOUNT
	.align		4
        /*0000*/ 	.byte	0x04, 0x2f
        /*0002*/ 	.short	(.L_15 - .L_14)
	.align		4
.L_14:
        /*0004*/ 	.word	index@(_ZN7cutlass13device_kernelINS_4gemm6kernel13GemmUniversalINS1_17GroupProblemShapeIN4cute5tupleIJiiiEEEEENS1_10collective13CollectiveMmaINS1_39MainloopSm90ArrayTmaGmmaWarpSpecializedILi2ENS6_IJNS5_1CILi2EEENSC_ILi1EEESE_EEENS1_43KernelPtrArrayTmaWarpSpecializedCooperativeEEENS6_IJNSC_ILi128EEENSC_ILi256EEESI_EEENS_10bfloat16_tEPNS6_IJlSE_NSC_ILi0EEEEEESL_SO_NS5_8TiledMMAINS5_8MMA_AtomIJNS5_4SM904GMMA28MMA_64x256x16_F32BF16BF16_SSILNSS_5MajorE0ELSU_0ELNSS_7ScaleInE1ELSV_1EEEEEENS5_6LayoutISF_NS6_IJSE_SM_SM_EEEEENS6_IJNS5_10UnderscoreES11_S11_EEEEENS5_13SM90_TMA_LOADENS5_14ComposedLayoutINS5_7SwizzleILi3ELi4ELi3EEENS5_18smem_ptr_flag_bitsILi16EEENSY_INS6_IJNSC_ILi8EEENSC_ILi64EEEEEENS6_IJS1B_SE_EEEEEEEvNS5_8identityENS5_23SM90_TMA_LOAD_MULTICASTES1F_vS1G_EENS_8epilogue10collective18CollectiveEpilogueINS1J_30Sm90PtrArrayTmaWarpSpecializedILi4ELi2ELi16ELb1ELb0ELi2EEEJSK_NS6_IJSI_NSC_ILi32EEEEEENS_6half_tEPNS6_IJSE_lSM_EEES1Q_S1S_NS1J_6fusion15FusionCallbacksIS1N_NS1T_17LinearCombinationIS1Q_fS1Q_fLNS_15FloatRoundStyleE2EEESK_S1P_JEEES14_NS15_IS17_S19_NSY_INS6_IJS1B_S1A_EEENS6_IJSE_S1B_EEEEEEENS5_17SM75_U16x8_LDSM_TENS5_14SM90_TMA_STOREES22_NS5_17SM90_U16x8_STSM_TENS5_9Copy_AtomIJNS5_17SM90_U32x4_STSM_NES1Q_EEEvEEEvvEEEEvNT_6ParamsE)
        /*0008*/ 	.word	0x000000a8


	//----- nvinfo : EIATTR_FRAME_SIZE
	.align		4
.L_15:
        /*000c*/ 	.byte	0x04, 0x11
        /*000e*/ 	.short	(.L_17 - .L_16)
	.align		4
.L_16:
        /*0010*/ 	.word	index@($__internal_0_$__cuda_sm20_div_u64)
        /*0014*/ 	.word	0x00000000


	//----- nvinfo : EIATTR_FRAME_SIZE
	.align		4
.L_17:
        /*0018*/ 	.byte	0x04, 0x11
        /*001a*/ 	.short	(.L_19 - .L_18)
	.align		4
.L_18:
        /*001c*/ 	.word	index@(_ZN7cutlass13device_kernelINS_4gemm6kernel13GemmUniversalINS1_17GroupProblemShapeIN4cute5tupleIJiiiEEEEENS1_10collective13CollectiveMmaINS1_39MainloopSm90ArrayTmaGmmaWarpSpecializedILi2ENS6_IJNS5_1CILi2EEENSC_ILi1EEESE_EEENS1_43KernelPtrArrayTmaWarpSpecializedCooperativeEEENS6_IJNSC_ILi128EEENSC_ILi256EEESI_EEENS_10bfloat16_tEPNS6_IJlSE_NSC_ILi0EEEEEESL_SO_NS5_8TiledMMAINS5_8MMA_AtomIJNS5_4SM904GMMA28MMA_64x256x16_F32BF16BF16_SSILNSS_5MajorE0ELSU_0ELNSS_7ScaleInE1ELSV_1EEEEEENS5_6LayoutISF_NS6_IJSE_SM_SM_EEEEENS6_IJNS5_10UnderscoreES11_S11_EEEEENS5_13SM90_TMA_LOADENS5_14ComposedLayoutINS5_7SwizzleILi3ELi4ELi3EEENS5_18smem_ptr_flag_bitsILi16EEENSY_INS6_IJNSC_ILi8EEENSC_ILi64EEEEEENS6_IJS1B_SE_EEEEEEEvNS5_8identityENS5_23SM90_TMA_LOAD_MULTICASTES1F_vS1G_EENS_8epilogue10collective18CollectiveEpilogueINS1J_30Sm90PtrArrayTmaWarpSpecializedILi4ELi2ELi16ELb1ELb0ELi2EEEJSK_NS6_IJSI_NSC_ILi32EEEEEENS_6half_tEPNS6_IJSE_lSM_EEES1Q_S1S_NS1J_6fusion15FusionCallbacksIS1N_NS1T_17LinearCombinationIS1Q_fS1Q_fLNS_15FloatRoundStyleE2EEESK_S1P_JEEES14_NS15_IS17_S19_NSY_INS6_IJS1B_S1A_EEENS6_IJSE_S1B_EEEEEEENS5_17SM75_U16x8_LDSM_TENS5_14SM90_TMA_STOREES22_NS5_17SM90_U16x8_STSM_TENS5_9Copy_AtomIJNS5_17SM90_U32x4_STSM_NES1Q_EEEvEEEvvEEEEvNT_6ParamsE)
        /*0020*/ 	.word	0x00000000


	//----- nvinfo : EIATTR_MIN_STACK_SIZE
	.align		4
.L_19:
        /*0024*/ 	.byte	0x04, 0x12
        /*0026*/ 	.short	(.L_21 - .L_20)
	.align		4
.L_20:
        /*0028*/ 	.word	index@(_ZN7cutlass13device_kernelINS_4gemm6kernel13GemmUniversalINS1_17GroupProblemShapeIN4cute5tupleIJiiiEEEEENS1_10collective13CollectiveMmaINS1_39MainloopSm90ArrayTmaGmmaWarpSpecializedILi2ENS6_IJNS5_1CILi2EEENSC_ILi1EEESE_EEENS1_43KernelPtrArrayTmaWarpSpecializedCooperativeEEENS6_IJNSC_ILi128EEENSC_ILi256EEESI_EEENS_10bfloat16_tEPNS6_IJlSE_NSC_ILi0EEEEEESL_SO_NS5_8TiledMMAINS5_8MMA_AtomIJNS5_4SM904GMMA28MMA_64x256x16_F32BF16BF16_SSILNSS_5MajorE0ELSU_0ELNSS_7ScaleInE1ELSV_1EEEEEENS5_6LayoutISF_NS6_IJSE_SM_SM_EEEEENS6_IJNS5_10UnderscoreES11_S11_EEEEENS5_13SM90_TMA_LOADENS5_14ComposedLayoutINS5_7SwizzleILi3ELi4ELi3EEENS5_18smem_ptr_flag_bitsILi16EEENSY_INS6_IJNSC_ILi8EEENSC_ILi64EEEEEENS6_IJS1B_SE_EEEEEEEvNS5_8identityENS5_23SM90_TMA_LOAD_MULTICASTES1F_vS1G_EENS_8epilogue10collective18CollectiveEpilogueINS1J_30Sm90PtrArrayTmaWarpSpecializedILi4ELi2ELi16ELb1ELb0ELi2EEEJSK_NS6_IJSI_NSC_ILi32EEEEEENS_6half_tEPNS6_IJSE_lSM_EEES1Q_S1S_NS1J_6fusion15FusionCallbacksIS1N_NS1T_17LinearCombinationIS1Q_fS1Q_fLNS_15FloatRoundStyleE2EEESK_S1P_JEEES14_NS15_IS17_S19_NSY_INS6_IJS1B_S1A_EEENS6_IJSE_S1B_EEEEEEENS5_17SM75_U16x8_LDSM_TENS5_14SM90_TMA_STOREES22_NS5_17SM90_U16x8_STSM_TENS5_9Copy_AtomIJNS5_17SM90_U32x4_STSM_NES1Q_EEEvEEEvvEEEEvNT_6ParamsE)
        /*002c*/ 	.word	0x00000000
.L_21:


//--------------------- .nv.compat                --------------------------
	.section	.nv.compat,"",@"SHT_CUDA_COMPAT_INFO"
	.align	4
        /*0000*/ 	.byte	0x02, 0x09, 0x01, 0x00, 0x02, 0x02, 0x04, 0x00, 0x02, 0x05, 0x05, 0x00, 0x03, 0x07, 0x01, 0x01
        /*0010*/ 	.byte	0x02, 0x03, 0x03, 0x00, 0x02, 0x06, 0x01, 0x00, 0x04, 0x0b, 0x08, 0x00, 0x00, 0x00, 0x00, 0x00
        /*0020*/ 	.byte	0x00, 0x00, 0x00, 0x00


//--------------------- .nv.info._ZN7cutlass13device_kernelINS_4gemm6kernel13GemmUniversalINS1_17GroupProblemShapeIN4cute5tupleIJiiiEEEEENS1_10collective13CollectiveMmaINS1_39MainloopSm90ArrayTmaGmmaWarpSpecializedILi2ENS6_IJNS5_1CILi2EEENSC_ILi1EEESE_EEENS1_43KernelPtrArrayTmaWarpSpecializedCooperativeEEENS6_IJNSC_ILi128EEENSC_ILi256EEESI_EEENS_10bfloat16_tEPNS6_IJlSE_NSC_ILi0EEEEEESL_SO_NS5_8TiledMMAINS5_8MMA_AtomIJNS5_4SM904GMMA28MMA_64x256x16_F32BF16BF16_SSILNSS_5MajorE0ELSU_0ELNSS_7ScaleInE1ELSV_1EEEEEENS5_6LayoutISF_NS6_IJSE_SM_SM_EEEEENS6_IJNS5_10UnderscoreES11_S11_EEEEENS5_13SM90_TMA_LOADENS5_14ComposedLayoutINS5_7SwizzleILi3ELi4ELi3EEENS5_18smem_ptr_flag_bitsILi16EEENSY_INS6_IJNSC_ILi8EEENSC_ILi64EEEEEENS6_IJS1B_SE_EEEEEEEvNS5_8identityENS5_23SM90_TMA_LOAD_MULTICASTES1F_vS1G_EENS_8epilogue10collective18CollectiveEpilogueINS1J_30Sm90PtrArrayTmaWarpSpecializedILi4ELi2ELi16ELb1ELb0ELi2EEEJSK_NS6_IJSI_NSC_ILi32EEEEEENS_6half_tEPNS6_IJSE_lSM_EEES1Q_S1S_NS1J_6fusion15FusionCallbacksIS1N_NS1T_17LinearCombinationIS1Q_fS1Q_fLNS_15FloatRoundStyleE2EEESK_S1P_JEEES14_NS15_IS17_S19_NSY_INS6_IJS1B_S1A_EEENS6_IJSE_S1B_EEEEEEENS5_17SM75_U16x8_LDSM_TENS5_14SM90_TMA_STOREES22_NS5_17SM90_U16x8_STSM_TENS5_9Copy_AtomIJNS5_17SM90_U32x4_STSM_NES1Q_EEEvEEEvvEEEEvNT_6ParamsE --------------------------
	.section	.nv.info._ZN7cutlass13device_kernelINS_4gemm6kernel13GemmUniversalINS1_17GroupProblemShapeIN4cute5tupleIJiiiEEEEENS1_10collective13CollectiveMmaINS1_39MainloopSm90ArrayTmaGmmaWarpSpecializedILi2ENS6_IJNS5_1CILi2EEENSC_ILi1EEESE_EEENS1_43KernelPtrArrayTmaWarpSpecializedCooperativeEEENS6_IJNSC_ILi128EEENSC_ILi256EEESI_EEENS_10bfloat16_tEPNS6_IJlSE_NSC_ILi0EEEEEESL_SO_NS5_8TiledMMAINS5_8MMA_AtomIJNS5_4SM904GMMA28MMA_64x256x16_F32BF16BF16_SSILNSS_5MajorE0ELSU_0ELNSS_7ScaleInE1ELSV_1EEEEEENS5_6LayoutISF_NS6_IJSE_SM_SM_EEEEENS6_IJNS5_10UnderscoreES11_S11_EEEEENS5_13SM90_TMA_LOADENS5_14ComposedLayoutINS5_7SwizzleILi3ELi4ELi3EEENS5_18smem_ptr_flag_bitsILi16EEENSY_INS6_IJNSC_ILi8EEENSC_ILi64EEEEEENS6_IJS1B_SE_EEEEEEEvNS5_8identityENS5_23SM90_TMA_LOAD_MULTICASTES1F_vS1G_EENS_8epilogue10collective18CollectiveEpilogueINS1J_30Sm90PtrArrayTmaWarpSpecializedILi4ELi2ELi16ELb1ELb0ELi2EEEJSK_NS6_IJSI_NSC_ILi32EEEEEENS_6half_tEPNS6_IJSE_lSM_EEES1Q_S1S_NS1J_6fusion15FusionCallbacksIS1N_NS1T_17LinearCombinationIS1Q_fS1Q_fLNS_15FloatRoundStyleE2EEESK_S1P_JEEES14_NS15_IS17_S19_NSY_INS6_IJS1B_S1A_EEENS6_IJSE_S1B_EEEEEEENS5_17SM75_U16x8_LDSM_TENS5_14SM90_TMA_STOREES22_NS5_17SM90_U16x8_STSM_TENS5_9Copy_AtomIJNS5_17SM90_U32x4_STSM_NES1Q_EEEvEEEvvEEEEvNT_6ParamsE,"",@"SHT_CUDA_INFO"
	.sectionflags	@""
	.align	4


	//----- nvinfo : EIATTR_CUDA_API_VERSION
	.align		4
        /*0000*/ 	.byte	0x04, 0x37
        /*0002*/ 	.short	(.L_23 - .L_22)
.L_22:
        /*0004*/ 	.word	0x00000082


	//----- nvinfo : EIATTR_KPARAM_INFO
	.align		4
.L_23:
        /*0008*/ 	.byte	0x04, 0x17
        /*000a*/ 	.short	(.L_25 - .L_24)
.L_24:
        /*000c*/ 	.word	0x00000000
        /*0010*/ 	.short	0x0000
        /*0012*/ 	.short	0x0070
        /*0014*/ 	.byte	0x00, 0xf0, 0x01, 0x1c


	//----- nvinfo : EIATTR_SPARSE_MMA_MASK
	.align		4
.L_25:
        /*0018*/ 	.byte	0x03, 0x50
        /*001a*/ 	.short	0x0000


	//----- nvinfo : EIATTR_MAXREG_COUNT
	.align		4
        /*001c*/ 	.byte	0x03, 0x1b
        /*001e*/ 	.short	0x00a8


	//----- nvinfo : EIATTR_NUM_BARRIERS
	.align		4
        /*0020*/ 	.byte	0x02, 0x4c
        /*0022*/ 	.byte	0x02
	.zero		1


	//----- nvinfo : EIATTR_EXTERNS
	.align		4
        /*0024*/ 	.byte	0x04, 0x0f
        /*0026*/ 	.short	(.L_27 - .L_26)


	//   ....[0]....
	.align		4
.L_26:
        /*0028*/ 	.word	index@(__assertfail)


	//----- nvinfo : EIATTR_MERCURY_ISA_VERSION
	.align		4
.L_27:
        /*002c*/ 	.byte	0x03, 0x5f
        /*002e*/ 	.short	0x0101


	//----- nvinfo : EIATTR_INT_WARP_WIDE_INSTR_OFFSETS
	.align		4
        /*0030*/ 	.byte	0x04, 0x31
        /*0032*/ 	.short	(.L_29 - .L_28)


	//   ....[0]....
.L_28:
        /*0034*/ 	.word	0x00001290


	//   ....[1]....
        /*0038*/ 	.word	0x000012b0


	//   ....[2]....
        /*003c*/ 	.word	0x000013e0


	//----- nvinfo : EIATTR_COOP_GROUP_MASK_REGIDS
	.align		4
.L_29:
        /*0040*/ 	.byte	0x04, 0x29
        /*0042*/ 	.short	(.L_31 - .L_30)


	//   ....[0]....
.L_30:
        /*0044*/ 	.word	0xffffffff


	//   ....[1]....
        /*0048*/ 	.word	0xffffffff


	//   ....[2]....
        /*004c*/ 	.word	0xffffffff


	//   ....[3]....
        /*0050*/ 	.word	0xffffffff


	//   ....[4]....
        /*0054*/ 	.word	0xffffffff


	//   ....[5]....
        /*0058*/ 	.word	0xffffffff


	//   ....[6]....
        /*005c*/ 	.word	0xffffffff


	//   ....[7]....
        /*0060*/ 	.word	0xffffffff


	//   ....[8]....
        /*0064*/ 	.word	0xffffffff


	//   ....[9]....
        /*0068*/ 	.word	0xffffffff


	//   ....[10]....
        /*006c*/ 	.word	0xffffffff


	//   ....[11]....
        /*0070*/ 	.word	0xffffffff


	//   ....[12]....
        /*0074*/ 	.word	0xffffffff


	//   ....[13]....
        /*0078*/ 	.word	0xffffffff


	//   ....[14]....
        /*007c*/ 	.word	0xffffffff


	//   ....[15]....
        /*0080*/ 	.word	0xffffffff


	//   ....[16]....
        /*0084*/ 	.word	0xffffffff


	//   ....[17]....
        /*0088*/ 	.word	0xffffffff


	//   ....[18]....
        /*008c*/ 	.word	0xffffffff


	//   ....[19]....
        /*0090*/ 	.word	0xffffffff


	//   ....[20]....
        /*0094*/ 	.word	0xffffffff


	//   ....[21]....
        /*0098*/ 	.word	0xffffffff


	//   ....[22]....
        /*009c*/ 	.word	0xffffffff


	//   ....[23]....
        /*00a0*/ 	.word	0xffffffff


	//   ....[24]....
        /*00a4*/ 	.word	0xffffffff


	//   ....[25]....
        /*00a8*/ 	.word	0xffffffff


	//   ....[26]....
        /*00ac*/ 	.word	0xffffffff


	//   ....[27]....
        /*00b0*/ 	.word	0xffffffff


	//   ....[28]....
        /*00b4*/ 	.word	0xffffffff


	//   ....[29]....
        /*00b8*/ 	.word	0xffffffff


	//   ....[30]....
        /*00bc*/ 	.word	0xffffffff


	//   ....[31]....
        /*00c0*/ 	.word	0xffffffff


	//   ....[32]....
        /*00c4*/ 	.word	0xffffffff


	//   ....[33]....
        /*00c8*/ 	.word	0xffffffff


	//   ....[34]....
        /*00cc*/ 	.word	0xffffffff


	//   ....[35]....
        /*00d0*/ 	.word	0xffffffff


	//   ....[36]....
        /*00d4*/ 	.word	0xffffffff


	//   ....[37]....
        /*00d8*/ 	.word	0xffffffff


	//   ....[38]....
        /*00dc*/ 	.word	0xffffffff


	//   ....[39]....
        /*00e0*/ 	.word	0xffffffff


	//   ....[40]....
        /*00e4*/ 	.word	0xffffffff


	//   ....[41]....
        /*00e8*/ 	.word	0xffffffff


	//   ....[42]....
        /*00ec*/ 	.word	0xffffffff


	//   ....[43]....
        /*00f0*/ 	.word	0xffffffff


	//   ....[44]....
        /*00f4*/ 	.word	0xffffffff


	//   ....[45]....
        /*00f8*/ 	.word	0xffffffff


	//   ....[46]....
        /*00fc*/ 	.word	0xffffffff


	//   ....[47]....
        /*0100*/ 	.word	0xffffffff


	//   ....[48]....
        /*0104*/ 	.word	0xffffffff


	//   ....[49]....
        /*0108*/ 	.word	0xffffffff


	//   ....[50]....
        /*010c*/ 	.word	0xffffffff


	//   ....[51]....
        /*0110*/ 	.word	0xffffffff


	//   ....[52]....
        /*0114*/ 	.word	0xffffffff


	//   ....[53]....
        /*0118*/ 	.word	0xffffffff


	//   ....[54]....
        /*011c*/ 	.word	0xffffffff


	//   ....[55]....
        /*0120*/ 	.word	0xffffffff


	//   ....[56]....
        /*0124*/ 	.word	0xffffffff


	//   ....[57]....
        /*0128*/ 	.word	0xffffffff


	//   ....[58]....
        /*012c*/ 	.word	0xffffffff


	//   ....[59]....
        /*0130*/ 	.word	0xffffffff


	//   ....[60]....
        /*0134*/ 	.word	0xffffffff


	//   ....[61]....
        /*0138*/ 	.word	0xffffffff


	//   ....[62]....
        /*013c*/ 	.word	0xffffffff


	//   ....[63]....
        /*0140*/ 	.word	0xffffffff


	//   ....[64]....
        /*0144*/ 	.word	0xffffffff


	//   ....[65]....
        /*0148*/ 	.word	0xffffffff


	//   ....[66]....
        /*014c*/ 	.word	0xffffffff


	//   ....[67]....
        /*0150*/ 	.word	0xffffffff


	//   ....[68]....
        /*0154*/ 	.word	0xffffffff


	//   ....[69]....
        /*0158*/ 	.word	0xffffffff


	//   ....[70]....
        /*015c*/ 	.word	0xffffffff


	//   ....[71]....
        /*0160*/ 	.word	0xffffffff


	//   ....[72]....
        /*0164*/ 	.word	0xffffffff


	//   ....[73]....
        /*0168*/ 	.word	0xffffffff


	//   ....[74]....
        /*016c*/ 	.word	0xffffffff


	//   ....[75]....
        /*0170*/ 	.word	0xffffffff


	//   ....[76]....
        /*0174*/ 	.word	0xffffffff


	//   ....[77]....
        /*0178*/ 	.word	0xffffffff


	//   ....[78]....
        /*017c*/ 	.word	0xffffffff


	//   ....[79]....
        /*0180*/ 	.word	0x0500000f


	//----- nvinfo : EIATTR_COOP_GROUP_INSTR_OFFSETS
	.align		4
.L_31:
        /*0184*/ 	.byte	0x04, 0x28
        /*0186*/ 	.short	(.L_33 - .L_32)


	//   ....[0]....
.L_32:
        /*0188*/ 	.word	0x000007d0


	//   ....[1]....
        /*018c*/ 	.word	0x00000880


	//   ....[2]....
        /*0190*/ 	.word	0x00000d20


	//   ....[3]....
        /*0194*/ 	.word	0x00000ee0


	//   ....[4]....
        /*0198*/ 	.word	0x00001150


	//   ....[5]....
        /*019c*/ 	.word	0x00001500


	//   ....[6]....
        /*01a0*/ 	.word	0x00001c60


	//   ....[7]....
        /*01a4*/ 	.word	0x00001c90


	//   ....[8]....
        /*01a8*/ 	.word	0x00001d10


	//   ....[9]....
        /*01ac*/ 	.word	0x00001d20


	//   ....[10]....
        /*01b0*/ 	.word	0x00001d60


	//   ....[11]....
        /*01b4*/ 	.word	0x00001d80


	//   ....[12]....
        /*01b8*/ 	.word	0x00001dc0


	//   ....[13]....
        /*01bc*/ 	.word	0x00001de0


	//   ....[14]....
        /*01c0*/ 	.word	0x00001e20


	//   ....[15]....
        /*01c4*/ 	.word	0x00001e40


	//   ....[16]....
        /*01c8*/ 	.word	0x00001eb0


	//   ....[17]....
        /*01cc*/ 	.word	0x00001fd0


	//   ....[18]....
        /*01d0*/ 	.word	0x00001ff0


	//   ....[19]....
        /*01d4*/ 	.word	0x00002640


	//   ....[20]....
        /*01d8*/ 	.word	0x00002650


	//   ....[21]....
        /*01dc*/ 	.word	0x000026a0


	//   ....[22]....
        /*01e0*/ 	.word	0x000026b0


	//   ....[23]....
        /*01e4*/ 	.word	0x00002700


	//   ....[24]....
        /*01e8*/ 	.word	0x00002710


	//   ....[25]....
        /*01ec*/ 	.word	0x00002760


	//   ....[26]....
        /*01f0*/ 	.word	0x00002770


	//   ....[27]....
        /*01f4*/ 	.word	0x000027c0


	//   ....[28]....
        /*01f8*/ 	.word	0x000027d0


	//   ....[29]....
        /*01fc*/ 	.word	0x00002860


	//   ....[30]....
        /*0200*/ 	.word	0x000028b0


	//   ....[31]....
        /*0204*/ 	.word	0x00002940


	//   ....[32]....
        /*0208*/ 	.word	0x00002960


	//   ....[33]....
        /*020c*/ 	.word	0x00002970


	//   ....[34]....
        /*0210*/ 	.word	0x00002980


	//   ....[35]....
        /*0214*/ 	.word	0x00002990


	//   ....[36]....
        /*0218*/ 	.word	0x000029a0


	//   ....[37]....
        /*021c*/ 	.word	0x00002f50


	//   ....[38]....
        /*0220*/ 	.word	0x000031f0


	//   ....[39]....
        /*0224*/ 	.word	0x000035a0


	//   ....[40]....
        /*0228*/ 	.word	0x00003a20


	//   ....[41]....
        /*022c*/ 	.word	0x000088d0


	//   ....[42]....
        /*0230*/ 	.word	0x00008e40


	//   ....[43]....
        /*0234*/ 	.word	0x000091e0


	//   ....[44]....
        /*0238*/ 	.word	0x0000a7b0


	//   ....[45]....
        /*023c*/ 	.word	0x0000ae80


	//   ....[46]....
        /*0240*/ 	.word	0x0000b3d0


	//   ....[47]....
        /*0244*/ 	.word	0x0000c310


	//   ....[48]....
        /*0248*/ 	.word	0x0000d030


	//   ....[49]....
        /*024c*/ 	.word	0x0000d050


	//   ....[50]....
        /*0250*/ 	.word	0x0000d0a0


	//   ....[51]....
        /*0254*/ 	.word	0x0000d0c0


	//   ....[52]....
        /*0258*/ 	.word	0x0000d100


	//   ....[53]....
        /*025c*/ 	.word	0x0000d130


	//   ....[54]....
        /*0260*/ 	.word	0x0000d170


	//   ....[55]....
        /*0264*/ 	.word	0x0000d1a0


	//   ....[56]....
        /*0268*/ 	.word	0x0000d1e0


	//   ....[57]....
        /*026c*/ 	.word	0x0000d210


	//   ....[58]....
        /*0270*/ 	.word	0x0000d2a0


	//   ....[59]....
        /*0274*/ 	.word	0x0000d3c0


	//   ....[60]....
        /*0278*/ 	.word	0x0000d3e0


	//   ....[61]....
        /*027c*/ 	.word	0x0000da30


	//   ....[62]....
        /*0280*/ 	.word	0x0000da40


	//   ....[63]....
        /*0284*/ 	.word	0x0000da90


	//   ....[64]....
        /*0288*/ 	.word	0x0000daa0


	//   ....[65]....
        /*028c*/ 	.word	0x0000daf0


	//   ....[66]....
        /*0290*/ 	.word	0x0000db00


	//   ....[67]....
        /*0294*/ 	.word	0x0000db50


	//   ....[68]....
        /*0298*/ 	.word	0x0000db60


	//   ....[69]....
        /*029c*/ 	.word	0x0000dbb0


	//   ....[70]....
        /*02a0*/ 	.word	0x0000dbc0


	//   ....[71]....
        /*02a4*/ 	.word	0x0000dc50


	//   ....[72]....
        /*02a8*/ 	.word	0x0000dcc0


	//   ....[73]....
        /*02ac*/ 	.word	0x0000dd50


	//   ....[74]....
        /*02b0*/ 	.word	0x0000dd70


	//   ....[75]....
        /*02b4*/ 	.word	0x0000dd80


	//   ....[76]....
        /*02b8*/ 	.word	0x0000dd90


	//   ....[77]....
        /*02bc*/ 	.word	0x0000dda0


	//   ....[78]....
        /*02c0*/ 	.word	0x0000ddb0


	//   ....[79]....
        /*02c4*/ 	.word	0x0000f4e0


	//----- nvinfo : EIATTR_REG_RECONFIG
	.align		4
.L_33:
        /*02c8*/ 	.byte	0x01, 0x54
	.zero		2


	//----- nvinfo : EIATTR_SYSCALL_OFFSETS
	.align		4
        /*02cc*/ 	.byte	0x04, 0x46
        /*02ce*/ 	.short	(.L_35 - .L_34)


	//   ....[0]....
.L_34:
        /*02d0*/ 	.word	0x00004e80


	//   ....[1]....
        /*02d4*/ 	.word	0x00004f70


	//----- nvinfo : EIATTR_MBARRIER_INSTR_OFFSETS
	.align		4
.L_35:
        /*02d8*/ 	.byte	0x04, 0x39
        /*02da*/ 	.short	(.L_37 - .L_36)


	//   ....[0]....
.L_36:
        /*02dc*/ 	.word	0x00000c00
        /*02e0*/ 	.word	0x000000ff
        /*02e4*/ 	.word	0x00038400
        /*02e8*/ 	.short	0x0100
        /*02ea*/ 	.byte	0x0b
	.zero		1


	//   ....[1]....
        /*02ec*/ 	.word	0x00000c10
        /*02f0*/ 	.word	0x000000ff
        /*02f4*/ 	.word	0x00038440
        /*02f8*/ 	.short	0x0100
        /*02fa*/ 	.byte	0x0b
	.zero		1


	//   ....[2]....
        /*02fc*/ 	.word	0x00000c20
        /*0300*/ 	.word	0x000000ff
        /*0304*/ 	.word	0x00038408
        /*0308*/ 	.short	0x0100
        /*030a*/ 	.byte	0x0b
	.zero		1


	//   ....[3]....
        /*030c*/ 	.word	0x00000c30
        /*0310*/ 	.word	0x000000ff
        /*0314*/ 	.word	0x00038448
        /*0318*/ 	.short	0x0100
        /*031a*/ 	.byte	0x0b
	.zero		1


	//   ....[4]....
        /*031c*/ 	.word	0x00000c40
        /*0320*/ 	.word	0x000000ff
        /*0324*/ 	.word	0x00038410
        /*0328*/ 	.short	0x0100
        /*032a*/ 	.byte	0x0b
	.zero		1


	//   ....[5]....
        /*032c*/ 	.word	0x00000c50
        /*0330*/ 	.word	0x000000ff
        /*0334*/ 	.word	0x00038450
        /*0338*/ 	.short	0x0100
        /*033a*/ 	.byte	0x0b
	.zero		1


	//   ....[6]....
        /*033c*/ 	.word	0x00000c60
        /*0340*/ 	.word	0x000000ff
        /*0344*/ 	.word	0x00038418
        /*0348*/ 	.short	0x0100
        /*034a*/ 	.byte	0x0b
	.zero		1


	//   ....[7]....
        /*034c*/ 	.word	0x00000c70
        /*0350*/ 	.word	0x000000ff
        /*0354*/ 	.word	0x00038458
        /*0358*/ 	.short	0x0100
        /*035a*/ 	.byte	0x0b
	.zero		1


	//   ....[8]....
        /*035c*/ 	.word	0x00000c80
        /*0360*/ 	.word	0x000000ff
        /*0364*/ 	.word	0x00038420
        /*0368*/ 	.short	0x0100
        /*036a*/ 	.byte	0x0b
	.zero		1


	//   ....[9]....
        /*036c*/ 	.word	0x00000c90
        /*0370*/ 	.word	0x000000ff
        /*0374*/ 	.word	0x00038460
        /*0378*/ 	.short	0x0100
        /*037a*/ 	.byte	0x0b
	.zero		1


	//   ....[10]....
        /*037c*/ 	.word	0x00000ca0
        /*0380*/ 	.word	0x000000ff
        /*0384*/ 	.word	0x00038428
        /*0388*/ 	.short	0x0100
        /*038a*/ 	.byte	0x0b
	.zero		1


	//   ....[11]....
        /*038c*/ 	.word	0x00000cb0
        /*0390*/ 	.word	0x000000ff
        /*0394*/ 	.word	0x00038468
        /*0398*/ 	.short	0x0100
        /*039a*/ 	.byte	0x0b
	.zero		1


	//   ....[12]....
        /*039c*/ 	.word	0x00000cc0
        /*03a0*/ 	.word	0x000000ff
        /*03a4*/ 	.word	0x00038430
        /*03a8*/ 	.short	0x0100
        /*03aa*/ 	.byte	0x0b
	.zero		1


	//   ....[13]....
        /*03ac*/ 	.word	0x00000cd0
        /*03b0*/ 	.word	0x000000ff
        /*03b4*/ 	.word	0x00038470
        /*03b8*/ 	.short	0x0100
        /*03ba*/ 	.byte	0x0b
	.zero		1


	//   ....[14]....
        /*03bc*/ 	.word	0x00000ce0
        /*03c0*/ 	.word	0x000000ff
        /*03c4*/ 	.word	0x00038438
        /*03c8*/ 	.short	0x0100
        /*03ca*/ 	.byte	0x0b
	.zero		1


	//   ....[15]....
        /*03cc*/ 	.word	0x00000cf0
        /*03d0*/ 	.word	0x000000ff
        /*03d4*/ 	.word	0x00038478
        /*03d8*/ 	.short	0x0100
        /*03da*/ 	.byte	0x0b
	.zero		1


	//   ....[16]....
        /*03dc*/ 	.word	0x00000e90
        /*03e0*/ 	.word	0x000000ff
        /*03e4*/ 	.word	0x00038480
        /*03e8*/ 	.short	0x0100
        /*03ea*/ 	.byte	0x0b
	.zero		1


	//   ....[17]....
        /*03ec*/ 	.word	0x00000ea0
        /*03f0*/ 	.word	0x000000ff
        /*03f4*/ 	.word	0x00038490
        /*03f8*/ 	.short	0x0100
        /*03fa*/ 	.byte	0x0b
	.zero		1


	//   ....[18]....
        /*03fc*/ 	.word	0x00000eb0
        /*0400*/ 	.word	0x000000ff
        /*0404*/ 	.word	0x00038488
        /*0408*/ 	.short	0x0100
        /*040a*/ 	.byte	0x0b
	.zero		1


	//   ....[19]....
        /*040c*/ 	.word	0x00000ec0
        /*0410*/ 	.word	0x000000ff
        /*0414*/ 	.word	0x00038498
        /*0418*/ 	.short	0x0100
        /*041a*/ 	.byte	0x0b
	.zero		1


	//   ....[20]....
        /*041c*/ 	.word	0x000010b0
        /*0420*/ 	.word	0x000000ff
        /*0424*/ 	.word	0x000384a0
        /*0428*/ 	.short	0x0100
        /*042a*/ 	.byte	0x06
	.zero		1


	//   ....[21]....
        /*042c*/ 	.word	0x000010c0
        /*0430*/ 	.word	0x000000ff
        /*0434*/ 	.word	0x000384c0
        /*0438*/ 	.short	0x0100
        /*043a*/ 	.byte	0x06
	.zero		1


	//   ....[22]....
        /*043c*/ 	.word	0x000010d0
        /*0440*/ 	.word	0x000000ff
        /*0444*/ 	.word	0x000384a8
        /*0448*/ 	.short	0x0100
        /*044a*/ 	.byte	0x06
	.zero		1


	//   ....[23]....
        /*044c*/ 	.word	0x000010e0
        /*0450*/ 	.word	0x000000ff
        /*0454*/ 	.word	0x000384c8
        /*0458*/ 	.short	0x0100
        /*045a*/ 	.byte	0x06
	.zero		1


	//   ....[24]....
        /*045c*/ 	.word	0x000010f0
        /*0460*/ 	.word	0x000000ff
        /*0464*/ 	.word	0x000384b0
        /*0468*/ 	.short	0x0100
        /*046a*/ 	.byte	0x06
	.zero		1


	//   ....[25]....
        /*046c*/ 	.word	0x00001100
        /*0470*/ 	.word	0x000000ff
        /*0474*/ 	.word	0x000384d0
        /*0478*/ 	.short	0x0100
        /*047a*/ 	.byte	0x06
	.zero		1


	//   ....[26]....
        /*047c*/ 	.word	0x00001110
        /*0480*/ 	.word	0x000000ff
        /*0484*/ 	.word	0x000384b8
        /*0488*/ 	.short	0x0100
        /*048a*/ 	.byte	0x06
	.zero		1


	//   ....[27]....
        /*048c*/ 	.word	0x00001120
        /*0490*/ 	.word	0x000000ff
        /*0494*/ 	.word	0x000384d8
        /*0498*/ 	.short	0x0100
        /*049a*/ 	.byte	0x06
	.zero		1


	//   ....[28]....
        /*049c*/ 	.word	0x00001430
        /*04a0*/ 	.word	0x000000ff
        /*04a4*/ 	.word	0x000384e0
        /*04a8*/ 	.short	0x0100
        /*04aa*/ 	.byte	0x06
	.zero		1


	//   ....[29]....
        /*04ac*/ 	.word	0x000014a0
        /*04b0*/ 	.word	0x000000ff
        /*04b4*/ 	.word	0x000384e8
        /*04b8*/ 	.short	0x0100
        /*04ba*/ 	.byte	0x06
	.zero		1


	//   ....[30]....
        /*04bc*/ 	.word	0x00003f50
        /*04c0*/ 	.word	0x000000ff
        /*04c4*/ 	.word	0x00038480
        /*04c8*/ 	.short	0x010a
        /*04ca*/ 	.byte	0x04
	.zero		1


	//   ....[31]....
        /*04cc*/ 	.word	0x00003f90
        /*04d0*/ 	.word	0x000000ff
        /*04d4*/ 	.word	0x00038480
        /*04d8*/ 	.short	0x010a
        /*04da*/ 	.byte	0x04
	.zero		1


	//   ....[32]....
        /*04dc*/ 	.word	0x00004570
        /*04e0*/ 	.word	0x000000ff
        /*04e4*/ 	.word	0x00038480
        /*04e8*/ 	.short	0x010a
        /*04ea*/ 	.byte	0x04
	.zero		1


	//   ....[33]....
        /*04ec*/ 	.word	0x000045b0
        /*04f0*/ 	.word	0x000000ff
        /*04f4*/ 	.word	0x00038480
        /*04f8*/ 	.short	0x010a
        /*04fa*/ 	.byte	0x04
	.zero		1


	//   ....[34]....
        /*04fc*/ 	.word	0x00004ab0
        /*0500*/ 	.word	0x00000005
        /*0504*/ 	.word	0x00000000
        /*0508*/ 	.short	0x0101
        /*050a*/ 	.byte	0x3f
	.zero		1


	//   ....[35]....
        /*050c*/ 	.word	0x00004c80
        /*0510*/ 	.word	0x00000003
        /*0514*/ 	.word	0x00000000
        /*0518*/ 	.short	0x0101
        /*051a*/ 	.byte	0x3f
	.zero		1


	//   ....[36]....
        /*051c*/ 	.word	0x00005320
        /*0520*/ 	.word	0x000000ff
        /*0524*/ 	.word	0x000384a0
        /*0528*/ 	.short	0x010a
        /*052a*/ 	.byte	0x2f
	.zero		1


	//   ....[37]....
        /*052c*/ 	.word	0x000059a0
        /*0530*/ 	.word	0x000000ff
        /*0534*/ 	.word	0x00000000
        /*0538*/ 	.short	0x0101
        /*053a*/ 	.byte	0x04
	.zero		1


	//   ....[38]....
        /*053c*/ 	.word	0x000059d0
        /*0540*/ 	.word	0x000000ff
        /*0544*/ 	.word	0x000384a8
        /*0548*/ 	.short	0x010a
        /*054a*/ 	.byte	0x2f
	.zero		1


	//   ....[39]....
        /*054c*/ 	.word	0x00005f70
        /*0550*/ 	.word	0x000000ff
        /*0554*/ 	.word	0x00000000
        /*0558*/ 	.short	0x0101
        /*055a*/ 	.byte	0x04
	.zero		1


	//   ....[40]....
        /*055c*/ 	.word	0x00005fa0
        /*0560*/ 	.word	0x000000ff
        /*0564*/ 	.word	0x000384b0
        /*0568*/ 	.short	0x010a
        /*056a*/ 	.byte	0x2f
	.zero		1


	//   ....[41]....
        /*056c*/ 	.word	0x00006570
        /*0570*/ 	.word	0x000000ff
        /*0574*/ 	.word	0x00000000
        /*0578*/ 	.short	0x0101
        /*057a*/ 	.byte	0x04
	.zero		1


	//   ....[42]....
        /*057c*/ 	.word	0x000065a0
        /*0580*/ 	.word	0x000000ff
        /*0584*/ 	.word	0x000384b8
        /*0588*/ 	.short	0x010a
        /*058a*/ 	.byte	0x2f
	.zero		1


	//   ....[43]....
        /*058c*/ 	.word	0x00006b70
        /*0590*/ 	.word	0x000000ff
        /*0594*/ 	.word	0x00000000
        /*0598*/ 	.short	0x0101
        /*059a*/ 	.byte	0x04
	.zero		1


	//   ....[44]....
        /*059c*/ 	.word	0x00006bc0
        /*05a0*/ 	.word	0x000000ff
        /*05a4*/ 	.word	0x000384a0
        /*05a8*/ 	.short	0x010a
        /*05aa*/ 	.byte	0x2f
	.zero		1


	//   ....[45]....
        /*05ac*/ 	.word	0x00007190
        /*05b0*/ 	.word	0x000000ff
        /*05b4*/ 	.word	0x00000000
        /*05b8*/ 	.short	0x0101
        /*05ba*/ 	.byte	0x04
	.zero		1


	//   ....[46]....
        /*05bc*/ 	.word	0x000071c0
        /*05c0*/ 	.word	0x000000ff
        /*05c4*/ 	.word	0x000384a8
        /*05c8*/ 	.short	0x010a
        /*05ca*/ 	.byte	0x2f
	.zero		1


	//   ....[47]....
        /*05cc*/ 	.word	0x00007790
        /*05d0*/ 	.word	0x000000ff
        /*05d4*/ 	.word	0x00000000
        /*05d8*/ 	.short	0x0101
        /*05da*/ 	.byte	0x04
	.zero		1


	//   ....[48]....
        /*05dc*/ 	.word	0x000077c0
        /*05e0*/ 	.word	0x000000ff
        /*05e4*/ 	.word	0x000384b0
        /*05e8*/ 	.short	0x010a
        /*05ea*/ 	.byte	0x2f
	.zero		1


	//   ....[49]....
        /*05ec*/ 	.word	0x00007d90
        /*05f0*/ 	.word	0x000000ff
        /*05f4*/ 	.word	0x00000000
        /*05f8*/ 	.short	0x0101
        /*05fa*/ 	.byte	0x04
	.zero		1


	//   ....[50]....
        /*05fc*/ 	.word	0x00007dc0
        /*0600*/ 	.word	0x000000ff
        /*0604*/ 	.word	0x000384b8
        /*0608*/ 	.short	0x010a
        /*060a*/ 	.byte	0x2f
	.zero		1


	//   ....[51]....
        /*060c*/ 	.word	0x00008410
        /*0610*/ 	.word	0x000000ff
        /*0614*/ 	.word	0x00000000
        /*0618*/ 	.short	0x0101
        /*061a*/ 	.byte	0x05
	.zero		1


	//   ....[52]....
        /*061c*/ 	.word	0x00008460
        /*0620*/ 	.word	0x000000ff
        /*0624*/ 	.word	0x00038400
        /*0628*/ 	.short	0x010a
        /*062a*/ 	.byte	0x04
	.zero		1


	//   ....[53]....
        /*062c*/ 	.word	0x00008570
        /*0630*/ 	.word	0x000000ff
        /*0634*/ 	.word	0x00000000
        /*0638*/ 	.short	0x0101
        /*063a*/ 	.byte	0x04
	.zero		1


	//   ....[54]....
        /*063c*/ 	.word	0x00008b70
        /*0640*/ 	.word	0x000000ff
        /*0644*/ 	.word	0x00000000
        /*0648*/ 	.short	0x0101
        /*064a*/ 	.byte	0x2f
	.zero		1


	//   ....[55]....
        /*064c*/ 	.word	0x000092f0
        /*0650*/ 	.word	0x000000ff
        /*0654*/ 	.word	0x000384e8
        /*0658*/ 	.short	0x010a
        /*065a*/ 	.byte	0x23
	.zero		1


	//   ....[56]....
        /*065c*/ 	.word	0x000093f0
        /*0660*/ 	.word	0x000000ff
        /*0664*/ 	.word	0x00038400
        /*0668*/ 	.short	0x010a
        /*066a*/ 	.byte	0x08
	.zero		1


	//   ....[57]....
        /*066c*/ 	.word	0x00009520
        /*0670*/ 	.word	0x000000ff
        /*0674*/ 	.word	0x00000000
        /*0678*/ 	.short	0x0101
        /*067a*/ 	.byte	0x08
	.zero		1


	//   ....[58]....
        /*067c*/ 	.word	0x00009710
        /*0680*/ 	.word	0x000000ff
        /*0684*/ 	.word	0x000384c0
        /*0688*/ 	.short	0x010a
        /*068a*/ 	.byte	0x23
	.zero		1


	//   ....[59]....
        /*068c*/ 	.word	0x00009820
        /*0690*/ 	.word	0x000000ff
        /*0694*/ 	.word	0x000384a0
        /*0698*/ 	.short	0x010b
        /*069a*/ 	.byte	0x23
	.zero		1


	//   ....[60]....
        /*069c*/ 	.word	0x00009880
        /*06a0*/ 	.word	0x000000ff
        /*06a4*/ 	.word	0x00000000
        /*06a8*/ 	.short	0x0101
        /*06aa*/ 	.byte	0x08
	.zero		1


	//   ....[61]....
        /*06ac*/ 	.word	0x000098b0
        /*06b0*/ 	.word	0x000000ff
        /*06b4*/ 	.word	0x000384c8
        /*06b8*/ 	.short	0x010a
        /*06ba*/ 	.byte	0x23
	.zero		1


	//   ....[62]....
        /*06bc*/ 	.word	0x000099e0
        /*06c0*/ 	.word	0x000000ff
        /*06c4*/ 	.word	0x000384a8
        /*06c8*/ 	.short	0x010b
        /*06ca*/ 	.byte	0x23
	.zero		1


	//   ....[63]....
        /*06cc*/ 	.word	0x00009a40
        /*06d0*/ 	.word	0x000000ff
        /*06d4*/ 	.word	0x00000000
        /*06d8*/ 	.short	0x0101
        /*06da*/ 	.byte	0x09
	.zero		1


	//   ....[64]....
        /*06dc*/ 	.word	0x00009a70
        /*06e0*/ 	.word	0x000000ff
        /*06e4*/ 	.word	0x000384d0
        /*06e8*/ 	.short	0x010a
        /*06ea*/ 	.byte	0x23
	.zero		1


	//   ....[65]....
        /*06ec*/ 	.word	0x00009ba0
        /*06f0*/ 	.word	0x000000ff
        /*06f4*/ 	.word	0x000384b0
        /*06f8*/ 	.short	0x010b
        /*06fa*/ 	.byte	0x23
	.zero		1


	//   ....[66]....
        /*06fc*/ 	.word	0x00009c00
        /*0700*/ 	.word	0x000000ff
        /*0704*/ 	.word	0x00000000
        /*0708*/ 	.short	0x0101
        /*070a*/ 	.byte	0x27
	.zero		1


	//   ....[67]....
        /*070c*/ 	.word	0x00009c30
        /*0710*/ 	.word	0x000000ff
        /*0714*/ 	.word	0x000384d8
        /*0718*/ 	.short	0x010a
        /*071a*/ 	.byte	0x23
	.zero		1


	//   ....[68]....
        /*071c*/ 	.word	0x00009d60
        /*0720*/ 	.word	0x000000ff
        /*0724*/ 	.word	0x000384b8
        /*0728*/ 	.short	0x010b
        /*072a*/ 	.byte	0x23
	.zero		1


	//   ....[69]....
        /*072c*/ 	.word	0x00009dc0
        /*0730*/ 	.word	0x000000ff
        /*0734*/ 	.word	0x00000000
        /*0738*/ 	.short	0x0101
        /*073a*/ 	.byte	0x2b
	.zero		1


	//   ....[70]....
        /*073c*/ 	.word	0x00009e00
        /*0740*/ 	.word	0x000000ff
        /*0744*/ 	.word	0x000384c0
        /*0748*/ 	.short	0x010a
        /*074a*/ 	.byte	0x23
	.zero		1


	//   ....[71]....
        /*074c*/ 	.word	0x00009f20
        /*0750*/ 	.word	0x000000ff
        /*0754*/ 	.word	0x000384a0
        /*0758*/ 	.short	0x010b
        /*075a*/ 	.byte	0x23
	.zero		1


	//   ....[72]....
        /*075c*/ 	.word	0x00009f60
        /*0760*/ 	.word	0x000000ff
        /*0764*/ 	.word	0x00000000
        /*0768*/ 	.short	0x0101
        /*076a*/ 	.byte	0x08
	.zero		1


	//   ....[73]....
        /*076c*/ 	.word	0x00009f90
        /*0770*/ 	.word	0x000000ff
        /*0774*/ 	.word	0x000384c8
        /*0778*/ 	.short	0x010a
        /*077a*/ 	.byte	0x23
	.zero		1


	//   ....[74]....
        /*077c*/ 	.word	0x0000a0b0
        /*0780*/ 	.word	0x000000ff
        /*0784*/ 	.word	0x000384a8
        /*0788*/ 	.short	0x010b
        /*078a*/ 	.byte	0x23
	.zero		1


	//   ....[75]....
        /*078c*/ 	.word	0x0000a0f0
        /*0790*/ 	.word	0x000000ff
        /*0794*/ 	.word	0x00000000
        /*0798*/ 	.short	0x0101
        /*079a*/ 	.byte	0x09
	.zero		1


	//   ....[76]....
        /*079c*/ 	.word	0x0000a120
        /*07a0*/ 	.word	0x000000ff
        /*07a4*/ 	.word	0x000384d0
        /*07a8*/ 	.short	0x010a
        /*07aa*/ 	.byte	0x23
	.zero		1


	//   ....[77]....
        /*07ac*/ 	.word	0x0000a240
        /*07b0*/ 	.word	0x000000ff
        /*07b4*/ 	.word	0x000384b0
        /*07b8*/ 	.short	0x010b
        /*07ba*/ 	.byte	0x23
	.zero		1


	//   ....[78]....
        /*07bc*/ 	.word	0x0000a280
        /*07c0*/ 	.word	0x000000ff
        /*07c4*/ 	.word	0x00000000
        /*07c8*/ 	.short	0x0101
        /*07ca*/ 	.byte	0x27
	.zero		1


	//   ....[79]....
        /*07cc*/ 	.word	0x0000a2b0
        /*07d0*/ 	.word	0x000000ff
        /*07d4*/ 	.word	0x000384d8
        /*07d8*/ 	.short	0x010a
        /*07da*/ 	.byte	0x23
	.zero		1


	//   ....[80]....
        /*07dc*/ 	.word	0x0000a3d0
        /*07e0*/ 	.word	0x000000ff
        /*07e4*/ 	.word	0x000384b8
        /*07e8*/ 	.short	0x010b
        /*07ea*/ 	.byte	0x23
	.zero		1


	//   ....[81]....
        /*07ec*/ 	.word	0x0000a420
        /*07f0*/ 	.word	0x000000ff
        /*07f4*/ 	.word	0x00000000
        /*07f8*/ 	.short	0x0101
        /*07fa*/ 	.byte	0x2b
	.zero		1


	//   ....[82]....
        /*07fc*/ 	.word	0x0000a970
        /*0800*/ 	.word	0x000000ff
        /*0804*/ 	.word	0x000384c0
        /*0808*/ 	.short	0x010a
        /*080a*/ 	.byte	0x23
	.zero		1


	//   ....[83]....
        /*080c*/ 	.word	0x0000a9b0
        /*0810*/ 	.word	0x000000ff
        /*0814*/ 	.word	0x000384c8
        /*0818*/ 	.short	0x010a
        /*081a*/ 	.byte	0x23
	.zero		1


	//   ....[84]....
        /*081c*/ 	.word	0x0000a9f0
        /*0820*/ 	.word	0x000000ff
        /*0824*/ 	.word	0x000384d0
        /*0828*/ 	.short	0x010a
        /*082a*/ 	.byte	0x23
	.zero		1


	//   ....[85]....
        /*082c*/ 	.word	0x0000aa60
        /*0830*/ 	.word	0x00000003
        /*0834*/ 	.word	0x000384d8
        /*0838*/ 	.short	0x010a
        /*083a*/ 	.byte	0x3f
	.zero		1


	//   ....[86]....
        /*083c*/ 	.word	0x0000b7e0
        /*0840*/ 	.word	0x00000008
        /*0844*/ 	.word	0x00038490
        /*0848*/ 	.short	0x010a
        /*084a*/ 	.byte	0x3f
	.zero		1


	//   ....[87]....
        /*084c*/ 	.word	0x0000bb30
        /*0850*/ 	.word	0x000000ff
        /*0854*/ 	.word	0x000384e8
        /*0858*/ 	.short	0x0101
        /*085a*/ 	.byte	0x16
	.zero		1


	//   ....[88]....
        /*085c*/ 	.word	0x0000bc20
        /*0860*/ 	.word	0x00000003
        /*0864*/ 	.word	0x00038400
        /*0868*/ 	.short	0x010a
        /*086a*/ 	.byte	0x3f
	.zero		1


	//   ....[89]....
        /*086c*/ 	.word	0x0000bd60
        /*0870*/ 	.word	0x00000002
        /*0874*/ 	.word	0x00000000
        /*0878*/ 	.short	0x0101
        /*087a*/ 	.byte	0x3f
	.zero		1


	//   ....[90]....
        /*087c*/ 	.word	0x0000c5a0
        /*0880*/ 	.word	0x00000007
        /*0884*/ 	.word	0x00000000
        /*0888*/ 	.short	0x010a
        /*088a*/ 	.byte	0x3f
	.zero		1


	//   ....[91]....
        /*088c*/ 	.word	0x0000c620
        /*0890*/ 	.word	0x00000003
        /*0894*/ 	.word	0x00000000
        /*0898*/ 	.short	0x010a
        /*089a*/ 	.byte	0x3f
	.zero		1


	//   ....[92]....
        /*089c*/ 	.word	0x0000e2a0
        /*08a0*/ 	.word	0x00000011
        /*08a4*/ 	.word	0x00038440
        /*08a8*/ 	.short	0x010a
        /*08aa*/ 	.byte	0x3f
	.zero		1


	//   ....[93]....
        /*08ac*/ 	.word	0x0000e3c0
        /*08b0*/ 	.word	0x00000011
        /*08b4*/ 	.word	0x00038400
        /*08b8*/ 	.short	0x0101
        /*08ba*/ 	.byte	0x3f
	.zero		1


	//   ....[94]....
        /*08bc*/ 	.word	0x0000e490
        /*08c0*/ 	.word	0x00000005
        /*08c4*/ 	.word	0x00038440
        /*08c8*/ 	.short	0x010a
        /*08ca*/ 	.byte	0x3f
	.zero		1


	//   ....[95]....
        /*08cc*/ 	.word	0x0000e540
        /*08d0*/ 	.word	0x00000007
        /*08d4*/ 	.word	0x00038440
        /*08d8*/ 	.short	0x010a
        /*08da*/ 	.byte	0x3f
	.zero		1


	//   ....[96]....
        /*08dc*/ 	.word	0x0000e5f0
        /*08e0*/ 	.word	0x00000007
        /*08e4*/ 	.word	0x00038440
        /*08e8*/ 	.short	0x010a
        /*08ea*/ 	.byte	0x3f
	.zero		1


	//   ....[97]....
        /*08ec*/ 	.word	0x0000e6a0
        /*08f0*/ 	.word	0x00000007
        /*08f4*/ 	.word	0x00038440
        /*08f8*/ 	.short	0x010a
        /*08fa*/ 	.byte	0x3f
	.zero		1


	//   ....[98]....
        /*08fc*/ 	.word	0x0000e750
        /*0900*/ 	.word	0x00000007
        /*0904*/ 	.word	0x00038440
        /*0908*/ 	.short	0x010a
        /*090a*/ 	.byte	0x3f
	.zero		1


	//   ....[99]....
        /*090c*/ 	.word	0x0000e800
        /*0910*/ 	.word	0x00000007
        /*0914*/ 	.word	0x00038440
        /*0918*/ 	.short	0x010a
        /*091a*/ 	.byte	0x3f
	.zero		1


	//   ....[100]....
        /*091c*/ 	.word	0x0000e8b0
        /*0920*/ 	.word	0x00000007
        /*0924*/ 	.word	0x00038440
        /*0928*/ 	.short	0x010a
        /*092a*/ 	.byte	0x3f
	.zero		1


	//   ....[101]....
        /*092c*/ 	.word	0x0000e960
        /*0930*/ 	.word	0x00000003
        /*0934*/ 	.word	0x00038440
        /*0938*/ 	.short	0x010a
        /*093a*/ 	.byte	0x3f
	.zero		1


	//   ....[102]....
        /*093c*/ 	.word	0x0000e9c0
        /*0940*/ 	.word	0x00000003
        /*0944*/ 	.word	0x00038480
        /*0948*/ 	.short	0x010a
        /*094a*/ 	.byte	0x3f
	.zero		1


	//   ....[103]....
        /*094c*/ 	.word	0x0000ea20
        /*0950*/ 	.word	0x00000008
        /*0954*/ 	.word	0x00038480
        /*0958*/ 	.short	0x010a
        /*095a*/ 	.byte	0x3f
	.zero		1


	//   ....[104]....
        /*095c*/ 	.word	0x0000eae0
        /*0960*/ 	.word	0x00000006
        /*0964*/ 	.word	0x000384a0
        /*0968*/ 	.short	0x010a
        /*096a*/ 	.byte	0x3f
	.zero		1


	//   ....[105]....
        /*096c*/ 	.word	0x0000eb40
        /*0970*/ 	.word	0x0000000c
        /*0974*/ 	.word	0x000384a8
        /*0978*/ 	.short	0x010a
        /*097a*/ 	.byte	0x3f
	.zero		1


	//   ....[106]....
        /*097c*/ 	.word	0x0000eba0
        /*0980*/ 	.word	0x0000000c
        /*0984*/ 	.word	0x000384b0
        /*0988*/ 	.short	0x010a
        /*098a*/ 	.byte	0x3f
	.zero		1


	//   ....[107]....
        /*098c*/ 	.word	0x0000ec00
        /*0990*/ 	.word	0x0000000c
        /*0994*/ 	.word	0x000384b8
        /*0998*/ 	.short	0x010a
        /*099a*/ 	.byte	0x3f
	.zero		1


	//   ....[108]....
        /*099c*/ 	.word	0x0000ec60
        /*09a0*/ 	.word	0x0000000c
        /*09a4*/ 	.word	0x000384a0
        /*09a8*/ 	.short	0x010a
        /*09aa*/ 	.byte	0x3f
	.zero		1


	//   ....[109]....
        /*09ac*/ 	.word	0x0000ecc0
        /*09b0*/ 	.word	0x0000000c
        /*09b4*/ 	.word	0x000384a8
        /*09b8*/ 	.short	0x010a
        /*09ba*/ 	.byte	0x3f
	.zero		1


	//   ....[110]....
        /*09bc*/ 	.word	0x0000ed20
        /*09c0*/ 	.word	0x0000000c
        /*09c4*/ 	.word	0x000384b0
        /*09c8*/ 	.short	0x010a
        /*09ca*/ 	.byte	0x3f
	.zero		1


	//   ....[111]....
        /*09cc*/ 	.word	0x0000ed80
        /*09d0*/ 	.word	0x0000000c
        /*09d4*/ 	.word	0x000384b8
        /*09d8*/ 	.short	0x010a
        /*09da*/ 	.byte	0x3f
	.zero		1


	//   ....[112]....
        /*09dc*/ 	.word	0x0000ede0
        /*09e0*/ 	.word	0x00000003
        /*09e4*/ 	.word	0x00038400
        /*09e8*/ 	.short	0x010a
        /*09ea*/ 	.byte	0x3f
	.zero		1


	//   ....[113]....
        /*09ec*/ 	.word	0x0000ee40
        /*09f0*/ 	.word	0x00000003
        /*09f4*/ 	.word	0x000384e8
        /*09f8*/ 	.short	0x010a
        /*09fa*/ 	.byte	0x3f
	.zero		1


	//   ....[114]....
        /*09fc*/ 	.word	0x0000eea0
        /*0a00*/ 	.word	0x00000003
        /*0a04*/ 	.word	0x00038400
        /*0a08*/ 	.short	0x010a
        /*0a0a*/ 	.byte	0x3f
	.zero		1


	//   ....[115]....
        /*0a0c*/ 	.word	0x0000ef00
        /*0a10*/ 	.word	0x00000003
        /*0a14*/ 	.word	0x000384c0
        /*0a18*/ 	.short	0x010a
        /*0a1a*/ 	.byte	0x3f
	.zero		1


	//   ....[116]....
        /*0a1c*/ 	.word	0x0000ef60
        /*0a20*/ 	.word	0x00000003
        /*0a24*/ 	.word	0x000384c8
        /*0a28*/ 	.short	0x010a
        /*0a2a*/ 	.byte	0x3f
	.zero		1


	//   ....[117]....
        /*0a2c*/ 	.word	0x0000efc0
        /*0a30*/ 	.word	0x00000003
        /*0a34*/ 	.word	0x000384d0
        /*0a38*/ 	.short	0x010a
        /*0a3a*/ 	.byte	0x3f
	.zero		1


	//   ....[118]....
        /*0a3c*/ 	.word	0x0000f020
        /*0a40*/ 	.word	0x00000003
        /*0a44*/ 	.word	0x000384d8
        /*0a48*/ 	.short	0x010a
        /*0a4a*/ 	.byte	0x3f
	.zero		1


	//   ....[119]....
        /*0a4c*/ 	.word	0x0000f080
        /*0a50*/ 	.word	0x00000003
        /*0a54*/ 	.word	0x000384c0
        /*0a58*/ 	.short	0x010a
        /*0a5a*/ 	.byte	0x3f
	.zero		1


	//   ....[120]....
        /*0a5c*/ 	.word	0x0000f0e0
        /*0a60*/ 	.word	0x00000003
        /*0a64*/ 	.word	0x000384c8
        /*0a68*/ 	.short	0x010a
        /*0a6a*/ 	.byte	0x3f
	.zero		1


	//   ....[121]....
        /*0a6c*/ 	.word	0x0000f140
        /*0a70*/ 	.word	0x00000003
        /*0a74*/ 	.word	0x000384d0
        /*0a78*/ 	.short	0x010a
        /*0a7a*/ 	.byte	0x3f
	.zero		1


	//   ....[122]....
        /*0a7c*/ 	.word	0x0000f1a0
        /*0a80*/ 	.word	0x00000003
        /*0a84*/ 	.word	0x000384d8
        /*0a88*/ 	.short	0x010a
        /*0a8a*/ 	.byte	0x3f
	.zero		1


	//   ....[123]....
        /*0a8c*/ 	.word	0x0000f200
        /*0a90*/ 	.word	0x00000003
        /*0a94*/ 	.word	0x000384c0
        /*0a98*/ 	.short	0x010a
        /*0a9a*/ 	.byte	0x3f
	.zero		1


	//   ....[124]....
        /*0a9c*/ 	.word	0x0000f260
        /*0aa0*/ 	.word	0x00000003
        /*0aa4*/ 	.word	0x000384c8
        /*0aa8*/ 	.short	0x010a
        /*0aaa*/ 	.byte	0x3f
	.zero		1


	//   ....[125]....
        /*0aac*/ 	.word	0x0000f2c0
        /*0ab0*/ 	.word	0x00000003
        /*0ab4*/ 	.word	0x000384d0
        /*0ab8*/ 	.short	0x010a
        /*0aba*/ 	.byte	0x3f
	.zero		1


	//   ....[126]....
        /*0abc*/ 	.word	0x0000f390
        /*0ac0*/ 	.word	0x00000008
        /*0ac4*/ 	.word	0x00038490
        /*0ac8*/ 	.short	0x010a
        /*0aca*/ 	.byte	0x3f
	.zero		1


	//   ....[127]....
        /*0acc*/ 	.word	0x0000f3e0
        /*0ad0*/ 	.word	0x00000003
        /*0ad4*/ 	.word	0x00038400
        /*0ad8*/ 	.short	0x010a
        /*0ada*/ 	.byte	0x3f
	.zero		1


	//   ....[128]....
        /*0adc*/ 	.word	0x0000f5f0
        /*0ae0*/ 	.word	0x00000007
        /*0ae4*/ 	.word	0x00000000
        /*0ae8*/ 	.short	0x010a
        /*0aea*/ 	.byte	0x3f
	.zero		1


	//   ....[129]....
        /*0aec*/ 	.word	0x0000f640
        /*0af0*/ 	.word	0x00000011
        /*0af4*/ 	.word	0x00038440
        /*0af8*/ 	.short	0x010a
        /*0afa*/ 	.byte	0x3f
	.zero		1


	//   ....[130]....
        /*0afc*/ 	.word	0x0000f690
        /*0b00*/ 	.word	0x00000005
        /*0b04*/ 	.word	0x00038440
        /*0b08*/ 	.short	0x010a
        /*0b0a*/ 	.byte	0x3f
	.zero		1


	//   ....[131]....
        /*0b0c*/ 	.word	0x0000f6e0
        /*0b10*/ 	.word	0x00000007
        /*0b14*/ 	.word	0x00038440
        /*0b18*/ 	.short	0x010a
        /*0b1a*/ 	.byte	0x3f
	.zero		1


	//   ....[132]....
        /*0b1c*/ 	.word	0x0000f730
        /*0b20*/ 	.word	0x00000007
        /*0b24*/ 	.word	0x00038440
        /*0b28*/ 	.short	0x010a
        /*0b2a*/ 	.byte	0x3f
	.zero		1


	//   ....[133]....
        /*0b2c*/ 	.word	0x0000f780
        /*0b30*/ 	.word	0x00000007
        /*0b34*/ 	.word	0x00038440
        /*0b38*/ 	.short	0x010a
        /*0b3a*/ 	.byte	0x3f
	.zero		1


	//   ....[134]....
        /*0b3c*/ 	.word	0x0000f7d0
        /*0b40*/ 	.word	0x00000007
        /*0b44*/ 	.word	0x00038440
        /*0b48*/ 	.short	0x010a
        /*0b4a*/ 	.byte	0x3f
	.zero		1


	//   ....[135]....
        /*0b4c*/ 	.word	0x0000f820
        /*0b50*/ 	.word	0x00000007
        /*0b54*/ 	.word	0x00038440
        /*0b58*/ 	.short	0x010a
        /*0b5a*/ 	.byte	0x3f
	.zero		1


	//   ....[136]....
        /*0b5c*/ 	.word	0x0000f870
        /*0b60*/ 	.word	0x00000007
        /*0b64*/ 	.word	0x00038440
        /*0b68*/ 	.short	0x010a
        /*0b6a*/ 	.byte	0x3f
	.zero		1


	//----- nvinfo : EIATTR_NUM_MBARRIERS
	.align		4
.L_37:
        /*0b6c*/ 	.byte	0x03, 0x38
        /*0b6e*/ 	.short	0x001e


	//----- nvinfo : EIATTR_EXIT_INSTR_OFFSETS
	.align		4
        /*0b70*/ 	.byte	0x04, 0x1c
        /*0b72*/ 	.short	(.L_39 - .L_38)


	//   ....[0]....
.L_38:
        /*0b74*/ 	.word	0x00002e40


	//   ....[1]....
        /*0b78*/ 	.word	0x00002f00


	//   ....[2]....
        /*0b7c*/ 	.word	0x00008b80


	//   ....[3]....
        /*0b80*/ 	.word	0x00008c20


	//   ....[4]....
        /*0b84*/ 	.word	0x0000aab0


	//   ....[5]....
        /*0b88*/ 	.word	0x0000c670


	//   ....[6]....
        /*0b8c*/ 	.word	0x0000e990


	//----- nvinfo : EIATTR_MAX_THREADS
	.align		4
.L_39:
        /*0b90*/ 	.byte	0x04, 0x05
        /*0b92*/ 	.short	(.L_41 - .L_40)
.L_40:
        /*0b94*/ 	.word	0x00000180
        /*0b98*/ 	.word	0x00000001
        /*0b9c*/ 	.word	0x00000001


	//----- nvinfo : EIATTR_CRS_STACK_SIZE
	.align		4
.L_41:
        /*0ba0*/ 	.byte	0x04, 0x1e
        /*0ba2*/ 	.short	(.L_43 - .L_42)
.L_42:
        /*0ba4*/ 	.word	0x00000000


	//----- nvinfo : EIATTR_CBANK_PARAM_SIZE
	.align		4
.L_43:
        /*0ba8*/ 	.byte	0x03, 0x19
        /*0baa*/ 	.short	0x0770


	//----- nvinfo : EIATTR_PARAM_CBANK
	.align		4
        /*0bac*/ 	.byte	0x04, 0x0a
        /*0bae*/ 	.short	(.L_45 - .L_44)
	.align		4
.L_44:
        /*0bb0*/ 	.word	index@(.nv.constant0._ZN7cutlass13device_kernelINS_4gemm6kernel13GemmUniversalINS1_17GroupProblemShapeIN4cute5tupleIJiiiEEEEENS1_10collective13CollectiveMmaINS1_39MainloopSm90ArrayTmaGmmaWarpSpecializedILi2ENS6_IJNS5_1CILi2EEENSC_ILi1EEESE_EEENS1_43KernelPtrArrayTmaWarpSpecializedCooperativeEEENS6_IJNSC_ILi128EEENSC_ILi256EEESI_EEENS_10bfloat16_tEPNS6_IJlSE_NSC_ILi0EEEEEESL_SO_NS5_8TiledMMAINS5_8MMA_AtomIJNS5_4SM904GMMA28MMA_64x256x16_F32BF16BF16_SSILNSS_5MajorE0ELSU_0ELNSS_7ScaleInE1ELSV_1EEEEEENS5_6LayoutISF_NS6_IJSE_SM_SM_EEEEENS6_IJNS5_10UnderscoreES11_S11_EEEEENS5_13SM90_TMA_LOADENS5_14ComposedLayoutINS5_7SwizzleILi3ELi4ELi3EEENS5_18smem_ptr_flag_bitsILi16EEENSY_INS6_IJNSC_ILi8EEENSC_ILi64EEEEEENS6_IJS1B_SE_EEEEEEEvNS5_8identityENS5_23SM90_TMA_LOAD_MULTICASTES1F_vS1G_EENS_8epilogue10collective18CollectiveEpilogueINS1J_30Sm90PtrArrayTmaWarpSpecializedILi4ELi2ELi16ELb1ELb0ELi2EEEJSK_NS6_IJSI_NSC_ILi32EEEEEENS_6half_tEPNS6_IJSE_lSM_EEES1Q_S1S_NS1J_6fusion15FusionCallbacksIS1N_NS1T_17LinearCombinationIS1Q_fS1Q_fLNS_15FloatRoundStyleE2EEESK_S1P_JEEES14_NS15_IS17_S19_NSY_INS6_IJS1B_S1A_EEENS6_IJSE_S1B_EEEEEEENS5_17SM75_U16x8_LDSM_TENS5_14SM90_TMA_STOREES22_NS5_17SM90_U16x8_STSM_TENS5_9Copy_AtomIJNS5_17SM90_U32x4_STSM_NES1Q_EEEvEEEvvEEEEvNT_6ParamsE)
        /*0bb4*/ 	.short	0x0210
        /*0bb6*/ 	.short	0x0770


	//----- nvinfo : EIATTR_SW_WAR
	.align		4
.L_45:
        /*0bb8*/ 	.byte	0x04, 0x36
        /*0bba*/ 	.short	(.L_47 - .L_46)
.L_46:
        /*0bbc*/ 	.word	0x00000008
.L_47:


//--------------------- .nv.callgraph             --------------------------
	.section	.nv.callgraph,"",@"SHT_CUDA_CALLGRAPH"
	.align	4
	.sectionentsize	8
	.align		4
        /*0000*/ 	.word	0x00000000
	.align		4
        /*0004*/ 	.word	0xffffffff
	.align		4
        /*0008*/ 	.word	index@(_ZN7cutlass13device_kernelINS_4gemm6kernel13GemmUniversalINS1_17GroupProblemShapeIN4cute5tupleIJiiiEEEEENS1_10collective13CollectiveMmaINS1_39MainloopSm90ArrayTmaGmmaWarpSpecializedILi2ENS6_IJNS5_1CILi2EEENSC_ILi1EEESE_EEENS1_43KernelPtrArrayTmaWarpSpecializedCooperativeEEENS6_IJNSC_ILi128EEENSC_ILi256EEESI_EEENS_10bfloat16_tEPNS6_IJlSE_NSC_ILi0EEEEEESL_SO_NS5_8TiledMMAINS5_8MMA_AtomIJNS5_4SM904GMMA28MMA_64x256x16_F32BF16BF16_SSILNSS_5MajorE0ELSU_0ELNSS_7ScaleInE1ELSV_1EEEEEENS5_6LayoutISF_NS6_IJSE_SM_SM_EEEEENS6_IJNS5_10UnderscoreES11_S11_EEEEENS5_13SM90_TMA_LOADENS5_14ComposedLayoutINS5_7SwizzleILi3ELi4ELi3EEENS5_18smem_ptr_flag_bitsILi16EEENSY_INS6_IJNSC_ILi8EEENSC_ILi64EEEEEENS6_IJS1B_SE_EEEEEEEvNS5_8identityENS5_23SM90_TMA_LOAD_MULTICASTES1F_vS1G_EENS_8epilogue10collective18CollectiveEpilogueINS1J_30Sm90PtrArrayTmaWarpSpecializedILi4ELi2ELi16ELb1ELb0ELi2EEEJSK_NS6_IJSI_NSC_ILi32EEEEEENS_6half_tEPNS6_IJSE_lSM_EEES1Q_S1S_NS1J_6fusion15FusionCallbacksIS1N_NS1T_17LinearCombinationIS1Q_fS1Q_fLNS_15FloatRoundStyleE2EEESK_S1P_JEEES14_NS15_IS17_S19_NSY_INS6_IJS1B_S1A_EEENS6_IJSE_S1B_EEEEEEENS5_17SM75_U16x8_LDSM_TENS5_14SM90_TMA_STOREES22_NS5_17SM90_U16x8_STSM_TENS5_9Copy_AtomIJNS5_17SM90_U32x4_STSM_NES1Q_EEEvEEEvvEEEEvNT_6ParamsE)
	.align		4
        /*000c*/ 	.word	index@(__assertfail)
	.align		4
        /*0010*/ 	.word	0x00000000
	.align		4
        /*0014*/ 	.word	0xfffffffe
	.align		4
        /*0018*/ 	.word	0x00000000
	.align		4
        /*001c*/ 	.word	0xfffffffd
	.align		4
        /*0020*/ 	.word	0x00000000
	.align		4
        /*0024*/ 	.word	0xfffffffc


//--------------------- .nv.constant4             --------------------------
	.section	.nv.constant4,"a",@progbits
	.align	8
	.align		8
.nv.constant4:
        /*0000*/ 	.dword	__assertfail
	.align		8
        /*0008*/ 	.dword	__unnamed_1
	.align		8
        /*0010*/ 	.dword	_ZN39_INTERNAL_e4b93ad0_4_k_cu_485c1dda_40984cuda3std3__45__cpo5beginE
	.align		8
        /*0018*/ 	.dword	_ZN39_INTERNAL_e4b93ad0_4_k_cu_485c1dda_40984cuda3std3__45__cpo3endE
	.align		8
        /*0020*/ 	.dword	_ZN39_INTERNAL_e4b93ad0_4_k_cu_485c1dda_40984cuda3std3__45__cpo6cbeginE
	.align		8
        /*0028*/ 	.dword	_ZN39_INTERNAL_e4b93ad0_4_k_cu_485c1dda_40984cuda3std3__45__cpo4cendE
	.align		8
        /*0030*/ 	.dword	_ZN39_INTERNAL_e4b93ad0_4_k_cu_485c1dda_40984cuda3std3__441_GLOBAL__N__e4b93ad0_4_k_cu_485c1dda_40986ignoreE
	.align		8
        /*0038*/ 	.dword	_ZN39_INTERNAL_e4b93ad0_4_k_cu_485c1dda_40984cuda3std3__419piecewise_constructE
	.align		8
        /*0040*/ 	.dword	_ZN39_INTERNAL_e4b93ad0_4_k_cu_485c1dda_40984cuda3std3__48in_placeE
	.align		8
        /*0048*/ 	.dword	_ZN39_INTERNAL_e4b93ad0_4_k_cu_485c1dda_40984cuda3std6ranges3__45__cpo4swapE
	.align		8
        /*0050*/ 	.dword	_ZN39_INTERNAL_e4b93ad0_4_k_cu_485c1dda_40984cuda3std6ranges3__45__cpo9iter_moveE
	.align		8
        /*0058*/ 	.dword	_ZN39_INTERNAL_e4b93ad0_4_k_cu_485c1dda_40984cute7productE
	.align		8
        /*0060*/ 	.dword	_ZN39_INTERNAL_e4b93ad0_4_k_cu_485c1dda_40984cute1_E
	.align		8
        /*0068*/ 	.dword	$str$24
	.align		8
        /*0070*/ 	.dword	$str$25


//--------------------- .text._ZN7cutlass13device_kernelINS_4gemm6kernel13GemmUniversalINS1_17GroupProblemShapeIN4cute5tupleIJiiiEEEEENS1_10collective13CollectiveMmaINS1_39MainloopSm90ArrayTmaGmmaWarpSpecializedILi2ENS6_IJNS5_1CILi2EEENSC_ILi1EEESE_EEENS1_43KernelPtrArrayTmaWarpSpecializedCooperativeEEENS6_IJNSC_ILi128EEENSC_ILi256EEESI_EEENS_10bfloat16_tEPNS6_IJlSE_NSC_ILi0EEEEEESL_SO_NS5_8TiledMMAINS5_8MMA_AtomIJNS5_4SM904GMMA28MMA_64x256x16_F32BF16BF16_SSILNSS_5MajorE0ELSU_0ELNSS_7ScaleInE1ELSV_1EEEEEENS5_6LayoutISF_NS6_IJSE_SM_SM_EEEEENS6_IJNS5_10UnderscoreES11_S11_EEEEENS5_13SM90_TMA_LOADENS5_14ComposedLayoutINS5_7SwizzleILi3ELi4ELi3EEENS5_18smem_ptr_flag_bitsILi16EEENSY_INS6_IJNSC_ILi8EEENSC_ILi64EEEEEENS6_IJS1B_SE_EEEEEEEvNS5_8identityENS5_23SM90_TMA_LOAD_MULTICASTES1F_vS1G_EENS_8epilogue10collective18CollectiveEpilogueINS1J_30Sm90PtrArrayTmaWarpSpecializedILi4ELi2ELi16ELb1ELb0ELi2EEEJSK_NS6_IJSI_NSC_ILi32EEEEEENS_6half_tEPNS6_IJSE_lSM_EEES1Q_S1S_NS1J_6fusion15FusionCallbacksIS1N_NS1T_17LinearCombinationIS1Q_fS1Q_fLNS_15FloatRoundStyleE2EEESK_S1P_JEEES14_NS15_IS17_S19_NSY_INS6_IJS1B_S1A_EEENS6_IJSE_S1B_EEEEEEENS5_17SM75_U16x8_LDSM_TENS5_14SM90_TMA_STOREES22_NS5_17SM90_U16x8_STSM_TENS5_9Copy_AtomIJNS5_17SM90_U32x4_STSM_NES1Q_EEEvEEEvvEEEEvNT_6ParamsE --------------------------
	.section	.text._ZN7cutlass13device_kernelINS_4gemm6kernel13GemmUniversalINS1_17GroupProblemShapeIN4cute5tupleIJiiiEEEEENS1_10collective13CollectiveMmaINS1_39MainloopSm90ArrayTmaGmmaWarpSpecializedILi2ENS6_IJNS5_1CILi2EEENSC_ILi1EEESE_EEENS1_43KernelPtrArrayTmaWarpSpecializedCooperativeEEENS6_IJNSC_ILi128EEENSC_ILi256EEESI_EEENS_10bfloat16_tEPNS6_IJlSE_NSC_ILi0EEEEEESL_SO_NS5_8TiledMMAINS5_8MMA_AtomIJNS5_4SM904GMMA28MMA_64x256x16_F32BF16BF16_SSILNSS_5MajorE0ELSU_0ELNSS_7ScaleInE1ELSV_1EEEEEENS5_6LayoutISF_NS6_IJSE_SM_SM_EEEEENS6_IJNS5_10UnderscoreES11_S11_EEEEENS5_13SM90_TMA_LOADENS5_14ComposedLayoutINS5_7SwizzleILi3ELi4ELi3EEENS5_18smem_ptr_flag_bitsILi16EEENSY_INS6_IJNSC_ILi8EEENSC_ILi64EEEEEENS6_IJS1B_SE_EEEEEEEvNS5_8identityENS5_23SM90_TMA_LOAD_MULTICASTES1F_vS1G_EENS_8epilogue10collective18CollectiveEpilogueINS1J_30Sm90PtrArrayTmaWarpSpecializedILi4ELi2ELi16ELb1ELb0ELi2EEEJSK_NS6_IJSI_NSC_ILi32EEEEEENS_6half_tEPNS6_IJSE_lSM_EEES1Q_S1S_NS1J_6fusion15FusionCallbacksIS1N_NS1T_17LinearCombinationIS1Q_fS1Q_fLNS_15FloatRoundStyleE2EEESK_S1P_JEEES14_NS15_IS17_S19_NSY_INS6_IJS1B_S1A_EEENS6_IJSE_S1B_EEEEEEENS5_17SM75_U16x8_LDSM_TENS5_14SM90_TMA_STOREES22_NS5_17SM90_U16x8_STSM_TENS5_9Copy_AtomIJNS5_17SM90_U32x4_STSM_NES1Q_EEEvEEEvvEEEEvNT_6ParamsE,"ax",@progbits
	.align	128
.text._ZN7cutlass13device_kernelINS_4gemm6kernel13GemmUniversalINS1_17GroupProblemShapeIN4cute5tupleIJiiiEEEEENS1_10collective13CollectiveMmaINS1_39MainloopSm90ArrayTmaGmmaWarpSpecializedILi2ENS6_IJNS5_1CILi2EEENSC_ILi1EEESE_EEENS1_43KernelPtrArrayTmaWarpSpecializedCooperativeEEENS6_IJNSC_ILi128EEENSC_ILi256EEESI_EEENS_10bfloat16_tEPNS6_IJlSE_NSC_ILi0EEEEEESL_SO_NS5_8TiledMMAINS5_8MMA_AtomIJNS5_4SM904GMMA28MMA_64x256x16_F32BF16BF16_SSILNSS_5MajorE0ELSU_0ELNSS_7ScaleInE1ELSV_1EEEEEENS5_6LayoutISF_NS6_IJSE_SM_SM_EEEEENS6_IJNS5_10UnderscoreES11_S11_EEEEENS5_13SM90_TMA_LOADENS5_14ComposedLayoutINS5_7SwizzleILi3ELi4ELi3EEENS5_18smem_ptr_flag_bitsILi16EEENSY_INS6_IJNSC_ILi8EEENSC_ILi64EEEEEENS6_IJS1B_SE_EEEEEEEvNS5_8identityENS5_23SM90_TMA_LOAD_MULTICASTES1F_vS1G_EENS_8epilogue10collective18CollectiveEpilogueINS1J_30Sm90PtrArrayTmaWarpSpecializedILi4ELi2ELi16ELb1ELb0ELi2EEEJSK_NS6_IJSI_NSC_ILi32EEEEEENS_6half_tEPNS6_IJSE_lSM_EEES1Q_S1S_NS1J_6fusion15FusionCallbacksIS1N_NS1T_17LinearCombinationIS1Q_fS1Q_fLNS_15FloatRoundStyleE2EEESK_S1P_JEEES14_NS15_IS17_S19_NSY_INS6_IJS1B_S1A_EEENS6_IJSE_S1B_EEEEEEENS5_17SM75_U16x8_LDSM_TENS5_14SM90_TMA_STOREES22_NS5_17SM90_U16x8_STSM_TENS5_9Copy_AtomIJNS5_17SM90_U32x4_STSM_NES1Q_EEEvEEEvvEEEEvNT_6ParamsE:
        .type           _ZN7cutlass13device_kernelINS_4gemm6kernel13GemmUniversalINS1_17GroupProblemShapeIN4cute5tupleIJiiiEEEEENS1_10collective13CollectiveMmaINS1_39MainloopSm90ArrayTmaGmmaWarpSpecializedILi2ENS6_IJNS5_1CILi2EEENSC_ILi1EEESE_EEENS1_43KernelPtrArrayTmaWarpSpecializedCooperativeEEENS6_IJNSC_ILi128EEENSC_ILi256EEESI_EEENS_10bfloat16_tEPNS6_IJlSE_NSC_ILi0EEEEEESL_SO_NS5_8TiledMMAINS5_8MMA_AtomIJNS5_4SM904GMMA28MMA_64x256x16_F32BF16BF16_SSILNSS_5MajorE0ELSU_0ELNSS_7ScaleInE1ELSV_1EEEEEENS5_6LayoutISF_NS6_IJSE_SM_SM_EEEEENS6_IJNS5_10UnderscoreES11_S11_EEEEENS5_13SM90_TMA_LOADENS5_14ComposedLayoutINS5_7SwizzleILi3ELi4ELi3EEENS5_18smem_ptr_flag_bitsILi16EEENSY_INS6_IJNSC_ILi8EEENSC_ILi64EEEEEENS6_IJS1B_SE_EEEEEEEvNS5_8identityENS5_23SM90_TMA_LOAD_MULTICASTES1F_vS1G_EENS_8epilogue10collective18CollectiveEpilogueINS1J_30Sm90PtrArrayTmaWarpSpecializedILi4ELi2ELi16ELb1ELb0ELi2EEEJSK_NS6_IJSI_NSC_ILi32EEEEEENS_6half_tEPNS6_IJSE_lSM_EEES1Q_S1S_NS1J_6fusion15FusionCallbacksIS1N_NS1T_17LinearCombinationIS1Q_fS1Q_fLNS_15FloatRoundStyleE2EEESK_S1P_JEEES14_NS15_IS17_S19_NSY_INS6_IJS1B_S1A_EEENS6_IJSE_S1B_EEEEEEENS5_17SM75_U16x8_LDSM_TENS5_14SM90_TMA_STOREES22_NS5_17SM90_U16x8_STSM_TENS5_9Copy_AtomIJNS5_17SM90_U32x4_STSM_NES1Q_EEEvEEEvvEEEEvNT_6ParamsE,@function
        .size           _ZN7cutlass13device_kernelINS_4gemm6kernel13GemmUniversalINS1_17GroupProblemShapeIN4cute5tupleIJiiiEEEEENS1_10collective13CollectiveMmaINS1_39MainloopSm90ArrayTmaGmmaWarpSpecializedILi2ENS6_IJNS5_1CILi2EEENSC_ILi1EEESE_EEENS1_43KernelPtrArrayTmaWarpSpecializedCooperativeEEENS6_IJNSC_ILi128EEENSC_ILi256EEESI_EEENS_10bfloat16_tEPNS6_IJlSE_NSC_ILi0EEEEEESL_SO_NS5_8TiledMMAINS5_8MMA_AtomIJNS5_4SM904GMMA28MMA_64x256x16_F32BF16BF16_SSILNSS_5MajorE0ELSU_0ELNSS_7ScaleInE1ELSV_1EEEEEENS5_6LayoutISF_NS6_IJSE_SM_SM_EEEEENS6_IJNS5_10UnderscoreES11_S11_EEEEENS5_13SM90_TMA_LOADENS5_14ComposedLayoutINS5_7SwizzleILi3ELi4ELi3EEENS5_18smem_ptr_flag_bitsILi16EEENSY_INS6_IJNSC_ILi8EEENSC_ILi64EEEEEENS6_IJS1B_SE_EEEEEEEvNS5_8identityENS5_23SM90_TMA_LOAD_MULTICASTES1F_vS1G_EENS_8epilogue10collective18CollectiveEpilogueINS1J_30Sm90PtrArrayTmaWarpSpecializedILi4ELi2ELi16ELb1ELb0ELi2EEEJSK_NS6_IJSI_NSC_ILi32EEEEEENS_6half_tEPNS6_IJSE_lSM_EEES1Q_S1S_NS1J_6fusion15FusionCallbacksIS1N_NS1T_17LinearCombinationIS1Q_fS1Q_fLNS_15FloatRoundStyleE2EEESK_S1P_JEEES14_NS15_IS17_S19_NSY_INS6_IJS1B_S1A_EEENS6_IJSE_S1B_EEEEEEENS5_17SM75_U16x8_LDSM_TENS5_14SM90_TMA_STOREES22_NS5_17SM90_U16x8_STSM_TENS5_9Copy_AtomIJNS5_17SM90_U32x4_STSM_NES1Q_EEEvEEEvvEEEEvNT_6ParamsE,(.L_x_314 - _ZN7cutlass13device_kernelINS_4gemm6kernel13GemmUniversalINS1_17GroupProblemShapeIN4cute5tupleIJiiiEEEEENS1_10collective13CollectiveMmaINS1_39MainloopSm90ArrayTmaGmmaWarpSpecializedILi2ENS6_IJNS5_1CILi2EEENSC_ILi1EEESE_EEENS1_43KernelPtrArrayTmaWarpSpecializedCooperativeEEENS6_IJNSC_ILi128EEENSC_ILi256EEESI_EEENS_10bfloat16_tEPNS6_IJlSE_NSC_ILi0EEEEEESL_SO_NS5_8TiledMMAINS5_8MMA_AtomIJNS5_4SM904GMMA28MMA_64x256x16_F32BF16BF16_SSILNSS_5MajorE0ELSU_0ELNSS_7ScaleInE1ELSV_1EEEEEENS5_6LayoutISF_NS6_IJSE_SM_SM_EEEEENS6_IJNS5_10UnderscoreES11_S11_EEEEENS5_13SM90_TMA_LOADENS5_14ComposedLayoutINS5_7SwizzleILi3ELi4ELi3EEENS5_18smem_ptr_flag_bitsILi16EEENSY_INS6_IJNSC_ILi8EEENSC_ILi64EEEEEENS6_IJS1B_SE_EEEEEEEvNS5_8identityENS5_23SM90_TMA_LOAD_MULTICASTES1F_vS1G_EENS_8epilogue10collective18CollectiveEpilogueINS1J_30Sm90PtrArrayTmaWarpSpecializedILi4ELi2ELi16ELb1ELb0ELi2EEEJSK_NS6_IJSI_NSC_ILi32EEEEEENS_6half_tEPNS6_IJSE_lSM_EEES1Q_S1S_NS1J_6fusion15FusionCallbacksIS1N_NS1T_17LinearCombinationIS1Q_fS1Q_fLNS_15FloatRoundStyleE2EEESK_S1P_JEEES14_NS15_IS17_S19_NSY_INS6_IJS1B_S1A_EEENS6_IJSE_S1B_EEEEEEENS5_17SM75_U16x8_LDSM_TENS5_14SM90_TMA_STOREES22_NS5_17SM90_U16x8_STSM_TENS5_9Copy_AtomIJNS5_17SM90_U32x4_STSM_NES1Q_EEEvEEEvvEEEEvNT_6ParamsE)
        .other          _ZN7cutlass13device_kernelINS_4gemm6kernel13GemmUniversalINS1_17GroupProblemShapeIN4cute5tupleIJiiiEEEEENS1_10collective13CollectiveMmaINS1_39MainloopSm90ArrayTmaGmmaWarpSpecializedILi2ENS6_IJNS5_1CILi2EEENSC_ILi1EEESE_EEENS1_43KernelPtrArrayTmaWarpSpecializedCooperativeEEENS6_IJNSC_ILi128EEENSC_ILi256EEESI_EEENS_10bfloat16_tEPNS6_IJlSE_NSC_ILi0EEEEEESL_SO_NS5_8TiledMMAINS5_8MMA_AtomIJNS5_4SM904GMMA28MMA_64x256x16_F32BF16BF16_SSILNSS_5MajorE0ELSU_0ELNSS_7ScaleInE1ELSV_1EEEEEENS5_6LayoutISF_NS6_IJSE_SM_SM_EEEEENS6_IJNS5_10UnderscoreES11_S11_EEEEENS5_13SM90_TMA_LOADENS5_14ComposedLayoutINS5_7SwizzleILi3ELi4ELi3EEENS5_18smem_ptr_flag_bitsILi16EEENSY_INS6_IJNSC_ILi8EEENSC_ILi64EEEEEENS6_IJS1B_SE_EEEEEEEvNS5_8identityENS5_23SM90_TMA_LOAD_MULTICASTES1F_vS1G_EENS_8epilogue10collective18CollectiveEpilogueINS1J_30Sm90PtrArrayTmaWarpSpecializedILi4ELi2ELi16ELb1ELb0ELi2EEEJSK_NS6_IJSI_NSC_ILi32EEEEEENS_6half_tEPNS6_IJSE_lSM_EEES1Q_S1S_NS1J_6fusion15FusionCallbacksIS1N_NS1T_17LinearCombinationIS1Q_fS1Q_fLNS_15FloatRoundStyleE2EEESK_S1P_JEEES14_NS15_IS17_S19_NSY_INS6_IJS1B_S1A_EEENS6_IJSE_S1B_EEEEEEENS5_17SM75_U16x8_LDSM_TENS5_14SM90_TMA_STOREES22_NS5_17SM90_U16x8_STSM_TENS5_9Copy_AtomIJNS5_17SM90_U32x4_STSM_NES1Q_EEEvEEEvvEEEEvNT_6ParamsE,@"STO_CUDA_ENTRY STV_DEFAULT"
_ZN7cutlass13device_kernelINS_4gemm6kernel13GemmUniversalINS1_17GroupProblemShapeIN4cute5tupleIJiiiEEEEENS1_10collective13CollectiveMmaINS1_39MainloopSm90ArrayTmaGmmaWarpSpecializedILi2ENS6_IJNS5_1CILi2EEENSC_ILi1EEESE_EEENS1_43KernelPtrArrayTmaWarpSpecializedCooperativeEEENS6_IJNSC_ILi128EEENSC_ILi256EEESI_EEENS_10bfloat16_tEPNS6_IJlSE_NSC_ILi0EEEEEESL_SO_NS5_8TiledMMAINS5_8MMA_AtomIJNS5_4SM904GMMA28MMA_64x256x16_F32BF16BF16_SSILNSS_5MajorE0ELSU_0ELNSS_7ScaleInE1ELSV_1EEEEEENS5_6LayoutISF_NS6_IJSE_SM_SM_EEEEENS6_IJNS5_10UnderscoreES11_S11_EEEEENS5_13SM90_TMA_LOADENS5_14ComposedLayoutINS5_7SwizzleILi3ELi4ELi3EEENS5_18smem_ptr_flag_bitsILi16EEENSY_INS6_IJNSC_ILi8EEENSC_ILi64EEEEEENS6_IJS1B_SE_EEEEEEEvNS5_8identityENS5_23SM90_TMA_LOAD_MULTICASTES1F_vS1G_EENS_8epilogue10collective18CollectiveEpilogueINS1J_30Sm90PtrArrayTmaWarpSpecializedILi4ELi2ELi16ELb1ELb0ELi2EEEJSK_NS6_IJSI_NSC_ILi32EEEEEENS_6half_tEPNS6_IJSE_lSM_EEES1Q_S1S_NS1J_6fusion15FusionCallbacksIS1N_NS1T_17LinearCombinationIS1Q_fS1Q_fLNS_15FloatRoundStyleE2EEESK_S1P_JEEES14_NS15_IS17_S19_NSY_INS6_IJS1B_S1A_EEENS6_IJSE_S1B_EEEEEEENS5_17SM75_U16x8_LDSM_TENS5_14SM90_TMA_STOREES22_NS5_17SM90_U16x8_STSM_TENS5_9Copy_AtomIJNS5_17SM90_U32x4_STSM_NES1Q_EEEvEEEvvEEEEvNT_6ParamsE:
[----:B------:R-:W1:Y:S08]  /*0000*/  LDC R1, c[0x0][0x28] ;  /* 0x00000a00ff017b82 */ /* 0x000e700000000800 */
[----:B------:R-:W2:Y:S01]  /*0010*/  LDC.64 R4, c[0x0][0x918] ;  /* 0x00024600ff047b82 */ /* 0x000ea20000000a00 */
[----:B------:R-:W-:Y:S01]  /*0020*/  ULDC.64 UR58, c[0x0][0x208] ;  /* 0x00008200003a7ab9 */ /* 0x000fe20000000a00 */
[----:B------:R-:W3:Y:S01]  /*0030*/  S2R R19, SR_TID.X ;  /* 0x0000000000137919 */ /* 0x000ee20000002100 */
[----:B------:R-:W-:Y:S01]  /*0040*/  ULDC UR4, c[0x0][0x910] ;  /* 0x0002440000047ab9 */ /* 0x000fe20000000800 */
[----:B------:R-:W-:Y:S01]  /*0050*/  ULDC.64 UR20, c[0x0][0x8d0] ;  /* 0x0002340000147ab9 */ /* 0x000fe20000000a00 */
[----:B------:R-:W-:Y:S01]  /*0060*/  ULDC.64 UR14, c[0x0][0x8c8] ;  /* 0x00023200000e7ab9 */ /* 0x000fe20000000a00 */
[----:B------:R-:W-:Y:S01]  /*0070*/  IMAD.MOV.U32 R8, RZ, RZ, RZ ;  /* 0x000000ffff087224 */ /* 0x000fe200078e00ff */
[----:B------:R-:W-:Y:S01]  /*0080*/  ULDC.64 UR16, c[0x0][0x8e0] ;  /* 0x0002380000107ab9 */ /* 0x000fe20000000a00 */
[----:B------:R-:W4:Y:S01]  /*0090*/  S2UR UR8, SR_CTAID.Y ;  /* 0x00000000000879c3 */ /* 0x000f220000002600 */
[----:B------:R-:W-:Y:S01]  /*00a0*/  IMAD.MOV.U32 R10, RZ, RZ, RZ ;  /* 0x000000ffff0a7224 */ /* 0x000fe200078e00ff */
[----:B------:R-:W-:Y:S01]  /*00b0*/  ULDC.64 UR22, c[0x0][0x8e8] ;  /* 0x00023a0000167ab9 */ /* 0x000fe20000000a00 */
[----:B--2---:R-:W2:Y:S01]  /*00c0*/  LDG.E R7, desc[UR58][R4.64] ;  /* 0x0000003a04077981 */ /* 0x004ea2000c1e1900 */
[----:B------:R-:W-:-:S03]  /*00d0*/  IMAD.U32 R0, RZ, RZ, UR4 ;  /* 0x00000004ff007e24 */ /* 0x000fc6000f8e00ff */
[----:B------:R-:W2:Y:S01]  /*00e0*/  LDG.E R6, desc[UR58][R4.64+0x4] ;  /* 0x0000043a04067981 */ /* 0x000ea2000c1e1900 */
[----:B---3--:R-:W-:Y:S01]  /*00f0*/  LOP3.LUT R9, R19, 0x1f, RZ, 0xc0, !PT ;  /* 0x0000001f13097812 */ /* 0x008fe200078ec0ff */
[----:B------:R-:W-:Y:S01]  /*0100*/  UISETP.NE.U32.AND UP0, UPT, UR20, URZ, UPT ;  /* 0x0000003f1400728c */ /* 0x000fe2000bf05070 */
[----:B------:R-:W3:Y:S01]  /*0110*/  S2UR UR40, SR_CTAID.X ;  /* 0x00000000002879c3 */ /* 0x000ee20000002500 */
[----:B------:R-:W-:Y:S01]  /*0120*/  ULDC UR4, c[0x0][0x908] ;  /* 0x0002420000047ab9 */ /* 0x000fe20000000800 */
[----:B------:R-:W-:Y:S01]  /*0130*/  ISETP.GE.AND P0, PT, R9, R0, PT ;  /* 0x000000000900720c */ /* 0x000fe20003f06270 */
[----:B------:R-:W-:Y:S02]  /*0140*/  UISETP.NE.AND.EX UP0, UPT, UR21, URZ, UPT, UP0 ;  /* 0x0000003f1500728c */ /* 0x000fe4000bf05300 */
[----:B------:R-:W-:-:S09]  /*0150*/  UISETP.NE.AND UP3, UPT, UR4, 0x1, UPT ;  /* 0x000000010400788c */ /* 0x000fd2000bf65270 */
[----:B------:R-:W-:Y:S01]  /*0160*/  @UP0 ULDC UR10, c[0x0][0x8dc] ;  /* 0x00023700000a0ab9 */ /* 0x000fe20000000800 */
[----:B------:R-:W1:Y:S01]  /*0170*/  @!P0 LDC.64 R2, c[0x0][0x918] ;  /* 0x00024600ff028b82 */ /* 0x000e620000000a00 */
[----:B----4-:R-:W-:Y:S01]  /*0180*/  @UP3 UMOV UR6, UR8 ;  /* 0x0000000800063c82 */ /* 0x010fe20008000000 */
[----:B------:R-:W-:Y:S01]  /*0190*/  @UP3 ULDC UR18, c[0x0][0x10] ;  /* 0x0000040000123ab9 */ /* 0x000fe20000000800 */
[----:B------:R-:W-:Y:S01]  /*01a0*/  @UP3 UMOV UR4, UR6 ;  /* 0x0000000600043c82 */ /* 0x000fe20008000000 */
[----:B------:R-:W-:Y:S01]  /*01b0*/  @UP3 UMOV UR5, URZ ;  /* 0x0000003f00053c82 */ /* 0x000fe20008000000 */
[----:B------:R-:W-:Y:S01]  /*01c0*/  @!UP3 UMOV UR6, UR8 ;  /* 0x000000080006bc82 */ /* 0x000fe20008000000 */
[----:B---3--:R-:W-:Y:S01]  /*01d0*/  @UP3 UIMAD.WIDE.U32 UR18, UR40, UR18, UR4 ;  /* 0x00000012281232a5 */ /* 0x008fe2000f8e0004 */
[----:B------:R-:W-:Y:S01]  /*01e0*/  @UP3 UMOV UR9, URZ ;  /* 0x0000003f00093c82 */ /* 0x000fe20008000000 */
[----:B-1----:R-:W-:-:S05]  /*01f0*/  @!P0 IMAD.WIDE.U32 R2, R9, 0xc, R2 ;  /* 0x0000000c09028825 */ /* 0x002fca00078e0002 */
[----:B------:R1:W5:Y:S04]  /*0200*/  @!P0 LDG.E R8, desc[UR58][R2.64] ;  /* 0x0000003a02088981 */ /* 0x000368000c1e1900 */
[----:B------:R1:W5:Y:S01]  /*0210*/  @!P0 LDG.E R10, desc[UR58][R2.64+0x4] ;  /* 0x0000043a020a8981 */ /* 0x000362000c1e1900 */
[----:B------:R-:W-:Y:S01]  /*0220*/  ISETP.NE.U32.AND P0, PT, RZ, UR22, PT ;  /* 0x00000016ff007c0c */ /* 0x000fe2000bf05070 */
[----:B------:R-:W-:-:S03]  /*0230*/  @!UP3 ULDC UR7, c[0x0][0xc] ;  /* 0x000003000007bab9 */ /* 0x000fc60000000800 */
[----:B------:R-:W-:Y:S01]  /*0240*/  ISETP.NE.AND.EX P0, PT, RZ, UR23, PT, P0 ;  /* 0x00000017ff007c0c */ /* 0x000fe2000bf05300 */
[----:B------:R-:W-:Y:S01]  /*0250*/  UMOV UR41, URZ ;  /* 0x0000003f00297c82 */ /* 0x000fe20008000000 */
[----:B------:R-:W-:Y:S01]  /*0260*/  @UP3 UIADD3 UR9, UR19, UR9, URZ ;  /* 0x0000000913093290 */ /* 0x000fe2000fffe03f */
[----:B--2---:R-:W-:Y:S02]  /*0270*/  R2UR UR12, R7 ;  /* 0x00000000070c72ca */ /* 0x004fe400000e0000 */
[----:B------:R-:W-:-:S11]  /*0280*/  R2UR UR26, R6 ;  /* 0x00000000061a72ca */ /* 0x000fd600000e0000 */
[----:B------:R-:W-:-:S04]  /*0290*/  UIADD3 UR11, UP1, UR12, UR14, URZ ;  /* 0x0000000e0c0b7290 */ /* 0x000fc8000ff3e03f */
[----:B------:R-:W-:Y:S02]  /*02a0*/  ULEA.HI.X.SX32 UR12, UR12, UR15, 0x1, UP1 ;  /* 0x0000000f0c0c7291 */ /* 0x000fe400088f0e3f */
[----:B------:R-:W-:-:S04]  /*02b0*/  UIADD3 UR11, UP1, UR11, -0x1, URZ ;  /* 0xffffffff0b0b7890 */ /* 0x000fc8000ff3e03f */
[----:B------:R-:W-:Y:S02]  /*02c0*/  UIADD3.X UR12, UR12, -0x1, URZ, UP1, !UPT ;  /* 0xffffffff0c0c7890 */ /* 0x000fe40008ffe43f */
[----:B------:R-:W-:-:S04]  /*02d0*/  @UP0 UIADD3 UR10, UP1, UR11, UR10, URZ ;  /* 0x0000000a0b0a0290 */ /* 0x000fc8000ff3e03f */
[----:B------:R-:W-:Y:S02]  /*02e0*/  @UP0 UIADD3.X UR28, URZ, UR12, URZ, UP1, !UPT ;  /* 0x0000000c3f1c0290 */ /* 0x000fe40008ffe43f */
[----:B------:R-:W-:Y:S02]  /*02f0*/  UIADD3 UR13, UP1, UR26, UR16, URZ ;  /* 0x000000101a0d7290 */ /* 0x000fe4000ff3e03f */
[----:B------:R-:W-:Y:S02]  /*0300*/  @UP0 UIMAD.WIDE.U32 UR24, UR28, UR20, URZ ;  /* 0x000000141c1802a5 */ /* 0x000fe4000f8e003f */
[----:B------:R-:W-:Y:S02]  /*0310*/  ULEA.HI.X.SX32 UR8, UR26, UR17, 0x1, UP1 ;  /* 0x000000111a087291 */ /* 0x000fe400088f0e3f */
[----:B------:R-:W-:Y:S02]  /*0320*/  @UP0 UIMAD.WIDE.U32 UR24, UP1, UR10, UR21, UR24 ;  /* 0x000000150a1802a5 */ /* 0x000fe4000f820018 */
[----:B------:R-:W-:-:S02]  /*0330*/  @UP0 UIMAD.WIDE.U32 UR4, UR10, UR20, URZ ;  /* 0x000000140a0402a5 */ /* 0x000fc4000f8e003f */
[----:B------:R-:W-:Y:S02]  /*0340*/  @UP0 UIADD3.X UR27, URZ, URZ, URZ, UP1, !UPT ;  /* 0x0000003f3f1b0290 */ /* 0x000fe40008ffe43f */
[----:B------:R-:W-:Y:S01]  /*0350*/  @UP0 UIADD3 URZ, UP1, UR5, UR24, URZ ;  /* 0x00000018053f0290 */ /* 0x000fe2000ff3e03f */
[----:B------:R-:W-:Y:S01]  /*0360*/  @UP0 UMOV UR26, UR25 ;  /* 0x00000019001a0c82 */ /* 0x000fe20008000000 */
[----:B------:R-:W-:Y:S02]  /*0370*/  @!UP3 UIMAD.WIDE.U32 UR4, UR7, UR6, UR40 ;  /* 0x000000060704b2a5 */ /* 0x000fe4000f8e0028 */
[----:B------:R-:W-:Y:S02]  /*0380*/  @UP0 UIMAD.WIDE.U32.X UR24, UR28, UR21, UR26, UP1 ;  /* 0x000000151c1802a5 */ /* 0x000fe400088e041a */
[----:B------:R-:W-:Y:S01]  /*0390*/  UIADD3 UR13, UP2, UR13, -0x1, URZ ;  /* 0xffffffff0d0d7890 */ /* 0x000fe2000ff5e03f */
[----:B------:R-:W-:Y:S02]  /*03a0*/  @UP3 UMOV UR10, UR18 ;  /* 0x00000012000a3c82 */ /* 0x000fe40008000000 */
[----:B------:R-:W-:Y:S01]  /*03b0*/  @!UP3 UMOV UR10, UR4 ;  /* 0x00000004000abc82 */ /* 0x000fe20008000000 */
[----:B------:R-:W-:Y:S01]  /*03c0*/  UIADD3.X UR19, UR8, -0x1, URZ, UP2, !UPT ;  /* 0xffffffff08137890 */ /* 0x000fe200097fe43f */
[----:B------:R-:W-:Y:S01]  /*03d0*/  @!UP3 UMOV UR9, UR5 ;  /* 0x000000050009bc82 */ /* 0x000fe20008000000 */
[----:B------:R-:W-:Y:S01]  /*03e0*/  @UP0 UMOV UR11, UR24 ;  /* 0x00000018000b0c82 */ /* 0x000fe20008000000 */
[----:B------:R-:W-:Y:S01]  /*03f0*/  @UP0 UMOV UR12, UR25 ;  /* 0x00000019000c0c82 */ /* 0x000fe20008000000 */
[----:B-1----:R-:W-:Y:S08]  /*0400*/  @!P0 BRA `(.L_x_0) ;  /* 0x0000000000308947 */ /* 0x002ff00003800000 */
[----:B------:R-:W-:Y:S02]  /*0410*/  ULDC UR7, c[0x0][0x8f4] ;  /* 0x00023d0000077ab9 */ /* 0x000fe40000000800 */
[----:B------:R-:W-:-:S04]  /*0420*/  UIADD3 UR7, UP1, UR13, UR7, URZ ;  /* 0x000000070d077290 */ /* 0x000fc8000ff3e03f */
[----:B------:R-:W-:-:S04]  /*0430*/  UIADD3.X UR8, URZ, UR19, URZ, UP1, !UPT ;  /* 0x000000133f087290 */ /* 0x000fc80008ffe43f */
[----:B------:R-:W-:-:S04]  /*0440*/  UIMAD.WIDE.U32 UR4, UR8, UR22, URZ ;  /* 0x00000016080472a5 */ /* 0x000fc8000f8e003f */
[----:B------:R-:W-:Y:S02]  /*0450*/  UIMAD.WIDE.U32 UR18, UP1, UR7, UR23, UR4 ;  /* 0x00000017071272a5 */ /* 0x000fe4000f820004 */
[----:B------:R-:W-:Y:S02]  /*0460*/  UIMAD.WIDE.U32 UR4, UR7, UR22, URZ ;  /* 0x00000016070472a5 */ /* 0x000fe4000f8e003f */
[----:B------:R-:W-:Y:S02]  /*0470*/  UIADD3.X UR25, URZ, URZ, URZ, UP1, !UPT ;  /* 0x0000003f3f197290 */ /* 0x000fe40008ffe43f */
[----:B------:R-:W-:Y:S01]  /*0480*/  UIADD3 URZ, UP1, UR5, UR18, URZ ;  /* 0x00000012053f7290 */ /* 0x000fe2000ff3e03f */
[----:B------:R-:W-:-:S03]  /*0490*/  UMOV UR24, UR19 ;  /* 0x0000001300187c82 */ /* 0x000fc60008000000 */
[----:B------:R-:W-:-:S07]  /*04a0*/  UIMAD.WIDE.U32.X UR4, UR8, UR23, UR24, UP1 ;  /* 0x00000017080472a5 */ /* 0x000fce00088e0418 */
[----:B------:R-:W-:Y:S01]  /*04b0*/  UMOV UR13, UR4 ;  /* 0x00000004000d7c82 */ /* 0x000fe20008000000 */
[----:B------:R-:W-:-:S05]  /*04c0*/  UMOV UR19, UR5 ;  /* 0x0000000500137c82 */ /* 0x000fca0008000000 */
.L_x_0:
[----:B------:R-:W-:Y:S01]  /*04d0*/  ULDC UR8, c[0x0][0x934] ;  /* 0x00024d0000087ab9 */ /* 0x000fe20000000800 */
[----:B------:R-:W-:Y:S01]  /*04e0*/  ULDC UR7, c[0x0][0x904] ;  /* 0x0002410000077ab9 */ /* 0x000fe20000000800 */
[----:B------:R-:W-:Y:S01]  /*04f0*/  ULDC UR4, c[0x0][0x938] ;  /* 0x00024e0000047ab9 */ /* 0x000fe20000000800 */
[----:B------:R-:W-:Y:S01]  /*0500*/  USHF.L.U32 UR8, UR8, UR7, URZ ;  /* 0x0000000708087299 */ /* 0x000fe2000800063f */
[----:B------:R-:W-:Y:S01]  /*0510*/  SHF.R.U32.HI R13, RZ, 0x5, R19 ;  /* 0x00000005ff0d7819 */ /* 0x000fe20000011613 */
[----:B------:R-:W-:Y:S01]  /*0520*/  USHF.L.U32 UR7, UR4, UR7, URZ ;  /* 0x0000000704077299 */ /* 0x000fe2000800063f */
[----:B------:R-:W-:Y:S01]  /*0530*/  ULDC UR26, c[0x0][0x8d8] ;  /* 0x00023600001a7ab9 */ /* 0x000fe20000000800 */
[----:B------:R-:W-:Y:S02]  /*0540*/  ULDC UR30, c[0x0][0x8f0] ;  /* 0x00023c00001e7ab9 */ /* 0x000fe40000000800 */
[----:B------:R-:W-:Y:S01]  /*0550*/  IMAD.U32 R11, RZ, RZ, UR8 ;  /* 0x00000008ff0b7e24 */ /* 0x000fe2000f8e00ff */
[----:B------:R-:W-:Y:S01]  /*0560*/  USHF.R.U64 UR18, UR11, UR26, UR12 ;  /* 0x0000001a0b127299 */ /* 0x000fe2000800120c */
[----:B------:R-:W-:Y:S01]  /*0570*/  IMAD.U32 R20, RZ, RZ, UR7 ;  /* 0x00000007ff147e24 */ /* 0x000fe2000f8e00ff */
[----:B------:R-:W-:-:S02]  /*0580*/  USHF.R.U64 UR11, UR13, UR30, UR19 ;  /* 0x0000001e0d0b7299 */ /* 0x000fc40008001213 */
[----:B------:R-:W-:Y:S01]  /*0590*/  IABS R2, R11 ;  /* 0x0000000b00027213 */ /* 0x000fe20000000000 */
[----:B------:R-:W-:Y:S01]  /*05a0*/  UIADD3 UR18, UR18, -0x1, UR8 ;  /* 0xffffffff12127890 */ /* 0x000fe2000fffe008 */
[----:B------:R-:W-:Y:S01]  /*05b0*/  IABS R3, R20 ;  /* 0x0000001400037213 */ /* 0x000fe20000000000 */
[----:B------:R-:W-:Y:S01]  /*05c0*/  UIADD3 UR11, UR11, -0x1, UR7 ;  /* 0xffffffff0b0b7890 */ /* 0x000fe2000fffe007 */
[----:B------:R-:W-:Y:S01]  /*05d0*/  R2UR UR28, R2 ;  /* 0x00000000021c72ca */ /* 0x000fe200000e0000 */
[----:B------:R-:W-:Y:S01]  /*05e0*/  UMOV UR12, URZ ;  /* 0x0000003f000c7c82 */ /* 0x000fe20008000000 */
[----:B------:R-:W-:Y:S01]  /*05f0*/  UISETP.GE.AND UP5, UPT, UR18, URZ, UPT ;  /* 0x0000003f1200728c */ /* 0x000fe2000bfa6270 */
[----:B------:R-:W-:Y:S01]  /*0600*/  IMAD.MOV.U32 R2, RZ, RZ, R3 ;  /* 0x000000ffff027224 */ /* 0x000fe200078e0003 */
[----:B------:R-:W-:Y:S01]  /*0610*/  UISETP.NE.AND UP4, UPT, UR8, URZ, UPT ;  /* 0x0000003f0800728c */ /* 0x000fe2000bf85270 */
[----:B------:R-:W-:-:S03]  /*0620*/  UMOV UR54, 0x1 ;  /* 0x0000000100367882 */ /* 0x000fc60000000000 */
[----:B------:R-:W-:-:S05]  /*0630*/  R2UR UR27, R2 ;  /* 0x00000000021b72ca */ /* 0x000fca00000e0000 */
[----:B------:R-:W1:Y:S08]  /*0640*/  I2F.RP R2, UR28 ;  /* 0x0000001c00027d06 */ /* 0x000e700008209400 */
[----:B------:R-:W2:Y:S08]  /*0650*/  I2F.RP R4, UR27 ;  /* 0x0000001b00047d06 */ /* 0x000eb00008209400 */
[----:B-1----:R-:W1:Y:S08]  /*0660*/  MUFU.RCP R2, R2 ;  /* 0x0000000200027308 */ /* 0x002e700000001000 */
[----:B--2---:R-:W2:Y:S01]  /*0670*/  MUFU.RCP R4, R4 ;  /* 0x0000000400047308 */ /* 0x004ea20000001000 */
[----:B-1----:R-:W-:-:S02]  /*0680*/  VIADD R3, R2, 0xffffffe ;  /* 0x0ffffffe02037836 */ /* 0x002fc40000000000 */
[----:B------:R-:W-:-:S05]  /*0690*/  IMAD.U32 R2, RZ, RZ, UR18 ;  /* 0x00000012ff027e24 */ /* 0x000fca000f8e00ff */
[----:B------:R-:W1:Y:S01]  /*06a0*/  F2I.FTZ.U32.TRUNC.NTZ R3, R3 ;  /* 0x0000000300037305 */ /* 0x000e62000021f000 */
[----:B------:R-:W-:Y:S01]  /*06b0*/  IABS R2, R2 ;  /* 0x0000000200027213 */ /* 0x000fe20000000000 */
[----:B--2---:R-:W-:Y:S01]  /*06c0*/  VIADD R5, R4, 0xffffffe ;  /* 0x0ffffffe04057836 */ /* 0x004fe20000000000 */
[----:B------:R-:W-:Y:S02]  /*06d0*/  IABS R4, R11 ;  /* 0x0000000b00047213 */ /* 0x000fe40000000000 */
[----:B------:R-:W-:-:S03]  /*06e0*/  R2UR UR32, R2 ;  /* 0x00000000022072ca */ /* 0x000fc600000e0000 */
[----:B------:R-:W2:Y:S01]  /*06f0*/  F2I.FTZ.U32.TRUNC.NTZ R5, R5 ;  /* 0x0000000500057305 */ /* 0x000ea2000021f000 */
[----:B------:R-:W-:Y:S01]  /*0700*/  IMAD.MOV R4, RZ, RZ, -R4 ;  /* 0x000000ffff047224 */ /* 0x000fe200078e0a04 */
[----:B-1----:R-:W-:Y:S01]  /*0710*/  R2UR UR13, R3 ;  /* 0x00000000030d72ca */ /* 0x002fe200000e0000 */
[----:B------:R-:W-:Y:S01]  /*0720*/  IMAD.U32 R3, RZ, RZ, UR11 ;  /* 0x0000000bff037e24 */ /* 0x000fe2000f8e00ff */
[----:B--2---:R-:W-:-:S04]  /*0730*/  R2UR UR5, R5 ;  /* 0x00000000050572ca */ /* 0x004fc800000e0000 */
[----:B------:R-:W-:Y:S01]  /*0740*/  IABS R5, R3 ;  /* 0x0000000300057213 */ /* 0x000fe20000000000 */
[----:B------:R-:W-:Y:S01]  /*0750*/  IMAD.MOV.U32 R3, RZ, RZ, R4 ;  /* 0x000000ffff037224 */ /* 0x000fe200078e0004 */
[----:B------:R-:W-:-:S05]  /*0760*/  IABS R4, R20 ;  /* 0x0000001400047213 */ /* 0x000fca0000000000 */
[----:B------:R-:W-:Y:S01]  /*0770*/  UIADD3 UR4, URZ, -UR13, URZ ;  /* 0x8000000d3f047290 */ /* 0x000fe2000fffe03f */
[----:B------:R-:W-:Y:S02]  /*0780*/  MOV R2, R5 ;  /* 0x0000000500027202 */ /* 0x000fe40000000f00 */
[----:B------:R-:W-:Y:S01]  /*0790*/  R2UR UR29, R3 ;  /* 0x00000000031d72ca */ /* 0x000fe200000e0000 */
[----:B------:R-:W-:Y:S01]  /*07a0*/  IMAD.MOV R4, RZ, RZ, -R4 ;  /* 0x000000ffff047224 */ /* 0x000fe200078e0a04 */
[----:B------:R-:W-:Y:S01]  /*07b0*/  UIMAD UR4, UR4, UR28, URZ ;  /* 0x0000001c040472a4 */ /* 0x000fe2000f8e023f */
[----:B------:R-:W-:Y:S01]  /*07c0*/  R2UR UR33, R2 ;  /* 0x00000000022172ca */ /* 0x000fe200000e0000 */
[----:B------:R-:W1:Y:S01]  /*07d0*/  SHFL.IDX PT, R3, R13, RZ, 0x1f ;  /* 0x00001fff0d037589 */ /* 0x000e6200000e0000 */
[----:B------:R-:W-:Y:S01]  /*07e0*/  UIADD3 UR24, URZ, -UR5, URZ ;  /* 0x800000053f187290 */ /* 0x000fe2000fffe03f */
[----:B------:R-:W-:Y:S01]  /*07f0*/  IMAD.MOV.U32 R2, RZ, RZ, R4 ;  /* 0x000000ffff027224 */ /* 0x000fe200078e0004 */
[----:B------:R-:W-:-:S02]  /*0800*/  UIMAD.WIDE.U32 UR12, UR13, UR4, UR12 ;  /* 0x000000040d0c72a5 */ /* 0x000fc4000f8e000c */
[----:B------:R-:W-:Y:S01]  /*0810*/  UIMAD UR24, UR24, UR27, URZ ;  /* 0x0000001b181872a4 */ /* 0x000fe2000f8e023f */
[----:B------:R-:W-:Y:S01]  /*0820*/  UMOV UR4, URZ ;  /* 0x0000003f00047c82 */ /* 0x000fe20008000000 */
[----:B------:R-:W-:Y:S02]  /*0830*/  R2UR UR31, R2 ;  /* 0x00000000021f72ca */ /* 0x000fe400000e0000 */
[----:B------:R-:W-:Y:S01]  /*0840*/  UIMAD.WIDE.U32 UR24, UR5, UR24, UR4 ;  /* 0x00000018051872a5 */ /* 0x000fe2000f8e0004 */
[----:B------:R-:W-:Y:S01]  /*0850*/  SHF.R.U32.HI R2, RZ, 0x7, R19 ;  /* 0x00000007ff027819 */ /* 0x000fe20000011613 */
[----:B------:R-:W-:-:S04]  /*0860*/  UIMAD.WIDE.U32 UR4, UR13, UR32, URZ ;  /* 0x000000200d0472a5 */ /* 0x000fc8000f8e003f */
[----:B------:R-:W-:Y:S01]  /*0870*/  UIMAD UR5, UR5, UR29, UR32 ;  /* 0x0000001d050572a4 */ /* 0x000fe2000f8e0220 */
[----:B------:R-:W2:Y:S01]  /*0880*/  SHFL.IDX PT, R2, R2, RZ, 0x1f ;  /* 0x00001fff02027589 */ /* 0x000ea200000e0000 */
[----:B------:R-:W-:Y:S01]  /*0890*/  UMOV UR19, UR25 ;  /* 0x0000001900137c82 */ /* 0x000fe20008000000 */
[----:B------:R-:W-:Y:S02]  /*08a0*/  ULOP3.LUT UR32, URZ, UR8, URZ, 0x33, !UPT ;  /* 0x000000083f207292 */ /* 0x000fe4000f8e333f */
[----:B------:R-:W-:Y:S02]  /*08b0*/  UIMAD.WIDE.U32 UR24, UR19, UR33, URZ ;  /* 0x00000021131872a5 */ /* 0x000fe4000f8e003f */
[----:B------:R-:W-:Y:S02]  /*08c0*/  UISETP.GT.U32.AND UP1, UPT, UR28, UR5, UPT ;  /* 0x000000051c00728c */ /* 0x000fe4000bf24070 */
[----:B------:R-:W-:Y:S01]  /*08d0*/  UIMAD UR25, UR25, UR31, UR33 ;  /* 0x0000001f191972a4 */ /* 0x000fe2000f8e0221 */
[----:B-1----:R-:W-:Y:S01]  /*08e0*/  R2UR UR34, R3 ;  /* 0x00000000032272ca */ /* 0x002fe200000e0000 */
[----:B------:R-:W-:-:S02]  /*08f0*/  ULOP3.LUT UR33, URZ, UR7, URZ, 0x33, !UPT ;  /* 0x000000073f217292 */ /* 0x000fc4000f8e333f */
[----:B------:R-:W-:-:S05]  /*0900*/  UISETP.GT.U32.AND UP2, UPT, UR27, UR25, UPT ;  /* 0x000000191b00728c */ /* 0x000fca000bf44070 */
[----:B------:R-:W-:-:S04]  /*0910*/  @!UP1 UIADD3 UR5, UR5, -UR28, URZ ;  /* 0x8000001c05059290 */ /* 0x000fc8000fffe03f */
[----:B------:R-:W-:Y:S01]  /*0920*/  UISETP.GT.U32.AND UP6, UPT, UR28, UR5, UPT ;  /* 0x000000051c00728c */ /* 0x000fe2000bfc4070 */
[----:B------:R-:W-:Y:S01]  /*0930*/  ISETP.NE.AND P1, PT, RZ, UR34, PT ;  /* 0x00000022ff007c0c */ /* 0x000fe2000bf25270 */
[----:B------:R-:W-:Y:S01]  /*0940*/  @!UP2 UIADD3 UR25, UR25, -UR27, URZ ;  /* 0x8000001b1919a290 */ /* 0x000fe2000fffe03f */
[----:B--2---:R-:W-:Y:S01]  /*0950*/  R2UR UR12, R2 ;  /* 0x00000000020c72ca */ /* 0x004fe200000e0000 */
[----:B------:R-:W-:Y:S02]  /*0960*/  USHF.R.S32.HI UR4, URZ, 0x1f, UR34 ;  /* 0x0000001f3f047899 */ /* 0x000fe40008011422 */
[----:B------:R-:W-:Y:S02]  /*0970*/  UISETP.GT.U32.AND UP1, UPT, UR27, UR25, UPT ;  /* 0x000000191b00728c */ /* 0x000fe4000bf24070 */
[----:B------:R-:W-:Y:S02]  /*0980*/  UISETP.NE.AND UP2, UPT, UR7, URZ, UPT ;  /* 0x0000003f0700728c */ /* 0x000fe4000bf45270 */
[----:B------:R-:W-:-:S02]  /*0990*/  ULEA.HI UR4, UR4, UR34, URZ, 0x2 ;  /* 0x0000002204047291 */ /* 0x000fc4000f8f103f */
[----:B------:R-:W-:Y:S02]  /*09a0*/  @!UP6 UIADD3 UR5, UR5, -UR28, URZ ;  /* 0x8000001c0505e290 */ /* 0x000fe4000fffe03f */
[----:B------:R-:W-:Y:S02]  /*09b0*/  UISETP.GE.AND UP6, UPT, UR11, URZ, UPT ;  /* 0x0000003f0b00728c */ /* 0x000fe4000bfc6270 */
[----:B------:R-:W-:Y:S02]  /*09c0*/  @!UP5 UIADD3 UR5, -UR5, URZ, URZ ;  /* 0x0000003f0505d290 */ /* 0x000fe4000fffe13f */
[----:B------:R-:W-:Y:S02]  /*09d0*/  @!UP1 UIADD3 UR25, UR25, -UR27, URZ ;  /* 0x8000001b19199290 */ /* 0x000fe4000fffe03f */
[----:B------:R-:W-:Y:S02]  /*09e0*/  USEL UR5, UR32, UR5, !UP4 ;  /* 0x0000000520057287 */ /* 0x000fe4000e000000 */
[----:B------:R-:W-:-:S02]  /*09f0*/  ULOP3.LUT UR4, UR4, 0xfffffffc, URZ, 0xc0, !UPT ;  /* 0xfffffffc04047892 */ /* 0x000fc4000f8ec03f */
[----:B------:R-:W-:Y:S02]  /*0a00*/  UIADD3 UR5, UR18, -UR5, URZ ;  /* 0x8000000512057290 */ /* 0x000fe4000fffe03f */
[----:B------:R-:W-:Y:S02]  /*0a10*/  @!UP6 UIADD3 UR25, -UR25, URZ, URZ ;  /* 0x0000003f1919e290 */ /* 0x000fe4000fffe13f */
[----:B------:R-:W-:Y:S02]  /*0a20*/  UIADD3 UR55, UR34, -UR4, URZ ;  /* 0x8000000422377290 */ /* 0x000fe4000fffe03f */
[----:B------:R-:W-:Y:S02]  /*0a30*/  USEL UR25, UR33, UR25, !UP2 ;  /* 0x0000001921197287 */ /* 0x000fe4000d000000 */
[----:B------:R-:W-:Y:S02]  /*0a40*/  UISETP.NE.AND UP1, UPT, UR12, URZ, UPT ;  /* 0x0000003f0c00728c */ /* 0x000fe4000bf25270 */
[----:B------:R-:W-:-:S02]  /*0a50*/  UIADD3 UR25, UR11, -UR25, URZ ;  /* 0x800000190b197290 */ /* 0x000fc4000fffe03f */
[----:B------:R-:W-:Y:S02]  /*0a60*/  UISETP.EQ.AND UP5, UPT, UR55, 0x3, !UP1 ;  /* 0x000000033700788c */ /* 0x000fe4000cfa2270 */
[----:B------:R-:W-:Y:S02]  /*0a70*/  UIMAD UR24, UR5, UR25, URZ ;  /* 0x00000019051872a4 */ /* 0x000fe4000f8e023f */
[----:B------:R-:W-:Y:S02]  /*0a80*/  USEL UR4, UR25, UR5, !UP3 ;  /* 0x0000000519047287 */ /* 0x000fe4000d800000 */
[----:B------:R-:W-:Y:S02]  /*0a90*/  USHF.R.S32.HI UR25, URZ, 0x1f, UR24 ;  /* 0x0000001f3f197899 */ /* 0x000fe40008011418 */
[----:B------:R-:W-:Y:S01]  /*0aa0*/  USHF.R.S32.HI UR5, URZ, 0x1f, UR4 ;  /* 0x0000001f3f057899 */ /* 0x000fe20008011404 */
[----:B------:R-:W-:Y:S01]  /*0ab0*/  IMAD.U32 R6, RZ, RZ, UR24 ;  /* 0x00000018ff067e24 */ /* 0x000fe2000f8e00ff */
[----:B------:R-:W-:Y:S01]  /*0ac0*/  USEL UR54, UR54, 0x2, UP5 ;  /* 0x0000000236367887 */ /* 0x000fe2000a800000 */
[----:B------:R-:W-:-:S02]  /*0ad0*/  IMAD.U32 R4, RZ, RZ, UR4 ;  /* 0x00000004ff047e24 */ /* 0x000fc4000f8e00ff */
[----:B------:R-:W-:Y:S02]  /*0ae0*/  IMAD.U32 R7, RZ, RZ, UR25 ;  /* 0x00000019ff077e24 */ /* 0x000fe4000f8e00ff */
[----:B------:R-:W-:Y:S01]  /*0af0*/  IMAD.U32 R5, RZ, RZ, UR5 ;  /* 0x00000005ff057e24 */ /* 0x000fe2000f8e00ff */
[----:B------:R-:W-:Y:S06]  /*0b00*/  @P1 BRA `(.L_x_1) ;  /* 0x0000000000841947 */ /* 0x000fec0003800000 */
[----:B------:R-:W-:Y:S01]  /*0b10*/  ELECT P1, URZ, PT ;  /* 0x00000000003f782f */ /* 0x000fe20003820000 */
[----:B------:R-:W-:-:S12]  /*0b20*/  BSSY B0, `(.L_x_1) ;  /* 0x000001f000007945 */ /* 0x000fd80003800000 */
[----:B------:R-:W-:Y:S05]  /*0b30*/  @!P1 BRA `(.L_x_2) ;  /* 0x0000000000749947 */ /* 0x000fea0003800000 */
[----:B------:R-:W1:Y:S01]  /*0b40*/  S2UR UR11, SR_CgaCtaId ;  /* 0x00000000000b79c3 */ /* 0x000e620000008800 */
[----:B------:R-:W-:Y:S01]  /*0b50*/  UMOV UR4, 0x400 ;  /* 0x0000040000047882 */ /* 0x000fe20000000000 */
[----:B------:R-:W-:Y:S01]  /*0b60*/  UMOV UR5, 0x1 ;  /* 0x0000000100057882 */ /* 0x000fe20000000000 */
[----:B------:R-:W-:Y:S02]  /*0b70*/  UMOV UR24, 0x140 ;  /* 0x0000014000187882 */ /* 0x000fe40000000000 */
[----:B------:R-:W-:-:S04]  /*0b80*/  UIADD3 UR24, -UR24, 0x100000, URZ ;  /* 0x0010000018187890 */ /* 0x000fc8000fffe13f */
[----:B------:R-:W-:Y:S02]  /*0b90*/  USHF.L.U32 UR25, UR24, 0xb, URZ ;  /* 0x0000000b18197899 */ /* 0x000fe4000800063f */
[----:B------:R-:W-:Y:S02]  /*0ba0*/  USHF.L.U32 UR24, UR24, 0x1, URZ ;  /* 0x0000000118187899 */ /* 0x000fe4000800063f */
[----:B-1----:R-:W-:Y:S02]  /*0bb0*/  ULEA UR11, UR11, UR4, 0x18 ;  /* 0x000000040b0b7291 */ /* 0x002fe4000f8ec03f */
[----:B------:R-:W-:-:S04]  /*0bc0*/  UIADD3 UR4, -UR5, 0x100000, URZ ;  /* 0x0010000005047890 */ /* 0x000fc8000fffe13f */
[----:B------:R-:W-:Y:S02]  /*0bd0*/  USHF.L.U32 UR5, UR4, 0xb, URZ ;  /* 0x0000000b04057899 */ /* 0x000fe4000800063f */
[----:B------:R-:W-:Y:S01]  /*0be0*/  USHF.L.U32 UR4, UR4, 0x1, URZ ;  /* 0x0000000104047899 */ /* 0x000fe2000800063f */
[----:B------:R-:W1:Y:S11]  /*0bf0*/  FENCE.VIEW.ASYNC.S ;  /* 0x00000000000073c6 */ /* 0x000e760000000000 */
[----:B-1----:R1:W2:Y:S01]  /*0c00*/  SYNCS.EXCH.64 URZ, [UR11+0x38400], UR4 ;  /* 0x038400040b3f75b2 */ /* 0x0022a20008000100 */
[----:B------:R1:W3:Y:S01]  /*0c10*/  SYNCS.EXCH.64 URZ, [UR11+0x38440], UR24 ;  /* 0x038440180b3f75b2 */ /* 0x0002e20008000100 */
[----:B------:R1:W4:Y:S01]  /*0c20*/  SYNCS.EXCH.64 URZ, [UR11+0x38408], UR4 ;  /* 0x038408040b3f75b2 */ /* 0x0003220008000100 */
[----:B------:R1:W1:Y:S01]  /*0c30*/  SYNCS.EXCH.64 URZ, [UR11+0x38448], UR24 ;  /* 0x038448180b3f75b2 */ /* 0x0002620008000100 */
        /* <DEDUP_REMOVED lines=12> */
[----:B------:R-:W-:Y:S01]  /*0d00*/  NOP ;  /* 0x0000000000007918 */ /* 0x000fe20000000000 */
.L_x_2:
[----:B-1----:R-:W-:Y:S05]  /*0d10*/  BSYNC B0 ;  /* 0x0000000000007941 */ /* 0x002fea0003800000 */
.L_x_1:
[----:B------:R-:W1:Y:S01]  /*0d20*/  SHFL.IDX PT, R2, R13, RZ, 0x1f ;  /* 0x00001fff0d027589 */ /* 0x000e6200000e0000 */
[----:B------:R-:W-:Y:S01]  /*0d30*/  UIADD3 UR18, UR12, -0x1, URZ ;  /* 0xffffffff0c127890 */ /* 0x000fe2000fffe03f */
[----:B------:R-:W-:Y:S01]  /*0d40*/  I2FP.F32.U32 R3, UR6 ;  /* 0x0000000600037c45 */ /* 0x000fe20008201000 */
[----:B------:R-:W-:Y:S01]  /*0d50*/  UISETP.LT.U32.AND UP6, UPT, UR55, 0x2, !UP1 ;  /* 0x000000023700788c */ /* 0x000fe2000cfc1070 */
[----:B------:R-:W-:Y:S01]  /*0d60*/  NOP ;  /* 0x0000000000007918 */ /* 0x000fe20000000000 */
[----:B------:R-:W-:Y:S02]  /*0d70*/  UISETP.GE.U32.AND UP5, UPT, UR18, 0x2, UPT ;  /* 0x000000021200788c */ /* 0x000fe4000bfa6070 */
[----:B------:R-:W-:-:S04]  /*0d80*/  USEL UR53, URZ, 0x1, !UP6 ;  /* 0x000000013f357887 */ /* 0x000fc8000f000000 */
[----:B------:R-:W-:Y:S01]  /*0d90*/  USEL UR53, UR53, 0x2, UP5 ;  /* 0x0000000235357887 */ /* 0x000fe2000a800000 */
[----:B-1----:R-:W-:-:S13]  /*0da0*/  ISETP.NE.AND P1, PT, R2, RZ, PT ;  /* 0x000000ff0200720c */ /* 0x002fda0003f25270 */
[----:B------:R-:W-:Y:S05]  /*0db0*/  @P1 BRA `(.L_x_3) ;  /* 0x0000000000481947 */ /* 0x000fea0003800000 */
[----:B------:R-:W1:Y:S01]  /*0dc0*/  S2UR UR5, SR_CgaCtaId ;  /* 0x00000000000579c3 */ /* 0x000e620000008800 */
[----:B------:R-:W-:Y:S01]  /*0dd0*/  UMOV UR4, 0x400 ;  /* 0x0000040000047882 */ /* 0x000fe20000000000 */
[----:B------:R-:W-:Y:S01]  /*0de0*/  UMOV UR24, 0x1 ;  /* 0x0000000100187882 */ /* 0x000fe20000000000 */
[----:B------:R-:W-:Y:S01]  /*0df0*/  UMOV UR25, 0x4 ;  /* 0x0000000400197882 */ /* 0x000fe20000000000 */
[----:B------:R-:W-:Y:S01]  /*0e00*/  ELECT P1, URZ, PT ;  /* 0x00000000003f782f */ /* 0x000fe20003820000 */
[----:B-1----:R-:W-:Y:S02]  /*0e10*/  ULEA UR11, UR5, UR4, 0x18 ;  /* 0x00000004050b7291 */ /* 0x002fe4000f8ec03f */
[----:B------:R-:W-:-:S04]  /*0e20*/  UIADD3 UR4, -UR24, 0x100000, URZ ;  /* 0x0010000018047890 */ /* 0x000fc8000fffe13f */
[----:B------:R-:W-:Y:S02]  /*0e30*/  USHF.L.U32 UR5, UR4, 0xb, URZ ;  /* 0x0000000b04057899 */ /* 0x000fe4000800063f */
[----:B------:R-:W-:Y:S02]  /*0e40*/  USHF.L.U32 UR4, UR4, 0x1, URZ ;  /* 0x0000000104047899 */ /* 0x000fe4000800063f */
[----:B------:R-:W-:-:S04]  /*0e50*/  UIADD3 UR24, -UR25, 0x100000, URZ ;  /* 0x0010000019187890 */ /* 0x000fc8000fffe13f */
[----:B------:R-:W-:Y:S02]  /*0e60*/  USHF.L.U32 UR25, UR24, 0xb, URZ ;  /* 0x0000000b18197899 */ /* 0x000fe4000800063f */
[----:B------:R-:W-:Y:S01]  /*0e70*/  USHF.L.U32 UR24, UR24, 0x1, URZ ;  /* 0x0000000118187899 */ /* 0x000fe2000800063f */
[----:B------:R-:W1:Y:S03]  /*0e80*/  FENCE.VIEW.ASYNC.S ;  /* 0x00000000000073c6 */ /* 0x000e660000000000 */
[----:B-1----:R1:W1:Y:S08]  /*0e90*/  SYNCS.EXCH.64 URZ, [UR11+0x38480], UR4 ;  /* 0x038480040b3f75b2 */ /* 0x0022700008000100 */
[----:B------:R1:W1:Y:S01]  /*0ea0*/  SYNCS.EXCH.64 URZ, [UR11+0x38490], UR24 ;  /* 0x038490180b3f75b2 */ /* 0x0002620008000100 */
[----:B------:R1:W1:Y:S01]  /*0eb0*/  SYNCS.EXCH.64 URZ, [UR11+0x38488], UR4 ;  /* 0x038488040b3f75b2 */ /* 0x0002620008000100 */
[----:B------:R1:W1:Y:S01]  /*0ec0*/  SYNCS.EXCH.64 URZ, [UR11+0x38498], UR24 ;  /* 0x038498180b3f75b2 */ /* 0x0002620008000100 */
[----:B------:R-:W-:Y:S01]  /*0ed0*/  NOP ;  /* 0x0000000000007918 */ /* 0x000fe20000000000 */
.L_x_3:
[----:B------:R-:W2:Y:S01]  /*0ee0*/  SHFL.IDX PT, R15, R13, RZ, 0x1f ;  /* 0x00001fff0d0f7589 */ /* 0x000ea200000e0000 */
[----:B-1----:R-:W-:Y:S01]  /*0ef0*/  ULDC UR4, c[0x0][0x154] ;  /* 0x0000550000047ab9 */ /* 0x002fe20000000800 */
[----:B------:R-:W1:Y:S01]  /*0f00*/  LDC R14, c[0x0][0x148] ;  /* 0x00005200ff0e7b82 */ /* 0x000e620000000800 */
[----:B------:R-:W-:Y:S01]  /*0f10*/  FMUL R12, R3, UR4 ;  /* 0x00000004030c7c20 */ /* 0x000fe20008400000 */
[----:B------:R-:W-:Y:S01]  /*0f20*/  UISETP.EQ.AND UP6, UPT, UR55, 0x2, !UP1 ;  /* 0x000000023700788c */ /* 0x000fe2000cfc2270 */
[----:B------:R-:W-:Y:S01]  /*0f30*/  I2FP.F32.U32 R3, UR40 ;  /* 0x0000002800037c45 */ /* 0x000fe20008201000 */
[----:B------:R-:W-:Y:S01]  /*0f40*/  ULDC UR4, c[0x0][0x150] ;  /* 0x0000540000047ab9 */ /* 0x000fe20000000800 */
[----:B------:R-:W-:Y:S01]  /*0f50*/  NOP ;  /* 0x0000000000007918 */ /* 0x000fe20000000000 */
[----:B------:R-:W-:Y:S01]  /*0f60*/  USEL UR52, URZ, 0x1, !UP6 ;  /* 0x000000013f347887 */ /* 0x000fe2000f000000 */
[----:B------:R-:W3:Y:S01]  /*0f70*/  F2I.U32.TRUNC.NTZ R12, R12 ;  /* 0x0000000c000c7305 */ /* 0x000ee2000020f000 */
[----:B------:R-:W-:-:S02]  /*0f80*/  FMUL R17, R3, UR4 ;  /* 0x0000000403117c20 */ /* 0x000fc40008400000 */
[----:B------:R-:W-:Y:S01]  /*0f90*/  USEL UR52, UR52, 0x2, UP5 ;  /* 0x0000000234347887 */ /* 0x000fe2000a800000 */
[----:B--2---:R-:W-:Y:S01]  /*0fa0*/  ISETP.NE.AND P1, PT, R15, RZ, PT ;  /* 0x000000ff0f00720c */ /* 0x004fe20003f25270 */
[----:B---3--:R-:W-:-:S04]  /*0fb0*/  IMAD.MOV R21, RZ, RZ, -R12 ;  /* 0x000000ffff157224 */ /* 0x008fc800078e0a0c */
[----:B-1----:R-:W-:-:S08]  /*0fc0*/  IMAD R21, R14, R21, UR6 ;  /* 0x000000060e157e24 */ /* 0x002fd0000f8e0215 */
[----:B------:R-:W-:Y:S05]  /*0fd0*/  @P1 BRA `(.L_x_4) ;  /* 0x0000000000581947 */ /* 0x000fea0003800000 */
[----:B------:R-:W1:Y:S01]  /*0fe0*/  S2UR UR5, SR_CgaCtaId ;  /* 0x00000000000579c3 */ /* 0x000e620000008800 */
[----:B------:R-:W-:Y:S01]  /*0ff0*/  UMOV UR4, 0x400 ;  /* 0x0000040000047882 */ /* 0x000fe20000000000 */
[----:B------:R-:W-:Y:S01]  /*1000*/  UMOV UR11, 0x20 ;  /* 0x00000020000b7882 */ /* 0x000fe20000000000 */
[----:B------:R-:W-:Y:S01]  /*1010*/  UMOV UR24, 0x100 ;  /* 0x0000010000187882 */ /* 0x000fe20000000000 */
[----:B------:R-:W-:Y:S01]  /*1020*/  ELECT P1, URZ, PT ;  /* 0x00000000003f782f */ /* 0x000fe20003820000 */
        /* <DEDUP_REMOVED lines=10> */
[----:B------:R1:W1:Y:S01]  /*10d0*/  SYNCS.EXCH.64 URZ, [UR6+0x384a8], UR4 ;  /* 0x0384a804063f75b2 */ /* 0x0002620008000100 */
[----:B------:R1:W1:Y:S01]  /*10e0*/  SYNCS.EXCH.64 URZ, [UR6+0x384c8], UR24 ;  /* 0x0384c818063f75b2 */ /* 0x0002620008000100 */
[----:B------:R1:W1:Y:S01]  /*10f0*/  SYNCS.EXCH.64 URZ, [UR6+0x384b0], UR4 ;  /* 0x0384b004063f75b2 */ /* 0x0002620008000100 */
[----:B------:R1:W1:Y:S01]  /*1100*/  SYNCS.EXCH.64 URZ, [UR6+0x384d0], UR24 ;  /* 0x0384d018063f75b2 */ /* 0x0002620008000100 */
[----:B------:R1:W1:Y:S01]  /*1110*/  SYNCS.EXCH.64 URZ, [UR6+0x384b8], UR4 ;  /* 0x0384b804063f75b2 */ /* 0x0002620008000100 */
[----:B------:R1:W1:Y:S01]  /*1120*/  SYNCS.EXCH.64 URZ, [UR6+0x384d8], UR24 ;  /* 0x0384d818063f75b2 */ /* 0x0002620008000100 */
[----:B------:R-:W-:Y:S01]  /*1130*/  NOP ;  /* 0x0000000000007918 */ /* 0x000fe20000000000 */
.L_x_4:
[----:B------:R-:W-:Y:S01]  /*1140*/  SHF.R.S32.HI R14, RZ, 0x1f, R19 ;  /* 0x0000001fff0e7819 */ /* 0x000fe20000011413 */
[----:B------:R-:W4:Y:S01]  /*1150*/  SHFL.IDX PT, R15, R13, RZ, 0x1f ;  /* 0x00001fff0d0f7589 */ /* 0x000f2200000e0000 */
[----:B------:R-:W-:Y:S01]  /*1160*/  ELECT P1, URZ, PT ;  /* 0x00000000003f782f */ /* 0x000fe20003820000 */
[----:B------:R-:W2:Y:S01]  /*1170*/  LDC R18, c[0x0][0x144] ;  /* 0x00005100ff127b82 */ /* 0x000ea20000000800 */
[----:B------:R-:W-:Y:S01]  /*1180*/  LEA.HI R3, R14, R19, RZ, 0x7 ;  /* 0x000000130e037211 */ /* 0x000fe200078f38ff */
[----:B------:R-:W3:Y:S01]  /*1190*/  F2I.U32.TRUNC.NTZ R17, R17 ;  /* 0x0000001100117305 */ /* 0x000ee2000020f000 */
[----:B-1----:R-:W-:Y:S01]  /*11a0*/  UMOV UR4, 0x20 ;  /* 0x0000002000047882 */ /* 0x002fe20000000000 */
[----:B------:R-:W-:Y:S01]  /*11b0*/  NOP ;  /* 0x0000000000007918 */ /* 0x000fe20000000000 */
[----:B------:R-:W-:Y:S01]  /*11c0*/  LOP3.LUT R12, R3, 0xffffff80, RZ, 0xc0, !PT ;  /* 0xffffff80030c7812 */ /* 0x000fe200078ec0ff */
[----:B------:R-:W-:Y:S01]  /*11d0*/  IMAD.MOV.U32 R23, RZ, RZ, 0x1 ;  /* 0x00000001ff177424 */ /* 0x000fe200078e00ff */
[----:B------:R-:W-:-:S03]  /*11e0*/  ULDC UR41, c[0x0][0xc] ;  /* 0x0000030000297ab9 */ /* 0x000fc60000000800 */
[----:B------:R-:W-:-:S05]  /*11f0*/  IMAD.IADD R12, R19, 0x1, -R12 ;  /* 0x00000001130c7824 */ /* 0x000fca00078e0a0c */
[----:B------:R-:W-:-:S04]  /*1200*/  SHF.R.S32.HI R3, RZ, 0x1f, R12 ;  /* 0x0000001fff037819 */ /* 0x000fc8000001140c */
[----:B------:R-:W-:Y:S02]  /*1210*/  LEA.HI R3, R3, R12, RZ, 0x3 ;  /* 0x0000000c03037211 */ /* 0x000fe400078f18ff */
[----:B----4-:R-:W-:Y:S02]  /*1220*/  ISETP.NE.OR P1, PT, R15, RZ, !P1 ;  /* 0x000000ff0f00720c */ /* 0x010fe40004f25670 */
[--C-:B------:R-:W-:Y:S02]  /*1230*/  SHF.R.S32.HI R15, RZ, 0x3, R3.reuse ;  /* 0x00000003ff0f7819 */ /* 0x100fe40000011403 */
[----:B------:R-:W-:Y:S02]  /*1240*/  SHF.R.S32.HI R16, RZ, 0x1f, R3 ;  /* 0x0000001fff107819 */ /* 0x000fe40000011403 */
[----:B------:R-:W-:Y:S02]  /*1250*/  SHF.R.S32.HI R3, RZ, 0x1f, R2 ;  /* 0x0000001fff037819 */ /* 0x000fe40000011402 */
[----:B------:R-:W-:-:S02]  /*1260*/  LEA.HI R16, R16, R15, RZ, 0x2 ;  /* 0x0000000f10107211 */ /* 0x000fc400078f10ff */
[----:B------:R-:W-:Y:S02]  /*1270*/  LEA.HI R3, R3, R2, RZ, 0x2 ;  /* 0x0000000203037211 */ /* 0x000fe400078f10ff */
[----:B------:R-:W-:Y:S01]  /*1280*/  LOP3.LUT R16, R16, 0xfffffffc, RZ, 0xc0, !PT ;  /* 0xfffffffc10107812 */ /* 0x000fe200078ec0ff */
[----:B------:R-:W-:Y:S01]  /*1290*/  VOTEU.ALL UP5, P1 ;  /* 0x00000000003f7886 */ /* 0x000fe200008a0000 */
[----:B------:R-:W-:Y:S01]  /*12a0*/  LOP3.LUT R3, R3, 0x3ffffffc, RZ, 0xc0, !PT ;  /* 0x3ffffffc03037812 */ /* 0x000fe200078ec0ff */
[----:B------:R-:W-:Y:S02]  /*12b0*/  VOTEU.ALL UP6, P1 ;  /* 0x00000000003f7886 */ /* 0x000fe400008c0000 */
[----:B------:R-:W-:Y:S01]  /*12c0*/  IMAD.IADD R16, R15, 0x1, -R16 ;  /* 0x000000010f107824 */ /* 0x000fe200078e0a10 */
[----:B------:R-:W1:Y:S01]  /*12d0*/  @!UP5 S2UR UR11, SR_CgaCtaId ;  /* 0x00000000000bd9c3 */ /* 0x000e620000008800 */
[----:B------:R-:W-:Y:S01]  /*12e0*/  IMAD.IADD R3, R2, 0x1, -R3 ;  /* 0x0000000102037824 */ /* 0x000fe200078e0a03 */
[----:B------:R-:W-:Y:S01]  /*12f0*/  @!UP5 UMOV UR6, 0x400 ;  /* 0x000004000006d882 */ /* 0x000fe20000000000 */
[----:B---3--:R-:W-:Y:S01]  /*1300*/  IMAD.MOV R15, RZ, RZ, -R17 ;  /* 0x000000ffff0f7224 */ /* 0x008fe200078e0a11 */
[----:B------:R-:W-:-:S04]  /*1310*/  @!UP5 UIADD3 UR4, -UR4, 0x100000, URZ ;  /* 0x001000000404d890 */ /* 0x000fc8000fffe13f */
[----:B------:R-:W-:Y:S02]  /*1320*/  @!UP5 USHF.L.U32 UR5, UR4, 0xb, URZ ;  /* 0x0000000b0405d899 */ /* 0x000fe4000800063f */
[----:B------:R-:W-:Y:S01]  /*1330*/  @!UP5 USHF.L.U32 UR4, UR4, 0x1, URZ ;  /* 0x000000010404d899 */ /* 0x000fe2000800063f */
[----:B------:R-:W-:Y:S02]  /*1340*/  IMAD R3, R3, 0x4, R16 ;  /* 0x0000000403037824 */ /* 0x000fe400078e0210 */
[----:B--2---:R-:W-:Y:S02]  /*1350*/  IMAD R15, R18, R15, UR40 ;  /* 0x00000028120f7e24 */ /* 0x004fe4000f8e020f */
[C---:B------:R-:W-:Y:S01]  /*1360*/  IMAD.SHL.U32 R22, R3.reuse, 0x4, RZ ;  /* 0x0000000403167824 */ /* 0x040fe200078e00ff */
[----:B------:R-:W-:-:S04]  /*1370*/  LEA.HI R2, R3, R3, RZ, 0x1 ;  /* 0x0000000303027211 */ /* 0x000fc800078f08ff */
[----:B------:R-:W-:Y:S02]  /*1380*/  LOP3.LUT R2, R2, 0xfffffffe, RZ, 0xc0, !PT ;  /* 0xfffffffe02027812 */ /* 0x000fe400078ec0ff */
[C---:B------:R-:W-:Y:S02]  /*1390*/  LOP3.LUT R22, R3.reuse, 0xc, R22, 0x78, !PT ;  /* 0x0000000c03167812 */ /* 0x040fe400078e7816 */
[----:B------:R-:W-:-:S04]  /*13a0*/  IADD3 R2, R3, -R2, RZ ;  /* 0x8000000203027210 */ /* 0x000fc80007ffe0ff */
[----:B------:R-:W-:Y:S02]  /*13b0*/  ISETP.NE.AND P2, PT, R2, R15, PT ;  /* 0x0000000f0200720c */ /* 0x000fe40003f45270 */
[----:B------:R-:W2:Y:S01]  /*13c0*/  LDC R15, c[0x0][0x140] ;  /* 0x00005000ff0f7b82 */ /* 0x000ea20000000800 */
[----:B-1----:R-:W-:Y:S01]  /*13d0*/  @!UP5 ULEA UR6, UR11, UR6, 0x18 ;  /* 0x000000060b06d291 */ /* 0x002fe2000f8ec03f */
[----:B------:R-:W-:Y:S01]  /*13e0*/  VOTEU.ALL UP5, P1 ;  /* 0x00000000003f7886 */ /* 0x000fe200008a0000 */
[----:B------:R-:W-:-:S04]  /*13f0*/  LOP3.LUT P1, RZ, R12, 0x7, RZ, 0xc0, !PT ;  /* 0x000000070cff7812 */ /* 0x000fc8000782c0ff */
[----:B------:R-:W-:-:S04]  /*1400*/  ISETP.LT.U32.AND P1, PT, R22, 0x2, !P1 ;  /* 0x000000021600780c */ /* 0x000fc80004f21070 */
[----:B------:R-:W-:Y:S01]  /*1410*/  @P2 LEA.HI R2, R22, R22, RZ, 0x1 ;  /* 0x0000001616022211 */ /* 0x000fe200078f08ff */
[----:B------:R-:W1:Y:S02]  /*1420*/  FENCE.VIEW.ASYNC.S ;  /* 0x00000000000073c6 */ /* 0x000e640000000000 */
[----:B-1----:R-:W1:Y:S01]  /*1430*/  @!UP5 SYNCS.EXCH.64 URZ, [UR6+0x384e0], UR4 ;  /* 0x0384e004063fd5b2 */ /* 0x002e620008000100 */
[----:B------:R-:W-:-:S04]  /*1440*/  @P2 SHF.R.S32.HI R2, RZ, 0x1, R2 ;  /* 0x00000001ff022819 */ /* 0x000fc80000011402 */
[----:B------:R-:W-:Y:S02]  /*1450*/  @P2 ISETP.NE.AND P3, PT, R2, R21, PT ;  /* 0x000000150200220c */ /* 0x000fe40003f65270 */
[----:B------:R-:W-:Y:S02]  /*1460*/  SEL R2, RZ, 0x1, !P1 ;  /* 0x00000001ff027807 */ /* 0x000fe40004800000 */
[----:B------:R-:W-:Y:S02]  /*1470*/  @P2 SEL R23, RZ, 0x1, P3 ;  /* 0x00000001ff172807 */ /* 0x000fe40001800000 */
[----:B--2---:R-:W-:Y:S02]  /*1480*/  ISETP.EQ.U32.AND P4, PT, R15, 0x1, PT ;  /* 0x000000010f00780c */ /* 0x004fe40003f82070 */
[----:B------:R-:W-:Y:S01]  /*1490*/  LOP3.LUT R23, R23, R2, RZ, 0xc0, !PT ;  /* 0x0000000217177212 */ /* 0x000fe200078ec0ff */
[----:B------:R2:W3:Y:S01]  /*14a0*/  @!UP6 SYNCS.EXCH.64 URZ, [UR6+0x384e8], UR4 ;  /* 0x0384e804063fe5b2 */ /* 0x0004e20008000100 */
[----:B------:R-:W-:Y:S01]  /*14b0*/  NOP ;  /* 0x0000000000007918 */ /* 0x000fe20000000000 */
[----:B--2---:R-:W-:-:S08]  /*14c0*/  ULDC.U8 UR4, c[0x0][0x900] ;  /* 0x0002400000047ab9 */ /* 0x004fd00000000000 */
[----:B-1----:R-:W-:Y:S05]  /*14d0*/  @!P4 BRA `(.L_x_5) ;  /* 0x000000000008c947 */ /* 0x002fea0003800000 */
[----:B---3--:R-:W-:Y:S01]  /*14e0*/  UCGABAR_ARV ;  /* 0x00000000000079c7 */ /* 0x008fe20008000000 */
[----:B------:R-:W-:Y:S05]  /*14f0*/  BRA `(.L_x_6) ;  /* 0x0000000000047947 */ /* 0x000fea0003800000 */
.L_x_5:
[----:B---3--:R-:W-:Y:S01]  /*1500*/  NOP ;  /* 0x0000000000007918 */ /* 0x008fe20000000000 */
.L_x_6:
[----:B------:R-:W-:Y:S05]  /*1510*/  @!P4 BRA `(.L_x_7) ;  /* 0x00000000000cc947 */ /* 0x000fea0003800000 */
[----:B------:R-:W-:Y:S01]  /*1520*/  UCGABAR_WAIT ;  /* 0x0000000000007dc7 */ /* 0x000fe20008000000 */
[----:B------:R-:W-:Y:S01]  /*1530*/  CCTL.IVALL ;  /* 0x00000000ff00798f */ /* 0x000fe20002000000 */
[----:B------:R-:W-:Y:S05]  /*1540*/  BRA `(.L_x_8) ;  /* 0x0000000000047947 */ /* 0x000fea0003800000 */
.L_x_7:
[----:B------:R-:W-:Y:S06]  /*1550*/  BAR.SYNC.DEFER_BLOCKING 0x0 ;  /* 0x0000000000007b1d */ /* 0x000fec0000010000 */
.L_x_8:
[----:B------:R-:W1:Y:S01]  /*1560*/  LDC.64 R16, c[0x0][0x8f8] ;  /* 0x00023e00ff107b82 */ /* 0x000e620000000a00 */
[----:B------:R-:W-:Y:S01]  /*1570*/  IMAD.U32 R2, RZ, RZ, UR9 ;  /* 0x00000009ff027e24 */ /* 0x000fe2000f8e00ff */
[----:B------:R-:W-:Y:S01]  /*1580*/  ISETP.NE.AND P2, PT, RZ, UR4, PT ;  /* 0x00000004ff007c0c */ /* 0x000fe2000bf45270 */
[----:B------:R-:W-:Y:S01]  /*1590*/  UMOV UR6, URZ ;  /* 0x0000003f00067c82 */ /* 0x000fe20008000000 */
[----:B------:R-:W-:Y:S01]  /*15a0*/  UMOV UR5, URZ ;  /* 0x0000003f00057c82 */ /* 0x000fe20008000000 */
[----:B------:R-:W-:Y:S01]  /*15b0*/  UMOV UR4, URZ ;  /* 0x0000003f00047c82 */ /* 0x000fe20008000000 */
[----:B------:R-:W-:Y:S01]  /*15c0*/  UMOV UR11, URZ ;  /* 0x0000003f000b7c82 */ /* 0x000fe20008000000 */
[----:B------:R-:W-:Y:S01]  /*15d0*/  P2R R21, PR, RZ, 0x4 ;  /* 0x00000004ff157803 */ /* 0x000fe20000000000 */
[----:B------:R-:W-:Y:S01]  /*15e0*/  IMAD.MOV.U32 R18, RZ, RZ, -0x1 ;  /* 0xffffffffff127424 */ /* 0x000fe200078e00ff */
[----:B-1----:R-:W-:Y:S01]  /*15f0*/  ISETP.LE.U32.AND P1, PT, R16, UR10, PT ;  /* 0x0000000a10007c0c */ /* 0x002fe2000bf23070 */
[----:B------:R-:W-:-:S03]  /*1600*/  IMAD.MOV.U32 R16, RZ, RZ, -0x1 ;  /* 0xffffffffff107424 */ /* 0x000fc600078e00ff */
[----:B------:R-:W-:Y:S01]  /*1610*/  ISETP.GE.U32.AND.EX P1, PT, R2, R17, PT, P1 ;  /* 0x000000110200720c */ /* 0x000fe20003f26110 */
[----:B------:R-:W-:-:S12]  /*1620*/  IMAD.MOV.U32 R17, RZ, RZ, -0x1 ;  /* 0xffffffffff117424 */ /* 0x000fd800078e00ff */
[----:B------:R-:W-:Y:S05]  /*1630*/  @P2 BRA P1, `(.L_x_9) ;  /* 0x0000001400fc2947 */ /* 0x000fea0000800000 */
[----:B------:R-:W-:Y:S01]  /*1640*/  IMAD.U32 R3, RZ, RZ, UR9 ;  /* 0x00000009ff037e24 */ /* 0x000fe2000f8e00ff */
[----:B------:R-:W-:Y:S01]  /*1650*/  ISETP.LE.U32.AND P1, PT, R6, UR10, PT ;  /* 0x0000000a06007c0c */ /* 0x000fe2000bf23070 */
[----:B------:R-:W-:Y:S01]  /*1660*/  UMOV UR5, URZ ;  /* 0x0000003f00057c82 */ /* 0x000fe20008000000 */
[----:B------:R-:W-:Y:S01]  /*1670*/  UMOV UR4, URZ ;  /* 0x0000003f00047c82 */ /* 0x000fe20008000000 */
[----:B------:R-:W-:Y:S01]  /*1680*/  UMOV UR11, URZ ;  /* 0x0000003f000b7c82 */ /* 0x000fe20008000000 */
[----:B------:R-:W-:Y:S01]  /*1690*/  ISETP.GE.U32.AND.EX P1, PT, R3, R7, PT, P1 ;  /* 0x000000070300720c */ /* 0x000fe20003f26110 */
[----:B------:R-:W-:-:S12]  /*16a0*/  UMOV UR6, URZ ;  /* 0x0000003f00067c82 */ /* 0x000fd80008000000 */
[----:B------:R-:W-:Y:S05]  /*16b0*/  @!P1 BRA `(.L_x_10) ;  /* 0x0000001000c89947 */ /* 0x000fea0003800000 */
[----:B------:R-:W-:Y:S02]  /*16c0*/  VIADD R7, R9, 0x20 ;  /* 0x0000002009077836 */ /* 0x000fe40000000000 */
[----:B------:R-:W-:Y:S02]  /*16d0*/  IMAD.MOV.U32 R3, RZ, RZ, R9 ;  /* 0x000000ffff037224 */ /* 0x000fe400078e0009 */
[----:B-----5:R-:W-:Y:S01]  /*16e0*/  IMAD.MOV.U32 R12, RZ, RZ, R8 ;  /* 0x000000ffff0c7224 */ /* 0x020fe200078e0008 */
[----:B------:R-:W-:-:S13]  /*16f0*/  ISETP.GE.AND P1, PT, R7, R0, PT ;  /* 0x000000000700720c */ /* 0x000fda0003f26270 */
[----:B------:R-:W1:Y:S01]  /*1700*/  @!P1 LDC.64 R24, c[0x0][0x918] ;  /* 0x00024600ff189b82 */ /* 0x000e620000000a00 */
[----:B------:R-:W-:Y:S01]  /*1710*/  @!P1 VIADD R15, R3, 0x20 ;  /* 0x00000020030f9836 */ /* 0x000fe20000000000 */
[----:B------:R-:W-:Y:S02]  /*1720*/  UIADD3 UR16, UP5, UR16, -0x1, URZ ;  /* 0xffffffff10107890 */ /* 0x000fe4000ffbe03f */
[----:B------:R-:W-:Y:S01]  /*1730*/  UIADD3 UR14, UP6, UR14, -0x1, URZ ;  /* 0xffffffff0e0e7890 */ /* 0x000fe2000ffde03f */
[----:B------:R-:W-:Y:S01]  /*1740*/  BSSY B0, `(.L_x_11) ;  /* 0x0000051000007945 */ /* 0x000fe20003800000 */
[----:B------:R-:W-:Y:S01]  /*1750*/  UIADD3.X UR17, UR17, -0x1, URZ, UP5, !UPT ;  /* 0xffffffff11117890 */ /* 0x000fe2000affe43f */
[----:B-1----:R-:W-:-:S04]  /*1760*/  @!P1 IMAD.WIDE R24, R15, 0xc, R24 ;  /* 0x0000000c0f189825 */ /* 0x002fc800078e0218 */
[----:B------:R-:W-:Y:S01]  /*1770*/  IMAD.MOV.U32 R15, RZ, RZ, R10 ;  /* 0x000000ffff0f7224 */ /* 0x000fe200078e000a */
[----:B------:R1:W5:Y:S04]  /*1780*/  @!P1 LDG.E R8, desc[UR58][R24.64] ;  /* 0x0000003a18089981 */ /* 0x000368000c1e1900 */
[----:B------:R1:W5:Y:S01]  /*1790*/  @!P1 LDG.E R10, desc[UR58][R24.64+0x4] ;  /* 0x0000043a180a9981 */ /* 0x000362000c1e1900 */
[----:B------:R-:W-:Y:S01]  /*17a0*/  ISETP.GE.AND P1, PT, R3, R0, PT ;  /* 0x000000000300720c */ /* 0x000fe20003f26270 */
[----:B------:R-:W-:Y:S01]  /*17b0*/  UIADD3.X UR15, UR15, -0x1, URZ, UP6, !UPT ;  /* 0xffffffff0f0f7890 */ /* 0x000fe2000b7fe43f */
[----:B------:R-:W-:Y:S01]  /*17c0*/  MOV R6, RZ ;  /* 0x000000ff00067202 */ /* 0x000fe20000000f00 */
[----:B------:R-:W-:Y:S01]  /*17d0*/  UIADD3 UR4, UR8, -0x1, URZ ;  /* 0xffffffff08047890 */ /* 0x000fe2000fffe03f */
[----:B------:R-:W-:Y:S01]  /*17e0*/  IMAD.MOV.U32 R2, RZ, RZ, RZ ;  /* 0x000000ffff027224 */ /* 0x000fe200078e00ff */
[----:B------:R-:W-:Y:S01]  /*17f0*/  UIADD3 UR5, UR7, -0x1, URZ ;  /* 0xffffffff07057890 */ /* 0x000fe2000fffe03f */
[----:B------:R-:W-:-:S02]  /*1800*/  IMAD.MOV.U32 R28, RZ, RZ, 0x7fffffff ;  /* 0x7fffffffff1c7424 */ /* 0x000fc400078e00ff */
[----:B------:R-:W-:-:S05]  /*1810*/  IMAD.MOV.U32 R29, RZ, RZ, RZ ;  /* 0x000000ffff1d7224 */ /* 0x000fca00078e00ff */
[----:B-1----:R-:W-:Y:S05]  /*1820*/  @P1 BRA `(.L_x_12) ;  /* 0x0000000400081947 */ /* 0x002fea0003800000 */
[----:B------:R-:W-:Y:S02]  /*1830*/  PLOP3.LUT P3, PT, PT, PT, UP0, 0x80, 0x0 ;  /* 0x000000000000781c */ /* 0x000fe40003f6f008 */
[C---:B------:R-:W-:Y:S02]  /*1840*/  IADD3 R17, P2, R15.reuse, UR16, RZ ;  /* 0x000000100f117c10 */ /* 0x040fe4000ff5e0ff */
[C---:B------:R-:W-:Y:S02]  /*1850*/  IADD3 R28, P1, R12.reuse, UR14, RZ ;  /* 0x0000000e0c1c7c10 */ /* 0x040fe4000ff3e0ff */
[----:B------:R-:W-:Y:S02]  /*1860*/  LEA.HI.X.SX32 R18, R15, UR17, 0x1, P2 ;  /* 0x000000110f127c11 */ /* 0x000fe400090f0eff */
[----:B------:R-:W-:-:S05]  /*1870*/  LEA.HI.X.SX32 R29, R12, UR15, 0x1, P1 ;  /* 0x0000000f0c1d7c11 */ /* 0x000fca00088f0eff */
[----:B------:R-:W-:Y:S05]  /*1880*/  @!P3 BRA `(.L_x_13) ;  /* 0x000000000030b947 */ /* 0x000fea0003800000 */
[----:B------:R-:W-:Y:S02]  /*1890*/  ULDC UR6, c[0x0][0x8dc] ;  /* 0x0002370000067ab9 */ /* 0x000fe40000000800 */
[----:B------:R-:W-:-:S05]  /*18a0*/  IADD3 R15, P1, R28, UR6, RZ ;  /* 0x000000061c0f7c10 */ /* 0x000fca000ff3e0ff */
[----:B------:R-:W-:-:S04]  /*18b0*/  IMAD.X R29, RZ, RZ, R29, P1 ;  /* 0x000000ffff1d7224 */ /* 0x000fc800008e061d */
[----:B------:R-:W-:-:S04]  /*18c0*/  IMAD.WIDE.U32 R4, R29, UR20, RZ ;  /* 0x000000141d047c25 */ /* 0x000fc8000f8e00ff */
[----:B------:R-:W-:-:S04]  /*18d0*/  IMAD.WIDE.U32 R24, P1, R15, UR21, R4 ;  /* 0x000000150f187c25 */ /* 0x000fc8000f820004 */
[----:B------:R-:W-:-:S04]  /*18e0*/  IMAD.WIDE.U32 R4, R15, UR20, RZ ;  /* 0x000000140f047c25 */ /* 0x000fc8000f8e00ff */
[----:B------:R-:W-:Y:S01]  /*18f0*/  IMAD.X R27, RZ, RZ, RZ, P1 ;  /* 0x000000ffff1b7224 */ /* 0x000fe200008e06ff */
[----:B------:R-:W-:Y:S01]  /*1900*/  IADD3 RZ, P1, R5, R24, RZ ;  /* 0x0000001805ff7210 */ /* 0x000fe20007f3e0ff */
[----:B------:R-:W-:-:S04]  /*1910*/  IMAD.MOV.U32 R26, RZ, RZ, R25 ;  /* 0x000000ffff1a7224 */ /* 0x000fc800078e0019 */
[----:B------:R-:W-:-:S04]  /*1920*/  IMAD.WIDE.U32.X R4, R29, UR21, R26, P1 ;  /* 0x000000151d047c25 */ /* 0x000fc800088e041a */
[----:B------:R-:W-:Y:S02]  /*1930*/  IMAD.MOV.U32 R28, RZ, RZ, R4 ;  /* 0x000000ffff1c7224 */ /* 0x000fe400078e0004 */
[----:B------:R-:W-:-:S07]  /*1940*/  IMAD.MOV.U32 R29, RZ, RZ, R5 ;  /* 0x000000ffff1d7224 */ /* 0x000fce00078e0005 */
.L_x_13:
        /* <DEDUP_REMOVED lines=11> */
[----:B------:R-:W-:Y:S01]  /*1a00*/  IMAD.MOV.U32 R17, RZ, RZ, R4 ;  /* 0x000000ffff117224 */ /* 0x000fe200078e0004 */
[----:B------:R-:W-:-:S07]  /*1a10*/  MOV R18, R5 ;  /* 0x0000000500127202 */ /* 0x000fce0000000f00 */
.L_x_14:
[----:B------:R-:W-:Y:S02]  /*1a20*/  SHF.R.U64 R5, R28, UR26, R29 ;  /* 0x0000001a1c057c19 */ /* 0x000fe4000800121d */
[----:B------:R-:W-:-:S03]  /*1a30*/  SHF.R.U64 R4, R17, UR30, R18 ;  /* 0x0000001e11047c19 */ /* 0x000fc60008001212 */
[----:B------:R-:W-:Y:S02]  /*1a40*/  VIADD R17, R5, UR4 ;  /* 0x0000000405117c36 */ /* 0x000fe40008000000 */
[----:B------:R-:W-:-:S03]  /*1a50*/  VIADD R18, R4, UR5 ;  /* 0x0000000504127c36 */ /* 0x000fc60008000000 */
[----:B------:R-:W-:Y:S02]  /*1a60*/  IABS R15, R17 ;  /* 0x00000011000f7213 */ /* 0x000fe40000000000 */
[----:B------:R-:W-:-:S03]  /*1a70*/  IABS R12, R18 ;  /* 0x00000012000c7213 */ /* 0x000fc60000000000 */
[----:B------:R-:W-:-:S04]  /*1a80*/  IMAD.HI.U32 R4, R15, UR13, RZ ;  /* 0x0000000d0f047c27 */ /* 0x000fc8000f8e00ff */
[----:B------:R-:W-:-:S04]  /*1a90*/  IMAD.HI.U32 R5, R12, UR19, RZ ;  /* 0x000000130c057c27 */ /* 0x000fc8000f8e00ff */
[----:B------:R-:W-:Y:S02]  /*1aa0*/  IMAD R4, R4, UR29, R15 ;  /* 0x0000001d04047c24 */ /* 0x000fe4000f8e020f */
[----:B------:R-:W-:Y:S02]  /*1ab0*/  IMAD R5, R5, UR31, R12 ;  /* 0x0000001f05057c24 */ /* 0x000fe4000f8e020c */
[----:B------:R-:W-:Y:S01]  /*1ac0*/  IMAD.U32 R15, RZ, RZ, UR32 ;  /* 0x00000020ff0f7e24 */ /* 0x000fe2000f8e00ff */
[----:B------:R-:W-:Y:S01]  /*1ad0*/  ISETP.LT.U32.AND P1, PT, R4, UR28, PT ;  /* 0x0000001c04007c0c */ /* 0x000fe2000bf21070 */
[----:B------:R-:W-:Y:S01]  /*1ae0*/  IMAD.U32 R12, RZ, RZ, UR33 ;  /* 0x00000021ff0c7e24 */ /* 0x000fe2000f8e00ff */
[----:B------:R-:W-:-:S11]  /*1af0*/  ISETP.LT.U32.AND P2, PT, R5, UR27, PT ;  /* 0x0000001b05007c0c */ /* 0x000fd6000bf41070 */
[----:B------:R-:W-:Y:S01]  /*1b00*/  @!P1 VIADD R4, R4, -UR28 ;  /* 0x8000001c04049c36 */ /* 0x000fe20008000000 */
[----:B------:R-:W-:Y:S01]  /*1b10*/  ISETP.GE.AND P1, PT, R18, RZ, PT ;  /* 0x000000ff1200720c */ /* 0x000fe20003f26270 */
[----:B------:R-:W-:Y:S01]  /*1b20*/  @!P2 VIADD R5, R5, -UR27 ;  /* 0x8000001b0505ac36 */ /* 0x000fe20008000000 */
[----:B------:R-:W-:Y:S02]  /*1b30*/  ISETP.GE.AND P2, PT, R17, RZ, PT ;  /* 0x000000ff1100720c */ /* 0x000fe40003f46270 */
[----:B------:R-:W-:Y:S02]  /*1b40*/  ISETP.LT.U32.AND P3, PT, R4, UR28, PT ;  /* 0x0000001c04007c0c */ /* 0x000fe4000bf61070 */
[----:B------:R-:W-:-:S11]  /*1b50*/  ISETP.LT.U32.AND P4, PT, R5, UR27, PT ;  /* 0x0000001b05007c0c */ /* 0x000fd6000bf81070 */
[----:B------:R-:W-:Y:S01]  /*1b60*/  @!P3 VIADD R4, R4, -UR28 ;  /* 0x8000001c0404bc36 */ /* 0x000fe20008000000 */
[----:B------:R-:W-:Y:S01]  /*1b70*/  PLOP3.LUT P3, PT, PT, PT, UP4, 0x80, 0x0 ;  /* 0x000000000000781c */ /* 0x000fe20003f6f048 */
[----:B------:R-:W-:Y:S01]  /*1b80*/  @!P4 VIADD R5, R5, -UR27 ;  /* 0x8000001b0505cc36 */ /* 0x000fe20008000000 */
[----:B------:R-:W-:Y:S01]  /*1b90*/  PLOP3.LUT P4, PT, PT, PT, UP2, 0x80, 0x0 ;  /* 0x000000000000781c */ /* 0x000fe20003f8f028 */
[----:B------:R-:W-:Y:S02]  /*1ba0*/  @!P2 IMAD.MOV R4, RZ, RZ, -R4 ;  /* 0x000000ffff04a224 */ /* 0x000fe400078e0a04 */
[----:B------:R-:W-:Y:S01]  /*1bb0*/  @!P1 IMAD.MOV R5, RZ, RZ, -R5 ;  /* 0x000000ffff059224 */ /* 0x000fe200078e0a05 */
[----:B------:R-:W-:Y:S02]  /*1bc0*/  PLOP3.LUT P1, PT, PT, PT, UP3, 0x80, 0x0 ;  /* 0x000000000000781c */ /* 0x000fe40003f2f038 */
[----:B------:R-:W-:Y:S02]  /*1bd0*/  SEL R4, R15, R4, !P3 ;  /* 0x000000040f047207 */ /* 0x000fe40005800000 */
[----:B------:R-:W-:-:S03]  /*1be0*/  SEL R5, R12, R5, !P4 ;  /* 0x000000050c057207 */ /* 0x000fc60006000000 */
[----:B------:R-:W-:Y:S02]  /*1bf0*/  IMAD.IADD R28, R17, 0x1, -R4 ;  /* 0x00000001111c7824 */ /* 0x000fe400078e0a04 */
[----:B------:R-:W-:-:S05]  /*1c00*/  IMAD.IADD R5, R18, 0x1, -R5 ;  /* 0x0000000112057824 */ /* 0x000fca00078e0a05 */
[----:B------:R-:W-:Y:S01]  /*1c10*/  SEL R4, R5, R28, !P1 ;  /* 0x0000001c05047207 */ /* 0x000fe20004800000 */
[----:B------:R-:W-:-:S03]  /*1c20*/  IMAD R28, R28, R5, RZ ;  /* 0x000000051c1c7224 */ /* 0x000fc600078e02ff */
[----:B------:R-:W-:Y:S02]  /*1c30*/  SHF.R.S32.HI R5, RZ, 0x1f, R4 ;  /* 0x0000001fff057819 */ /* 0x000fe40000011404 */
[----:B------:R-:W-:-:S07]  /*1c40*/  SHF.R.S32.HI R29, RZ, 0x1f, R28 ;  /* 0x0000001fff1d7819 */ /* 0x000fce000001141c */
.L_x_12:
[----:B------:R-:W-:Y:S05]  /*1c50*/  BSYNC B0 ;  /* 0x0000000000007941 */ /* 0x000fea0003800000 */
.L_x_11:
[----:B------:R-:W1:Y:S01]  /*1c60*/  SHFL.UP PT, R15, R28, 0x1, RZ ;  /* 0x042000001c0f7989 */ /* 0x000e6200000e00ff */
[C---:B------:R-:W-:Y:S02]  /*1c70*/  ISETP.NE.AND P2, PT, R9.reuse, RZ, PT ;  /* 0x000000ff0900720c */ /* 0x040fe40003f45270 */
[C---:B------:R-:W-:Y:S01]  /*1c80*/  ISETP.GE.U32.AND P3, PT, R9.reuse, 0x2, PT ;  /* 0x000000020900780c */ /* 0x040fe20003f66070 */
[----:B------:R-:W2:Y:S01]  /*1c90*/  SHFL.UP PT, R12, R29, 0x1, RZ ;  /* 0x042000001d0c7989 */ /* 0x000ea200000e00ff */
[C---:B------:R-:W-:Y:S02]  /*1ca0*/  ISETP.GE.U32.AND P4, PT, R9.reuse, 0x4, PT ;  /* 0x000000040900780c */ /* 0x040fe40003f86070 */
[C---:B------:R-:W-:Y:S02]  /*1cb0*/  ISETP.GE.U32.AND P5, PT, R9.reuse, 0x8, PT ;  /* 0x000000080900780c */ /* 0x040fe40003fa6070 */
[----:B------:R-:W-:Y:S02]  /*1cc0*/  ISETP.GE.U32.AND P6, PT, R9, 0x10, PT ;  /* 0x000000100900780c */ /* 0x000fe40003fc6070 */
[----:B-1----:R-:W-:-:S02]  /*1cd0*/  SEL R15, R15, RZ, P2 ;  /* 0x000000ff0f0f7207 */ /* 0x002fc40001000000 */
[----:B--2---:R-:W-:Y:S02]  /*1ce0*/  SEL R12, R12, RZ, P2 ;  /* 0x000000ff0c0c7207 */ /* 0x004fe40001000000 */
[----:B------:R-:W-:-:S04]  /*1cf0*/  IADD3 R24, P1, R15, R28, RZ ;  /* 0x0000001c0f187210 */ /* 0x000fc80007f3e0ff */
[----:B------:R-:W-:Y:S01]  /*1d00*/  IADD3.X R17, R12, R29, RZ, P1, !PT ;  /* 0x0000001d0c117210 */ /* 0x000fe20000ffe4ff */
[----:B------:R-:W1:Y:S04]  /*1d10*/  SHFL.UP PT, R15, R24, 0x2, RZ ;  /* 0x04400000180f7989 */ /* 0x000e6800000e00ff */
[----:B------:R-:W2:Y:S01]  /*1d20*/  SHFL.UP PT, R12, R17, 0x2, RZ ;  /* 0x04400000110c7989 */ /* 0x000ea200000e00ff */
[----:B-1----:R-:W-:-:S04]  /*1d30*/  SEL R15, R15, RZ, P3 ;  /* 0x000000ff0f0f7207 */ /* 0x002fc80001800000 */
[----:B------:R-:W-:Y:S02]  /*1d40*/  IADD3 R18, P1, R15, R24, RZ ;  /* 0x000000180f127210 */ /* 0x000fe40007f3e0ff */
[----:B--2---:R-:W-:-:S03]  /*1d50*/  SEL R12, R12, RZ, P3 ;  /* 0x000000ff0c0c7207 */ /* 0x004fc60001800000 */
[----:B------:R-:W1:Y:S02]  /*1d60*/  SHFL.UP PT, R15, R18, 0x4, RZ ;  /* 0x04800000120f7989 */ /* 0x000e6400000e00ff */
[----:B------:R-:W-:-:S05]  /*1d70*/  IMAD.X R25, R12, 0x1, R17, P1 ;  /* 0x000000010c197824 */ /* 0x000fca00008e0611 */
        /* <DEDUP_REMOVED lines=15> */
[----:B--2---:R-:W-:-:S05]  /*1e70*/  SEL R12, R12, RZ, P6 ;  /* 0x000000ff0c0c7207 */ /* 0x004fca0003000000 */
[----:B------:R-:W-:Y:S01]  /*1e80*/  IMAD.X R17, R12, 0x1, R25, P1 ;  /* 0x000000010c117824 */ /* 0x000fe200008e0619 */
[----:B------:R-:W-:-:S04]  /*1e90*/  ISETP.GT.U32.AND P1, PT, R15, UR10, PT ;  /* 0x0000000a0f007c0c */ /* 0x000fc8000bf24070 */
[----:B------:R-:W-:-:S13]  /*1ea0*/  ISETP.GT.U32.AND.EX P1, PT, R17, UR9, PT, P1 ;  /* 0x0000000911007c0c */ /* 0x000fda000bf24110 */
[----:B------:R-:W-:-:S04]  /*1eb0*/  VOTE.ANY R12, PT, P1 ;  /* 0x00000000000c7806 */ /* 0x000fc800008e0100 */
[----:B------:R-:W-:-:S13]  /*1ec0*/  ISETP.NE.AND P1, PT, R12, RZ, PT ;  /* 0x000000ff0c00720c */ /* 0x000fda0003f25270 */
[----:B------:R-:W-:Y:S05]  /*1ed0*/  @P1 BRA `(.L_x_15) ;  /* 0x00000008006c1947 */ /* 0x000fea0003800000 */
[----:B------:R-:W1:Y:S01]  /*1ee0*/  LDC R0, c[0x0][0x910] ;  /* 0x00024400ff007b82 */ /* 0x000e620000000800 */
[----:B------:R-:W-:Y:S01]  /*1ef0*/  IMAD.MOV.U32 R26, RZ, RZ, R15 ;  /* 0x000000ffff1a7224 */ /* 0x000fe200078e000f */
[----:B------:R-:W-:Y:S01]  /*1f00*/  ULDC UR13, c[0x0][0x8f4] ;  /* 0x00023d00000d7ab9 */ /* 0x000fe20000000800 */
[----:B------:R-:W-:Y:S01]  /*1f10*/  IMAD.MOV.U32 R27, RZ, RZ, R17 ;  /* 0x000000ffff1b7224 */ /* 0x000fe200078e0011 */
[----:B------:R-:W-:Y:S01]  /*1f20*/  ULDC UR6, c[0x0][0x8dc] ;  /* 0x0002370000067ab9 */ /* 0x000fe20000000800 */
[----:B------:R-:W-:Y:S01]  /*1f30*/  ULDC UR19, c[0x0][0x8d8] ;  /* 0x0002360000137ab9 */ /* 0x000fe20000000800 */
[----:B------:R-:W-:Y:S01]  /*1f40*/  ULDC UR24, c[0x0][0x8f0] ;  /* 0x00023c0000187ab9 */ /* 0x000fe20000000800 */
[----:B------:R-:W-:Y:S01]  /*1f50*/  ULDC.64 UR20, c[0x0][0x8d0] ;  /* 0x0002340000147ab9 */ /* 0x000fe20000000a00 */
[----:B------:R-:W-:-:S05]  /*1f60*/  ULDC.64 UR22, c[0x0][0x8e8] ;  /* 0x00023a0000167ab9 */ /* 0x000fca0000000a00 */
.L_x_20:
[----:B------:R-:W-:Y:S02]  /*1f70*/  IMAD.MOV.U32 R3, RZ, RZ, R7 ;  /* 0x000000ffff037224 */ /* 0x000fe400078e0007 */
[----:B------:R-:W-:Y:S02]  /*1f80*/  VIADD R7, R7, 0x20 ;  /* 0x0000002007077836 */ /* 0x000fe40000000000 */
[----:B-----5:R-:W-:-:S03]  /*1f90*/  IMAD.MOV.U32 R12, RZ, RZ, R8 ;  /* 0x000000ffff0c7224 */ /* 0x020fc600078e0008 */
[----:B-1----:R-:W-:-:S13]  /*1fa0*/  ISETP.GE.AND P1, PT, R7, R0, PT ;  /* 0x000000000700720c */ /* 0x002fda0003f26270 */
[----:B------:R-:W1:Y:S01]  /*1fb0*/  @!P1 LDC.64 R24, c[0x0][0x918] ;  /* 0x00024600ff189b82 */ /* 0x000e620000000a00 */
[----:B------:R-:W-:Y:S01]  /*1fc0*/  @!P1 VIADD R15, R3, 0x20 ;  /* 0x00000020030f9836 */ /* 0x000fe20000000000 */
[----:B------:R2:W3:Y:S01]  /*1fd0*/  SHFL.IDX PT, R2, R27, 0x1f, 0x1f ;  /* 0x03e01f001b027f89 */ /* 0x0004e200000e0000 */
[----:B------:R-:W-:Y:S03]  /*1fe0*/  BSSY B0, `(.L_x_16) ;  /* 0x0000065000007945 */ /* 0x000fe60003800000 */
[----:B------:R2:W4:Y:S01]  /*1ff0*/  SHFL.IDX PT, R6, R26, 0x1f, 0x1f ;  /* 0x03e01f001a067f89 */ /* 0x00052200000e0000 */
[----:B-1----:R-:W-:-:S04]  /*2000*/  @!P1 IMAD.WIDE R24, R15, 0xc, R24 ;  /* 0x0000000c0f189825 */ /* 0x002fc800078e0218 */
[----:B------:R-:W-:Y:S01]  /*2010*/  IMAD.MOV.U32 R15, RZ, RZ, R10 ;  /* 0x000000ffff0f7224 */ /* 0x000fe200078e000a */
[----:B------:R2:W5:Y:S04]  /*2020*/  @!P1 LDG.E R8, desc[UR58][R24.64] ;  /* 0x0000003a18089981 */ /* 0x000568000c1e1900 */
[----:B------:R2:W5:Y:S01]  /*2030*/  @!P1 LDG.E R10, desc[UR58][R24.64+0x4] ;  /* 0x0000043a180a9981 */ /* 0x000562000c1e1900 */
[----:B------:R-:W-:Y:S01]  /*2040*/  ISETP.GE.AND P1, PT, R3, R0, PT ;  /* 0x000000000300720c */ /* 0x000fe20003f26270 */
[----:B------:R-:W-:Y:S01]  /*2050*/  IMAD.MOV.U32 R28, RZ, RZ, 0x7fffffff ;  /* 0x7fffffffff1c7424 */ /* 0x000fe200078e00ff */
[----:B------:R-:W-:-:S11]  /*2060*/  MOV R29, RZ ;  /* 0x000000ff001d7202 */ /* 0x000fd60000000f00 */
[----:B--234-:R-:W-:Y:S05]  /*2070*/  @P1 BRA `(.L_x_17) ;  /* 0x00000004006c1947 */ /* 0x01cfea0003800000 */
[----:B------:R-:W-:Y:S02]  /*2080*/  IABS R31, R20 ;  /* 0x00000014001f7213 */ /* 0x000fe40000000000 */
[C---:B------:R-:W-:Y:S02]  /*2090*/  IADD3 R17, P1, R12.reuse, UR14, RZ ;  /* 0x0000000e0c117c10 */ /* 0x040fe4000ff3e0ff */
[----:B------:R-:W1:Y:S02]  /*20a0*/  I2F.RP R4, R31 ;  /* 0x0000001f00047306 */ /* 0x000e640000209400 */
[----:B------:R-:W-:Y:S02]  /*20b0*/  LEA.HI.X.SX32 R18, R12, UR15, 0x1, P1 ;  /* 0x0000000f0c127c11 */ /* 0x000fe400088f0eff */
[----:B------:R-:W-:-:S04]  /*20c0*/  IADD3 R12, P1, R15, UR16, RZ ;  /* 0x000000100f0c7c10 */ /* 0x000fc8000ff3e0ff */
[----:B------:R-:W-:Y:S02]  /*20d0*/  LEA.HI.X.SX32 R15, R15, UR17, 0x1, P1 ;  /* 0x000000110f0f7c11 */ /* 0x000fe400088f0eff */
[----:B------:R-:W-:Y:S01]  /*20e0*/  PLOP3.LUT P1, PT, PT, PT, UP0, 0x80, 0x0 ;  /* 0x000000000000781c */ /* 0x000fe20003f2f008 */
[----:B-1----:R-:W1:Y:S02]  /*20f0*/  MUFU.RCP R4, R4 ;  /* 0x0000000400047308 */ /* 0x002e640000001000 */
[----:B-1----:R-:W-:-:S06]  /*2100*/  VIADD R5, R4, 0xffffffe ;  /* 0x0ffffffe04057836 */ /* 0x002fcc0000000000 */
[----:B------:R-:W1:Y:S02]  /*2110*/  F2I.FTZ.U32.TRUNC.NTZ R33, R5 ;  /* 0x0000000500217305 */ /* 0x000e64000021f000 */
[----:B-1----:R-:W-:Y:S02]  /*2120*/  IMAD.MOV R28, RZ, RZ, -R33 ;  /* 0x000000ffff1c7224 */ /* 0x002fe400078e0a21 */
[----:B------:R-:W-:Y:S05]  /*2130*/  @!P1 BRA `(.L_x_18) ;  /* 0x00000000002c9947 */ /* 0x000fea0003800000 */
        /* <DEDUP_REMOVED lines=11> */
.L_x_18:
        /* <DEDUP_REMOVED lines=12> */
.L_x_19:
[----:B------:R-:W-:Y:S02]  /*22b0*/  SHF.R.U64 R12, R12, UR24, R15 ;  /* 0x000000180c0c7c19 */ /* 0x000fe4000800120f */
[----:B------:R-:W-:Y:S02]  /*22c0*/  MOV R4, R28 ;  /* 0x0000001c00047202 */ /* 0x000fe40000000f00 */
[----:B------:R-:W-:Y:S01]  /*22d0*/  IABS R5, R20 ;  /* 0x0000001400057213 */ /* 0x000fe20000000000 */
[----:B------:R-:W-:Y:S01]  /*22e0*/  VIADD R15, R12, UR5 ;  /* 0x000000050c0f7c36 */ /* 0x000fe20008000000 */
[----:B------:R-:W-:Y:S01]  /*22f0*/  SHF.R.U64 R17, R17, UR19, R18 ;  /* 0x0000001311117c19 */ /* 0x000fe20008001212 */
[----:B------:R-:W-:Y:S01]  /*2300*/  IMAD R12, R4, R31, RZ ;  /* 0x0000001f040c7224 */ /* 0x000fe200078e02ff */
[----:B------:R-:W-:Y:S01]  /*2310*/  IABS R28, R11 ;  /* 0x0000000b001c7213 */ /* 0x000fe20000000000 */
[----:B------:R-:W-:Y:S01]  /*2320*/  IMAD.MOV R25, RZ, RZ, -R5 ;  /* 0x000000ffff197224 */ /* 0x000fe200078e0a05 */
[----:B------:R-:W-:Y:S01]  /*2330*/  IABS R24, R15 ;  /* 0x0000000f00187213 */ /* 0x000fe20000000000 */
[----:B------:R-:W-:-:S02]  /*2340*/  IMAD.MOV.U32 R4, RZ, RZ, RZ ;  /* 0x000000ffff047224 */ /* 0x000fc400078e00ff */
[----:B------:R-:W-:Y:S02]  /*2350*/  IMAD.MOV.U32 R5, RZ, RZ, R33 ;  /* 0x000000ffff057224 */ /* 0x000fe400078e0021 */
[----:B------:R-:W-:Y:S02]  /*2360*/  VIADD R18, R17, UR4 ;  /* 0x0000000411127c36 */ /* 0x000fe40008000000 */
[----:B------:R-:W-:-:S04]  /*2370*/  IMAD.HI.U32 R4, R33, R12, R4 ;  /* 0x0000000c21047227 */ /* 0x000fc800078e0004 */
[----:B------:R-:W-:Y:S01]  /*2380*/  IMAD.MOV.U32 R5, RZ, RZ, R24 ;  /* 0x000000ffff057224 */ /* 0x000fe200078e0018 */
[----:B------:R-:W-:Y:S01]  /*2390*/  IABS R24, R11 ;  /* 0x0000000b00187213 */ /* 0x000fe20000000000 */
[----:B------:R-:W-:Y:S02]  /*23a0*/  IMAD.MOV.U32 R12, RZ, RZ, R25 ;  /* 0x000000ffff0c7224 */ /* 0x000fe400078e0019 */
[----:B------:R-:W-:Y:S01]  /*23b0*/  IMAD.HI.U32 R4, R4, R5, RZ ;  /* 0x0000000504047227 */ /* 0x000fe200078e00ff */
[----:B------:R-:W1:Y:S03]  /*23c0*/  I2F.RP R25, R24 ;  /* 0x0000001800197306 */ /* 0x000e660000209400 */
[----:B------:R-:W-:-:S05]  /*23d0*/  IMAD R12, R4, R12, R5 ;  /* 0x0000000c040c7224 */ /* 0x000fca00078e0205 */
[----:B------:R-:W-:Y:S01]  /*23e0*/  ISETP.GT.U32.AND P1, PT, R31, R12, PT ;  /* 0x0000000c1f00720c */ /* 0x000fe20003f24070 */
[----:B-1----:R-:W1:-:S12]  /*23f0*/  MUFU.RCP R25, R25 ;  /* 0x0000001900197308 */ /* 0x002e580000001000 */
[----:B------:R-:W-:Y:S02]  /*2400*/  @!P1 IMAD.IADD R12, R12, 0x1, -R31 ;  /* 0x000000010c0c9824 */ /* 0x000fe400078e0a1f */
[----:B-1----:R-:W-:-:S04]  /*2410*/  VIADD R4, R25, 0xffffffe ;  /* 0x0ffffffe19047836 */ /* 0x002fc80000000000 */
[----:B------:R1:W2:Y:S02]  /*2420*/  F2I.FTZ.U32.TRUNC.NTZ R5, R4 ;  /* 0x0000000400057305 */ /* 0x0002a4000021f000 */
[----:B-1----:R-:W-:Y:S02]  /*2430*/  IMAD.MOV.U32 R4, RZ, RZ, RZ ;  /* 0x000000ffff047224 */ /* 0x002fe400078e00ff */
[----:B--2---:R-:W-:-:S04]  /*2440*/  IMAD.MOV R27, RZ, RZ, -R5 ;  /* 0x000000ffff1b7224 */ /* 0x004fc800078e0a05 */
[----:B------:R-:W-:Y:S01]  /*2450*/  IMAD R17, R27, R24, RZ ;  /* 0x000000181b117224 */ /* 0x000fe200078e02ff */
[----:B------:R-:W-:-:S03]  /*2460*/  IABS R27, R18 ;  /* 0x00000012001b7213 */ /* 0x000fc60000000000 */
[----:B------:R-:W-:Y:S01]  /*2470*/  IMAD.HI.U32 R26, R5, R17, R4 ;  /* 0x00000011051a7227 */ /* 0x000fe200078e0004 */
[----:B------:R-:W-:-:S03]  /*2480*/  MOV R5, R27 ;  /* 0x0000001b00057202 */ /* 0x000fc60000000f00 */
[----:B------:R-:W-:Y:S02]  /*2490*/  IMAD.MOV R17, RZ, RZ, -R28 ;  /* 0x000000ffff117224 */ /* 0x000fe400078e0a1c */
[----:B------:R-:W-:-:S04]  /*24a0*/  IMAD.HI.U32 R4, R26, R5, RZ ;  /* 0x000000051a047227 */ /* 0x000fc800078e00ff */
[----:B------:R-:W-:-:S05]  /*24b0*/  IMAD R5, R4, R17, R5 ;  /* 0x0000001104057224 */ /* 0x000fca00078e0205 */
[----:B------:R-:W-:-:S13]  /*24c0*/  ISETP.GT.U32.AND P1, PT, R24, R5, PT ;  /* 0x000000051800720c */ /* 0x000fda0003f24070 */
[----:B------:R-:W-:Y:S01]  /*24d0*/  @!P1 IMAD.IADD R5, R5, 0x1, -R24 ;  /* 0x0000000105059824 */ /* 0x000fe200078e0a18 */
[----:B------:R-:W-:-:S13]  /*24e0*/  ISETP.GT.U32.AND P1, PT, R31, R12, PT ;  /* 0x0000000c1f00720c */ /* 0x000fda0003f24070 */
[----:B------:R-:W-:Y:S01]  /*24f0*/  @!P1 IMAD.IADD R12, R12, 0x1, -R31 ;  /* 0x000000010c0c9824 */ /* 0x000fe200078e0a1f */
[----:B------:R-:W-:-:S03]  /*2500*/  ISETP.GT.U32.AND P1, PT, R24, R5, PT ;  /* 0x000000051800720c */ /* 0x000fc60003f24070 */
[----:B------:R-:W-:-:S10]  /*2510*/  IMAD.MOV.U32 R4, RZ, RZ, R12 ;  /* 0x000000ffff047224 */ /* 0x000fd400078e000c */
[----:B------:R-:W-:Y:S01]  /*2520*/  @!P1 IMAD.IADD R5, R5, 0x1, -R24 ;  /* 0x0000000105059824 */ /* 0x000fe200078e0a18 */
[----:B------:R-:W-:-:S13]  /*2530*/  ISETP.GE.AND P1, PT, R15, RZ, PT ;  /* 0x000000ff0f00720c */ /* 0x000fda0003f26270 */
[----:B------:R-:W-:Y:S01]  /*2540*/  @!P1 IMAD.MOV R4, RZ, RZ, -R4 ;  /* 0x000000ffff049224 */ /* 0x000fe200078e0a04 */
[----:B------:R-:W-:-:S13]  /*2550*/  ISETP.GE.AND P1, PT, R18, RZ, PT ;  /* 0x000000ff1200720c */ /* 0x000fda0003f26270 */
[----:B------:R-:W-:Y:S01]  /*2560*/  @!P1 IMAD.MOV R5, RZ, RZ, -R5 ;  /* 0x000000ffff059224 */ /* 0x000fe200078e0a05 */
[----:B------:R-:W-:-:S13]  /*2570*/  ISETP.NE.AND P1, PT, RZ, UR7, PT ;  /* 0x00000007ff007c0c */ /* 0x000fda000bf25270 */
[----:B------:R-:W-:Y:S02]  /*2580*/  @!P1 LOP3.LUT R4, RZ, UR7, RZ, 0x33, !PT ;  /* 0x00000007ff049c12 */ /* 0x000fe4000f8e33ff */
[----:B------:R-:W-:-:S03]  /*2590*/  ISETP.NE.AND P1, PT, RZ, UR8, PT ;  /* 0x00000008ff007c0c */ /* 0x000fc6000bf25270 */
[----:B------:R-:W-:-:S10]  /*25a0*/  IMAD.IADD R4, R15, 0x1, -R4 ;  /* 0x000000010f047824 */ /* 0x000fd400078e0a04 */
[----:B------:R-:W-:Y:S02]  /*25b0*/  @!P1 LOP3.LUT R5, RZ, UR8, RZ, 0x33, !PT ;  /* 0x00000008ff059c12 */ /* 0x000fe4000f8e33ff */
[----:B------:R-:W-:-:S03]  /*25c0*/  PLOP3.LUT P1, PT, PT, PT, UP3, 0x80, 0x0 ;  /* 0x000000000000781c */ /* 0x000fc60003f2f038 */
[----:B------:R-:W-:-:S04]  /*25d0*/  IMAD.IADD R5, R18, 0x1, -R5 ;  /* 0x0000000112057824 */ /* 0x000fc800078e0a05 */
[CC--:B------:R-:W-:Y:S01]  /*25e0*/  IMAD R28, R4.reuse, R5.reuse, RZ ;  /* 0x00000005041c7224 */ /* 0x0c0fe200078e02ff */
[----:B------:R-:W-:-:S04]  /*25f0*/  SEL R15, R4, R5, !P1 ;  /* 0x00000005040f7207 */ /* 0x000fc80004800000 */
[--C-:B------:R-:W-:Y:S01]  /*2600*/  SHF.R.S32.HI R5, RZ, 0x1f, R15.reuse ;  /* 0x0000001fff057819 */ /* 0x100fe2000001140f */
[----:B------:R-:W-:Y:S01]  /*2610*/  IMAD.MOV.U32 R4, RZ, RZ, R15 ;  /* 0x000000ffff047224 */ /* 0x000fe200078e000f */
[----:B------:R-:W-:-:S07]  /*2620*/  SHF.R.S32.HI R29, RZ, 0x1f, R28 ;  /* 0x0000001fff1d7819 */ /* 0x000fce000001141c */
.L_x_17:
[----:B------:R-:W-:Y:S05]  /*2630*/  BSYNC B0 ;  /* 0x0000000000007941 */ /* 0x000fea0003800000 */
.L_x_16:
[----:B------:R-:W1:Y:S04]  /*2640*/  SHFL.UP PT, R15, R28, 0x1, RZ ;  /* 0x042000001c0f7989 */ /* 0x000e6800000e00ff */
[----:B------:R-:W2:Y:S01]  /*2650*/  SHFL.UP PT, R12, R29, 0x1, RZ ;  /* 0x042000001d0c7989 */ /* 0x000ea200000e00ff */
[----:B-1----:R-:W-:Y:S02]  /*2660*/  SEL R15, R15, RZ, P2 ;  /* 0x000000ff0f0f7207 */ /* 0x002fe40001000000 */
[----:B--2---:R-:W-:Y:S02]  /*2670*/  SEL R12, R12, RZ, P2 ;  /* 0x000000ff0c0c7207 */ /* 0x004fe40001000000 */
[----:B------:R-:W-:-:S05]  /*2680*/  IADD3 R18, P1, R15, R28, RZ ;  /* 0x0000001c0f127210 */ /* 0x000fca0007f3e0ff */
[----:B------:R-:W-:Y:S01]  /*2690*/  IMAD.X R25, R12, 0x1, R29, P1 ;  /* 0x000000010c197824 */ /* 0x000fe200008e061d */
        /* <DEDUP_REMOVED lines=10> */
[----:B------:R-:W-:-:S04]  /*2740*/  IADD3 R24, P1, R15, R26, RZ ;  /* 0x0000001a0f187210 */ /* 0x000fc80007f3e0ff */
[----:B------:R-:W-:Y:S01]  /*2750*/  IADD3.X R27, R12, R17, RZ, P1, !PT ;  /* 0x000000110c1b7210 */ /* 0x000fe20000ffe4ff */
        /* <DEDUP_REMOVED lines=12> */
[----:B------:R-:W-:-:S05]  /*2820*/  IADD3 R26, P1, R15, R6, RZ ;  /* 0x000000060f1a7210 */ /* 0x000fca0007f3e0ff */
[----:B------:R-:W-:Y:S01]  /*2830*/  IMAD.X R27, R17, 0x1, R2, P1 ;  /* 0x00000001111b7824 */ /* 0x000fe200008e0602 */
[----:B------:R-:W-:-:S04]  /*2840*/  ISETP.GT.U32.AND P1, PT, R26, UR10, PT ;  /* 0x0000000a1a007c0c */ /* 0x000fc8000bf24070 */
[----:B------:R-:W-:-:S13]  /*2850*/  ISETP.GT.U32.AND.EX P1, PT, R27, UR9, PT, P1 ;  /* 0x000000091b007c0c */ /* 0x000fda000bf24110 */
[----:B------:R-:W-:-:S04]  /*2860*/  VOTE.ANY R12, PT, P1 ;  /* 0x00000000000c7806 */ /* 0x000fc800008e0100 */
[----:B------:R-:W-:-:S13]  /*2870*/  ISETP.NE.AND P1, PT, R12, RZ, PT ;  /* 0x000000ff0c00720c */ /* 0x000fda0003f25270 */
[----:B------:R-:W-:Y:S05]  /*2880*/  @!P1 BRA `(.L_x_20) ;  /* 0xfffffff400b89947 */ /* 0x000fea000383ffff */
.L_x_15:
[----:B------:R-:W1:Y:S08]  /*2890*/  BREV R12, R12 ;  /* 0x0000000c000c7301 */ /* 0x000e700000000000 */
[----:B-1----:R-:W1:Y:S02]  /*28a0*/  FLO.U32.SH R7, R12 ;  /* 0x0000000c00077300 */ /* 0x002e6400000e0400 */
[----:B-1----:R-:W1:Y:S02]  /*28b0*/  SHFL.IDX PT, R3, R3, R7, 0x1f ;  /* 0x00001f0703037589 */ /* 0x002e6400000e0000 */
[----:B-1----:R-:W-:-:S13]  /*28c0*/  R2UR UR6, R3 ;  /* 0x00000000030672ca */ /* 0x002fda00000e0000 */
[----:B------:R-:W-:-:S05]  /*28d0*/  VIADD R27, R9, UR6 ;  /* 0x00000006091b7c36 */ /* 0x000fca0008000000 */
[----:B------:R-:W-:-:S13]  /*28e0*/  ISETP.GE.AND P1, PT, R27, R0, PT ;  /* 0x000000001b00720c */ /* 0x000fda0003f26270 */
[----:B------:R-:W1:Y:S02]  /*28f0*/  @!P1 LDC.64 R24, c[0x0][0x918] ;  /* 0x00024600ff189b82 */ /* 0x000e640000000a00 */
[----:B-1----:R-:W-:-:S05]  /*2900*/  @!P1 IMAD.WIDE R24, R27, 0xc, R24 ;  /* 0x0000000c1b189825 */ /* 0x002fca00078e0218 */
[----:B-----5:R1:W5:Y:S04]  /*2910*/  @!P1 LDG.E R8, desc[UR58][R24.64] ;  /* 0x0000003a18089981 */ /* 0x020368000c1e1900 */
[----:B------:R1:W5:Y:S01]  /*2920*/  @!P1 LDG.E R10, desc[UR58][R24.64+0x4] ;  /* 0x0000043a180a9981 */ /* 0x000362000c1e1900 */
[----:B------:R-:W-:-:S03]  /*2930*/  IADD3 R18, P1, P2, R15, R6, -R28 ;  /* 0x000000060f127210 */ /* 0x000fc60007a3e81c */
[----:B------:R-:W-:Y:S01]  /*2940*/  SHFL.IDX PT, R6, R28, R7, 0x1f ;  /* 0x00001f071c067589 */ /* 0x000fe200000e0000 */
[----:B------:R-:W-:-:S03]  /*2950*/  IADD3.X R26, R17, R2, ~R29, P1, P2 ;  /* 0x00000002111a7210 */ /* 0x000fc60000fe4c1d */
[----:B------:R-:W2:Y:S04]  /*2960*/  SHFL.IDX PT, R18, R18, R7, 0x1f ;  /* 0x00001f0712127589 */ /* 0x000ea800000e0000 */
[----:B------:R-:W3:Y:S04]  /*2970*/  SHFL.IDX PT, R26, R26, R7, 0x1f ;  /* 0x00001f071a1a7589 */ /* 0x000ee800000e0000 */
[----:B------:R-:W4:Y:S04]  /*2980*/  SHFL.IDX PT, R2, R29, R7, 0x1f ;  /* 0x00001f071d027589 */ /* 0x000f2800000e0000 */
[----:B------:R-:W1:Y:S04]  /*2990*/  SHFL.IDX PT, R5, R5, R7, 0x1f ;  /* 0x00001f0705057589 */ /* 0x000e6800000e0000 */
[----:B------:R4:W1:Y:S01]  /*29a0*/  SHFL.IDX PT, R4, R4, R7, 0x1f ;  /* 0x00001f0704047589 */ /* 0x00086200000e0000 */
[----:B--2---:R-:W-:-:S02]  /*29b0*/  R2UR UR5, R18 ;  /* 0x00000000120572ca */ /* 0x004fc400000e0000 */
[----:B---3--:R-:W-:Y:S01]  /*29c0*/  R2UR UR4, R26 ;  /* 0x000000001a0472ca */ /* 0x008fe200000e0000 */
[----:B----4-:R-:W-:-:S14]  /*29d0*/  IMAD.MOV.U32 R7, RZ, RZ, R2 ;  /* 0x000000ffff077224 */ /* 0x010fdc00078e0002 */
.L_x_10:
[----:B------:R-:W-:Y:S01]  /*29e0*/  ISETP.LE.AND P1, PT, R0, UR6, PT ;  /* 0x0000000600007c0c */ /* 0x000fe2000bf23270 */
[----:B------:R-:W-:Y:S02]  /*29f0*/  IMAD.MOV.U32 R17, RZ, RZ, -0x1 ;  /* 0xffffffffff117424 */ /* 0x000fe400078e00ff */
[----:B------:R-:W-:-:S10]  /*2a00*/  IMAD.MOV.U32 R18, RZ, RZ, -0x1 ;  /* 0xffffffffff127424 */ /* 0x000fd400078e00ff */
[----:B------:R-:W-:Y:S05]  /*2a10*/  @P1 BRA `(.L_x_9) ;  /* 0x0000000400041947 */ /* 0x000fea0003800000 */
[----:B------:R-:W-:Y:S01]  /*2a20*/  UIADD3 UR15, UP2, -UR5, UR10, URZ ;  /* 0x0000000a050f7290 */ /* 0x000fe2000ff5e13f */
[----:B------:R-:W2:Y:S01]  /*2a30*/  S2UR UR19, SR_CTAID.Y ;  /* 0x00000000001379c3 */ /* 0x000ea20000002600 */
[----:B------:R-:W-:Y:S01]  /*2a40*/  ULDC UR17, c[0x0][0x8c0] ;  /* 0x0002300000117ab9 */ /* 0x000fe20000000800 */
[----:B------:R-:W-:Y:S01]  /*2a50*/  ULDC UR21, c[0x0][0x8b0] ;  /* 0x00022c0000157ab9 */ /* 0x000fe20000000800 */
[----:B------:R-:W-:Y:S01]  /*2a60*/  UIADD3.X UR11, ~UR4, UR9, URZ, UP2, !UPT ;  /* 0x00000009040b7290 */ /* 0x000fe200097fe53f */
[--C-:B-1----:R-:W-:Y:S01]  /*2a70*/  SHF.R.U32.HI R25, RZ, UR21, R5.reuse ;  /* 0x00000015ff197c19 */ /* 0x102fe20008011605 */
[----:B------:R-:W-:Y:S01]  /*2a80*/  ULDC UR20, c[0x0][0x904] ;  /* 0x0002410000147ab9 */ /* 0x000fe20000000800 */
[----:B------:R-:W-:Y:S01]  /*2a90*/  ULDC UR13, c[0x0][0x8a8] ;  /* 0x00022a00000d7ab9 */ /* 0x000fe20000000800 */
[----:B------:R-:W-:Y:S01]  /*2aa0*/  USHF.R.U32.HI UR16, URZ, UR17, UR11 ;  /* 0x000000113f107299 */ /* 0x000fe2000801160b */
[----:B------:R-:W-:Y:S01]  /*2ab0*/  SHF.R.U64 R24, R4, UR21, R5 ;  /* 0x0000001504187c19 */ /* 0x000fe20008001205 */
[----:B------:R-:W-:-:S02]  /*2ac0*/  USHF.R.U64 UR15, UR15, UR17, UR11 ;  /* 0x000000110f0f7299 */ /* 0x000fc4000800120b */
[----:B------:R-:W-:Y:S02]  /*2ad0*/  USHF.R.U32.HI UR14, URZ, UR21, UR16 ;  /* 0x000000153f0e7299 */ /* 0x000fe40008011610 */
[----:B------:R-:W-:Y:S02]  /*2ae0*/  UIADD3 UR13, UR13, -0x1, URZ ;  /* 0xffffffff0d0d7890 */ /* 0x000fe4000fffe03f */
[----:B------:R-:W-:Y:S02]  /*2af0*/  USHF.R.U32.HI UR22, URZ, UR20, UR14 ;  /* 0x000000143f167299 */ /* 0x000fe4000801160e */
[----:B------:R-:W-:Y:S02]  /*2b00*/  USHF.R.U64 UR16, UR15, UR21, UR16 ;  /* 0x000000150f107299 */ /* 0x000fe40008001210 */
[----:B------:R-:W-:Y:S02]  /*2b10*/  ULOP3.LUT UR15, UR15, UR13, URZ, 0xc0, !UPT ;  /* 0x0000000d0f0f7292 */ /* 0x000fe4000f8ec03f */
[----:B------:R-:W-:Y:S01]  /*2b20*/  LOP3.LUT R0, R25, UR22, RZ, 0xfc, !PT ;  /* 0x0000001619007c12 */ /* 0x000fe2000f8efcff */
[----:B------:R-:W-:-:S02]  /*2b30*/  USHF.R.U64 UR14, UR16, UR20, UR14 ;  /* 0x00000014100e7299 */ /* 0x000fc4000800120e */
[----:B--2---:R-:W-:Y:S01]  /*2b40*/  USEL UR11, UR40, UR19, !UP3 ;  /* 0x00000013280b7287 */ /* 0x004fe2000d800000 */
[----:B------:R-:W-:-:S13]  /*2b50*/  ISETP.NE.U32.AND P1, PT, R0, RZ, PT ;  /* 0x000000ff0000720c */ /* 0x000fda0003f25070 */
[----:B------:R-:W-:Y:S05]  /*2b60*/  @!P1 BRA `(.L_x_21) ;  /* 0x0000000000149947 */ /* 0x000fea0003800000 */
[----:B------:R-:W-:-:S07]  /*2b70*/  MOV R12, 0x2b90 ;  /* 0x00002b90000c7802 */ /* 0x000fce0000000f00 */
[----:B-----5:R-:W-:Y:S05]  /*2b80*/  CALL.REL.NOINC `($__internal_0_$__cuda_sm20_div_u64) ;  /* 0x000000cc004c7944 */ /* 0x020fea0003c00000 */
[----:B------:R-:W-:-:S04]  /*2b90*/  IMAD.MOV R12, RZ, RZ, -R0 ;  /* 0x000000ffff0c7224 */ /* 0x000fc800078e0a00 */
[----:B------:R-:W-:Y:S01]  /*2ba0*/  IMAD R12, R24, R12, UR14 ;  /* 0x0000000e180c7e24 */ /* 0x000fe2000f8e020c */
[----:B------:R-:W-:Y:S06]  /*2bb0*/  BRA `(.L_x_22) ;  /* 0x0000000000507947 */ /* 0x000fec0003800000 */
.L_x_21:
[----:B------:R-:W1:Y:S01]  /*2bc0*/  I2F.U32.RP R0, R24 ;  /* 0x0000001800007306 */ /* 0x000e620000209000 */
[----:B------:R-:W-:-:S07]  /*2bd0*/  ISETP.NE.U32.AND P3, PT, R24, RZ, PT ;  /* 0x000000ff1800720c */ /* 0x000fce0003f65070 */
[----:B-1----:R-:W1:Y:S02]  /*2be0*/  MUFU.RCP R0, R0 ;  /* 0x0000000000007308 */ /* 0x002e640000001000 */
[----:B-1----:R-:W-:-:S06]  /*2bf0*/  VIADD R2, R0, 0xffffffe ;  /* 0x0ffffffe00027836 */ /* 0x002fcc0000000000 */
[----:B------:R1:W2:Y:S02]  /*2c00*/  F2I.FTZ.U32.TRUNC.NTZ R3, R2 ;  /* 0x0000000200037305 */ /* 0x0002a4000021f000 */
[----:B-1----:R-:W-:Y:S02]  /*2c10*/  IMAD.MOV.U32 R2, RZ, RZ, RZ ;  /* 0x000000ffff027224 */ /* 0x002fe400078e00ff */
[----:B--2---:R-:W-:-:S04]  /*2c20*/  IMAD.MOV R15, RZ, RZ, -R3 ;  /* 0x000000ffff0f7224 */ /* 0x004fc800078e0a03 */
[----:B------:R-:W-:-:S04]  /*2c30*/  IMAD R15, R15, R24, RZ ;  /* 0x000000180f0f7224 */ /* 0x000fc800078e02ff */
[----:B------:R-:W-:-:S06]  /*2c40*/  IMAD.HI.U32 R3, R3, R15, R2 ;  /* 0x0000000f03037227 */ /* 0x000fcc00078e0002 */
[----:B------:R-:W-:-:S05]  /*2c50*/  IMAD.HI.U32 R0, R3, UR14, RZ ;  /* 0x0000000e03007c27 */ /* 0x000fca000f8e00ff */
[----:B------:R-:W-:-:S05]  /*2c60*/  IADD3 R3, -R0, RZ, RZ ;  /* 0x000000ff00037210 */ /* 0x000fca0007ffe1ff */
[----:B------:R-:W-:-:S05]  /*2c70*/  IMAD R3, R24, R3, UR14 ;  /* 0x0000000e18037e24 */ /* 0x000fca000f8e0203 */
[----:B------:R-:W-:-:S13]  /*2c80*/  ISETP.GE.U32.AND P1, PT, R3, R24, PT ;  /* 0x000000180300720c */ /* 0x000fda0003f26070 */
[----:B------:R-:W-:Y:S02]  /*2c90*/  @P1 IMAD.IADD R3, R3, 0x1, -R24 ;  /* 0x0000000103031824 */ /* 0x000fe400078e0a18 */
[----:B------:R-:W-:-:S03]  /*2ca0*/  @P1 VIADD R0, R0, 0x1 ;  /* 0x0000000100001836 */ /* 0x000fc60000000000 */
[----:B------:R-:W-:-:S13]  /*2cb0*/  ISETP.GE.U32.AND P2, PT, R3, R24, PT ;  /* 0x000000180300720c */ /* 0x000fda0003f46070 */
[----:B------:R-:W-:Y:S01]  /*2cc0*/  @P2 VIADD R0, R0, 0x1 ;  /* 0x0000000100002836 */ /* 0x000fe20000000000 */
[----:B------:R-:W-:-:S05]  /*2cd0*/  @!P3 LOP3.LUT R0, RZ, R24, RZ, 0x33, !PT ;  /* 0x00000018ff00b212 */ /* 0x000fca00078e33ff */
[----:B------:R-:W-:-:S04]  /*2ce0*/  IMAD.MOV R12, RZ, RZ, -R0 ;  /* 0x000000ffff0c7224 */ /* 0x000fc800078e0a00 */
[----:B------:R-:W-:-:S07]  /*2cf0*/  IMAD R12, R24, R12, UR14 ;  /* 0x0000000e180c7e24 */ /* 0x000fce000f8e020c */
.L_x_22:
[----:B------:R-:W1:Y:S01]  /*2d00*/  LDC R15, c[0x0][0x8a8] ;  /* 0x00022a00ff0f7b82 */ /* 0x000e620000000800 */
[----:B------:R-:W-:Y:S01]  /*2d10*/  ULDC UR14, c[0x0][0x904] ;  /* 0x00024100000e7ab9 */ /* 0x000fe20000000800 */
[----:B------:R-:W-:Y:S01]  /*2d20*/  UMOV UR13, 0xffffffff ;  /* 0xffffffff000d7882 */ /* 0x000fe20000000000 */
[----:B------:R-:W-:Y:S01]  /*2d30*/  PLOP3.LUT P1, PT, PT, PT, UP3, 0x80, 0x0 ;  /* 0x000000000000781c */ /* 0x000fe20003f2f038 */
[----:B------:R-:W-:-:S04]  /*2d40*/  USHF.L.U32 UR13, UR13, UR14, URZ ;  /* 0x0000000e0d0d7299 */ /* 0x000fc8000800063f */
[----:B------:R-:W2:Y:S02]  /*2d50*/  LDC R17, c[0x0][0x8b8] ;  /* 0x00022e00ff117b82 */ /* 0x000ea40000000800 */
[----:B------:R-:W-:Y:S01]  /*2d60*/  LOP3.LUT R2, RZ, UR13, RZ, 0x33, !PT ;  /* 0x0000000dff027c12 */ /* 0x000fe2000f8e33ff */
[----:B------:R-:W-:Y:S02]  /*2d70*/  UMOV UR13, 0x1 ;  /* 0x00000001000d7882 */ /* 0x000fe40000000000 */
[----:B------:R-:W-:Y:S01]  /*2d80*/  USHF.L.U32 UR13, UR13, UR14, URZ ;  /* 0x0000000e0d0d7299 */ /* 0x000fe2000800063f */
[----:B------:R-:W-:Y:S02]  /*2d90*/  LOP3.LUT R3, R2, UR16, RZ, 0xc0, !PT ;  /* 0x0000001002037c12 */ /* 0x000fe4000f8ec0ff */
[----:B------:R-:W-:Y:S02]  /*2da0*/  @P1 IMAD.U32 R18, RZ, RZ, UR6 ;  /* 0x00000006ff121e24 */ /* 0x000fe4000f8e00ff */
[----:B------:R-:W-:-:S02]  /*2db0*/  @!P1 IMAD.U32 R18, RZ, RZ, UR6 ;  /* 0x00000006ff129e24 */ /* 0x000fc4000f8e00ff */
[----:B------:R-:W-:Y:S02]  /*2dc0*/  IMAD R0, R0, UR13, R3 ;  /* 0x0000000d00007c24 */ /* 0x000fe4000f8e0203 */
[----:B-1----:R-:W-:-:S04]  /*2dd0*/  IMAD R12, R12, R15, UR15 ;  /* 0x0000000f0c0c7e24 */ /* 0x002fc8000f8e020f */
[----:B------:R-:W-:Y:S02]  /*2de0*/  @P1 IMAD.MOV.U32 R16, RZ, RZ, R12 ;  /* 0x000000ffff101224 */ /* 0x000fe400078e000c */
[----:B--2---:R-:W-:Y:S01]  /*2df0*/  IMAD R17, R0, R17, UR11 ;  /* 0x0000000b00117e24 */ /* 0x004fe2000f8e0211 */
[----:B------:R-:W-:-:S03]  /*2e00*/  UMOV UR11, 0x1 ;  /* 0x00000001000b7882 */ /* 0x000fc60000000000 */
[----:B------:R-:W-:Y:S02]  /*2e10*/  @!P1 IMAD.MOV.U32 R16, RZ, RZ, R17 ;  /* 0x000000ffff109224 */ /* 0x000fe400078e0011 */
[----:B------:R-:W-:-:S07]  /*2e20*/  @!P1 IMAD.MOV.U32 R17, RZ, RZ, R12 ;  /* 0x000000ffff119224 */ /* 0x000fce00078e000c */
.L_x_9:
[----:B------:R-:W-:-:S13]  /*2e30*/  ISETP.NE.AND P1, PT, RZ, UR11, PT ;  /* 0x0000000bff007c0c */ /* 0x000fda000bf25270 */
[----:B------:R-:W-:Y:S05]  /*2e40*/  @!P1 EXIT ;  /* 0x000000000000994d */ /* 0x000fea0003800000 */
[----:B-1----:R-:W1:Y:S02]  /*2e50*/  LDC.64 R24, c[0x0][0x290] ;  /* 0x0000a400ff187b82 */ /* 0x002e640000000a00 */
[----:B-1----:R-:W-:-:S05]  /*2e60*/  IMAD.WIDE R24, R18, 0xc, R24 ;  /* 0x0000000c12187825 */ /* 0x002fca00078e0218 */
[----:B------:R1:W5:Y:S04]  /*2e70*/  LDG.E R2, desc[UR58][R24.64] ;  /* 0x0000003a18027981 */ /* 0x000368000c1e1900 */
[----:B------:R1:W5:Y:S04]  /*2e80*/  LDG.E R0, desc[UR58][R24.64+0x4] ;  /* 0x0000043a18007981 */ /* 0x000368000c1e1900 */
[----:B------:R1:W5:Y:S01]  /*2e90*/  LDG.E R36, desc[UR58][R24.64+0x8] ;  /* 0x0000083a18247981 */ /* 0x000362000c1e1900 */
[----:B------:R-:W-:Y:S01]  /*2ea0*/  PLOP3.LUT P1, PT, PT, PT, UP1, 0x80, 0x0 ;  /* 0x000000000000781c */ /* 0x000fe20003f2f018 */
[----:B------:R-:W2:Y:S01]  /*2eb0*/  S2UR UR42, SR_CgaCtaId ;  /* 0x00000000002a79c3 */ /* 0x000ea20000008800 */
[----:B------:R-:W-:-:S11]  /*2ec0*/  SHF.R.S32.HI R3, RZ, 0x1f, R18 ;  /* 0x0000001fff037819 */ /* 0x000fd60000011412 */
[----:B-1----:R-:W-:Y:S05]  /*2ed0*/  @!P1 BRA `(.L_x_23) ;  /* 0x0000005c002c9947 */ /* 0x002fea0003800000 */
[----:B------:R-:W-:-:S06]  /*2ee0*/  UISETP.GT.U32.AND UP0, UPT, UR18, 0x1, UPT ;  /* 0x000000011200788c */ /* 0x000fcc000bf04070 */
[----:B------:R-:W-:-:S13]  /*2ef0*/  PLOP3.LUT P0, PT, PT, PT, UP0, 0x80, 0x0 ;  /* 0x000000000000781c */ /* 0x000fda0003f0f008 */
[----:B--2---:R-:W-:Y:S05]  /*2f00*/  @P0 EXIT ;  /* 0x000000000000094d */ /* 0x004fea0003800000 */
.L_x_24:
[----:B------:R-:W-:-:S08]  /*2f10*/  NOP ;  /* 0x0000000000007918 */ /* 0x000fd00000000000 */
[----:B------:R-:W1:Y:S02]  /*2f20*/  USETMAXREG.TRY_ALLOC.CTAPOOL UP0, 0xe8 ;  /* 0x000000e8000079c8 */ /* 0x000e640008000600 */
[----:B-1----:R-:W-:-:S13]  /*2f30*/  PLOP3.LUT P0, PT, PT, PT, UP0, 0x80, 0x0 ;  /* 0x000000000000781c */ /* 0x002fda0003f0f008 */
[----:B------:R-:W-:Y:S05]  /*2f40*/  @!P0 BRA `(.L_x_24) ;  /* 0xfffffffc00f08947 */ /* 0x000fea000383ffff */
[----:B------:R-:W1:Y:S01]  /*2f50*/  SHFL.IDX PT, R13, R13, RZ, 0x1f ;  /* 0x00001fff0d0d7589 */ /* 0x000e6200000e0000 */
[----:B------:R-:W2:Y:S01]  /*2f60*/  S2UR UR4, SR_CTAID.Y ;  /* 0x00000000000479c3 */ /* 0x000ea20000002600 */
[----:B------:R-:W-:Y:S01]  /*2f70*/  UMOV UR60, URZ ;  /* 0x0000003f003c7c82 */ /* 0x000fe20008000000 */
[----:B------:R-:W-:Y:S01]  /*2f80*/  UMOV UR61, URZ ;  /* 0x0000003f003d7c82 */ /* 0x000fe20008000000 */
[----:B-1----:R-:W-:Y:S01]  /*2f90*/  LOP3.LUT P0, RZ, R13, 0x3, RZ, 0xc0, !PT ;  /* 0x000000030dff7812 */ /* 0x002fe2000780c0ff */
[----:B--2---:R-:W-:-:S12]  /*2fa0*/  UIMAD UR4, UR4, UR41, UR40 ;  /* 0x00000029040472a4 */ /* 0x004fd8000f8e0228 */
[----:B------:R-:W-:Y:S05]  /*2fb0*/  @P0 BRA `(.L_x_25) ;  /* 0x0000000000a40947 */ /* 0x000fea0003800000 */
[----:B------:R-:W-:Y:S01]  /*2fc0*/  ELECT P0, URZ, PT ;  /* 0x00000000003f782f */ /* 0x000fe20003800000 */
[----:B------:R-:W-:-:S12]  /*2fd0*/  BSSY B0, `(.L_x_26) ;  /* 0x0000020000007945 */ /* 0x000fd80003800000 */
[----:B------:R-:W-:Y:S05]  /*2fe0*/  @!P0 BRA `(.L_x_27) ;  /* 0x0000000000788947 */ /* 0x000fea0003800000 */
[----:B------:R-:W1:Y:S01]  /*2ff0*/  S2UR UR6, SR_CgaCtaId ;  /* 0x00000000000679c3 */ /* 0x000e620000008800 */
[----:B------:R-:W-:Y:S01]  /*3000*/  UISETP.NE.AND UP0, UPT, UR12, 0x1, UPT ;  /* 0x000000010c00788c */ /* 0x000fe2000bf05270 */
[----:B------:R-:W-:-:S06]  /*3010*/  UMOV UR5, 0x400 ;  /* 0x0000040000057882 */ /* 0x000fcc0000000000 */
[----:B------:R-:W2:Y:S08]  /*3020*/  LDC.64 R4, c[0x0][0x700] ;  /* 0x0001c000ff047b82 */ /* 0x000eb00000000a00 */
[----:B------:R-:W2:Y:S08]  /*3030*/  LDC.64 R6, c[0x0][0x708] ;  /* 0x0001c200ff067b82 */ /* 0x000eb00000000a00 */
[----:B-----5:R-:W3:Y:S01]  /*3040*/  LDC.64 R8, c[0x0][0x710] ;  /* 0x0001c400ff087b82 */ /* 0x020ee20000000a00 */
[----:B-1----:R-:W-:-:S04]  /*3050*/  ULEA UR5, UR6, UR5, 0x18 ;  /* 0x0000000506057291 */ /* 0x002fc8000f8ec03f */
[----:B------:R-:W-:Y:S02]  /*3060*/  UIADD3 UR6, UR5, 0x80, URZ ;  /* 0x0000008005067890 */ /* 0x000fe4000fffe03f */
[----:B------:R-:W-:Y:S01]  /*3070*/  @!UP0 UIADD3 UR6, UR5, URZ, URZ ;  /* 0x0000003f05068290 */ /* 0x000fe2000fffe03f */
[----:B------:R-:W3:Y:S08]  /*3080*/  LDC.64 R10, c[0x0][0x718] ;  /* 0x0001c600ff0a7b82 */ /* 0x000ef00000000a00 */
[----:B------:R-:W1:Y:S01]  /*3090*/  LDC.64 R24, c[0x0][0x720] ;  /* 0x0001c800ff187b82 */ /* 0x000e620000000a00 */
[----:B--2---:R2:W-:Y:S07]  /*30a0*/  STS.128 [UR6+0x38700], R4 ;  /* 0x03870004ff007988 */ /* 0x0045ee0008000c06 */
[----:B------:R-:W1:Y:S08]  /*30b0*/  LDC.64 R26, c[0x0][0x728] ;  /* 0x0001ca00ff1a7b82 */ /* 0x000e700000000a00 */
[----:B------:R-:W4:Y:S01]  /*30c0*/  LDC.64 R28, c[0x0][0x730] ;  /* 0x0001cc00ff1c7b82 */ /* 0x000f220000000a00 */
[----:B---3--:R2:W-:Y:S07]  /*30d0*/  STS.128 [UR6+0x38710], R8 ;  /* 0x03871008ff007988 */ /* 0x0085ee0008000c06 */
[----:B------:R-:W4:Y:S08]  /*30e0*/  LDC.64 R30, c[0x0][0x738] ;  /* 0x0001ce00ff1e7b82 */ /* 0x000f300000000a00 */
[----:B------:R-:W3:Y:S01]  /*30f0*/  LDC.64 R32, c[0x0][0x740] ;  /* 0x0001d000ff207b82 */ /* 0x000ee20000000a00 */
[----:B-1----:R2:W-:Y:S07]  /*3100*/  STS.128 [UR6+0x38720], R24 ;  /* 0x03872018ff007988 */ /* 0x0025ee0008000c06 */
[----:B------:R-:W3:Y:S08]  /*3110*/  LDC.64 R34, c[0x0][0x748] ;  /* 0x0001d200ff227b82 */ /* 0x000ef00000000a00 */
[----:B------:R-:W1:Y:S01]  /*3120*/  LDC.64 R36, c[0x0][0x750] ;  /* 0x0001d400ff247b82 */ /* 0x000e620000000a00 */
[----:B----4-:R2:W-:Y:S07]  /*3130*/  STS.128 [UR6+0x38730], R28 ;  /* 0x0387301cff007988 */ /* 0x0105ee0008000c06 */
[----:B------:R-:W1:Y:S08]  /*3140*/  LDC.64 R38, c[0x0][0x758] ;  /* 0x0001d600ff267b82 */ /* 0x000e700000000a00 */
[----:B------:R-:W4:Y:S01]  /*3150*/  LDC.64 R40, c[0x0][0x760] ;  /* 0x0001d800ff287b82 */ /* 0x000f220000000a00 */
[----:B---3--:R2:W-:Y:S07]  /*3160*/  STS.128 [UR6+0x38740], R32 ;  /* 0x03874020ff007988 */ /* 0x0085ee0008000c06 */
[----:B------:R-:W4:Y:S08]  /*3170*/  LDC.64 R42, c[0x0][0x768] ;  /* 0x0001da00ff2a7b82 */ /* 0x000f300000000a00 */
[----:B------:R-:W3:Y:S01]  /*3180*/  LDC.64 R44, c[0x0][0x770] ;  /* 0x0001dc00ff2c7b82 */ /* 0x000ee20000000a00 */
[----:B-1----:R2:W-:Y:S07]  /*3190*/  STS.128 [UR6+0x38750], R36 ;  /* 0x03875024ff007988 */ /* 0x0025ee0008000c06 */
[----:B------:R-:W3:Y:S01]  /*31a0*/  LDC.64 R46, c[0x0][0x778] ;  /* 0x0001de00ff2e7b82 */ /* 0x000ee20000000a00 */
[----:B----4-:R2:W-:Y:S04]  /*31b0*/  STS.128 [UR6+0x38760], R40 ;  /* 0x03876028ff007988 */ /* 0x0105e80008000c06 */
[----:B---3--:R2:W-:Y:S02]  /*31c0*/  STS.128 [UR6+0x38770], R44 ;  /* 0x0387702cff007988 */ /* 0x0085e40008000c06 */
.L_x_27:
[----:B------:R-:W-:Y:S05]  /*31d0*/  BSYNC B0 ;  /* 0x0000000000007941 */ /* 0x000fea0003800000 */
.L_x_26:
[----:B------:R-:W-:Y:S01]  /*31e0*/  UISETP.NE.AND UP0, UPT, UR12, 0x1, UPT ;  /* 0x000000010c00788c */ /* 0x000fe2000bf05270 */
[----:B------:R-:W-:Y:S01]  /*31f0*/  NOP ;  /* 0x0000000000007918 */ /* 0x000fe20000000000 */
[----:B------:R-:W-:Y:S01]  /*3200*/  ULDC UR5, c[0x0][0x884] ;  /* 0x0002210000057ab9 */ /* 0x000fe20000000800 */
[----:B------:R-:W-:Y:S01]  /*3210*/  ULDC.64 UR60, c[0x0][0x800] ;  /* 0x00020000003c7ab9 */ /* 0x000fe20000000a00 */
[----:B------:R-:W-:-:S04]  /*3220*/  USEL UR5, UR5, URZ, UP0 ;  /* 0x0000003f05057287 */ /* 0x000fc80008000000 */
[----:B------:R-:W-:-:S04]  /*3230*/  UIADD3 UR5, UR4, UR5, URZ ;  /* 0x0000000504057290 */ /* 0x000fc8000fffe03f */
[----:B------:R-:W-:-:S12]  /*3240*/  UIMAD.WIDE UR60, UR5, 0x80, UR60 ;  /* 0x00000080053c78a5 */ /* 0x000fd8000f8e023c */
.L_x_25:
[----:B------:R-:W-:-:S13]  /*3250*/  ISETP.NE.AND P0, PT, RZ, UR55, PT ;  /* 0x00000037ff007c0c */ /* 0x000fda000bf05270 */
[----:B------:R-:W-:Y:S05]  /*3260*/  @P0 BRA `(.L_x_28) ;  /* 0x00000004001c0947 */ /* 0x000fea0003800000 */
[----:B------:R-:W-:Y:S01]  /*3270*/  ELECT P0, URZ, PT ;  /* 0x00000000003f782f */ /* 0x000fe20003800000 */
[----:B------:R-:W-:-:S12]  /*3280*/  BSSY B0, `(.L_x_29) ;  /* 0x0000030000007945 */ /* 0x000fd80003800000 */
[----:B------:R-:W-:Y:S05]  /*3290*/  @!P0 BRA `(.L_x_30) ;  /* 0x0000000000b88947 */ /* 0x000fea0003800000 */
[C---:B--2---:R-:W-:Y:S01]  /*32a0*/  IMAD.SHL.U32 R4, R18.reuse, 0x8, RZ ;  /* 0x0000000812047824 */ /* 0x044fe200078e00ff */
[----:B------:R-:W-:Y:S01]  /*32b0*/  ULDC.64 UR4, c[0x0][0x820] ;  /* 0x0002080000047ab9 */ /* 0x000fe20000000a00 */
[----:B------:R-:W-:-:S03]  /*32c0*/  SHF.L.U64.HI R3, R18, 0x3, R3 ;  /* 0x0000000312037819 */ /* 0x000fc60000010203 */
[----:B------:R-:W-:-:S04]  /*32d0*/  IADD3 R6, P0, R4, UR4, RZ ;  /* 0x0000000404067c10 */ /* 0x000fc8000ff1e0ff */
[----:B------:R-:W-:Y:S01]  /*32e0*/  IADD3.X R7, R3, UR5, RZ, P0, !PT ;  /* 0x0000000503077c10 */ /* 0x000fe200087fe4ff */
[----:B------:R-:W-:-:S05]  /*32f0*/  ULDC.64 UR4, c[0x0][0x818] ;  /* 0x0002060000047ab9 */ /* 0x000fca0000000a00 */
[----:B------:R-:W2:Y:S01]  /*3300*/  LDG.E.64 R6, desc[UR58][R6.64] ;  /* 0x0000003a06067981 */ /* 0x000ea2000c1e1b00 */
[----:B------:R-:W-:-:S04]  /*3310*/  IADD3 R4, P0, R4, UR4, RZ ;  /* 0x0000000404047c10 */ /* 0x000fc8000ff1e0ff */
[----:B------:R-:W-:-:S06]  /*3320*/  IADD3.X R5, R3, UR5, RZ, P0, !PT ;  /* 0x0000000503057c10 */ /* 0x000fcc00087fe4ff */
[----:B------:R-:W3:Y:S01]  /*3330*/  LDG.E.64 R4, desc[UR58][R4.64] ;  /* 0x0000003a04047981 */ /* 0x000ee2000c1e1b00 */
[----:B------:R-:W1:Y:S01]  /*3340*/  S2UR UR5, SR_CgaCtaId ;  /* 0x00000000000579c3 */ /* 0x000e620000008800 */
[----:B------:R-:W-:Y:S01]  /*3350*/  UISETP.NE.AND UP0, UPT, UR12, 0x1, UPT ;  /* 0x000000010c00788c */ /* 0x000fe2000bf05270 */
[----:B-----5:R-:W-:Y:S01]  /*3360*/  VIADD R9, R0, 0xffffffff ;  /* 0xffffffff00097836 */ /* 0x020fe20000000000 */
[----:B------:R-:W-:Y:S01]  /*3370*/  UMOV UR4, 0x400 ;  /* 0x0000040000047882 */ /* 0x000fe20000000000 */
[----:B------:R-:W-:Y:S01]  /*3380*/  CS2R R10, SRZ ;  /* 0x00000000000a7805 */ /* 0x000fe2000001ff00 */
[----:B-1----:R-:W-:-:S04]  /*3390*/  ULEA UR4, UR5, UR4, 0x18 ;  /* 0x0000000405047291 */ /* 0x002fc8000f8ec03f */
[----:B------:R-:W-:-:S03]  /*33a0*/  UIADD3 UR5, UR4, 0x80, URZ ;  /* 0x0000008004057890 */ /* 0x000fc6000fffe03f */
[----:B------:R-:W-:-:S04]  /*33b0*/  @!UP0 UIADD3 UR5, UR4, URZ, URZ ;  /* 0x0000003f04058290 */ /* 0x000fc8000fffe03f */
[----:B------:R-:W-:-:S05]  /*33c0*/  UIADD3 UR4, UR5, 0x38700, URZ ;  /* 0x0003870005047890 */ /* 0x000fca000fffe03f */
[----:B------:R-:W1:Y:S01]  /*33d0*/  LDS R3, [UR5+0x3871c] ;  /* 0x03871c05ff037984 */ /* 0x000e620008000800 */
[----:B------:R-:W-:-:S03]  /*33e0*/  IMAD.U32 R20, RZ, RZ, UR4 ;  /* 0x00000004ff147e24 */ /* 0x000fc6000f8e00ff */
[----:B------:R-:W-:Y:S02]  /*33f0*/  STS [UR5+0x38730], RZ ;  /* 0x038730ffff007988 */ /* 0x000fe40008000805 */
[----:B------:R-:W-:-:S05]  /*3400*/  SHF.R.U64 R20, R20, 0x4, RZ ;  /* 0x0000000414147819 */ /* 0x000fca00000012ff */
[----:B------:R-:W-:Y:S04]  /*3410*/  STS [UR5+0x38710], R20 ;  /* 0x03871014ff007988 */ /* 0x000fe80008000805 */
[----:B------:R-:W-:Y:S01]  /*3420*/  STS [UR5+0x38714], R20 ;  /* 0x03871414ff007988 */ /* 0x000fe20008000805 */
[C---:B--2---:R-:W-:Y:S02]  /*3430*/  SHF.L.U64.HI R13, R6.reuse, 0x1, R7 ;  /* 0x00000001060d7819 */ /* 0x044fe40000010207 */
[----:B------:R-:W-:Y:S02]  /*3440*/  SHF.L.U32 R6, R6, 0x1, RZ ;  /* 0x0000000106067819 */ /* 0x000fe400000006ff */
[----:B------:R-:W-:Y:S02]  /*3450*/  LOP3.LUT R13, R13, 0x1fffffff, RZ, 0xc0, !PT ;  /* 0x1fffffff0d0d7812 */ /* 0x000fe400078ec0ff */
[----:B------:R-:W-:-:S02]  /*3460*/  LOP3.LUT R0, R6, 0xfffffffe, RZ, 0xc0, !PT ;  /* 0xfffffffe06007812 */ /* 0x000fc400078ec0ff */
[--C-:B------:R-:W-:Y:S02]  /*3470*/  SHF.R.U32.HI R8, RZ, 0x4, R13.reuse ;  /* 0x00000004ff087819 */ /* 0x100fe4000001160d */
[----:B------:R-:W-:Y:S01]  /*3480*/  SHF.R.U64 R0, R0, 0x4, R13 ;  /* 0x0000000400007819 */ /* 0x000fe2000000120d */
[----:B---3--:R-:W-:Y:S01]  /*3490*/  STS.64 [UR5+0x38700], R4 ;  /* 0x03870004ff007988 */ /* 0x008fe20008000a05 */
[----:B-1----:R-:W-:-:S03]  /*34a0*/  LOP3.LUT R3, R3, 0xf, R8, 0xb8, !PT ;  /* 0x0000000f03037812 */ /* 0x002fc600078eb808 */
[----:B------:R-:W-:Y:S04]  /*34b0*/  STS [UR5+0x3870c], R0 ;  /* 0x03870c00ff007988 */ /* 0x000fe80008000805 */
[----:B------:R-:W-:Y:S04]  /*34c0*/  STS [UR5+0x3871c], R3 ;  /* 0x03871c03ff007988 */ /* 0x000fe80008000805 */
[----:B------:R-:W1:Y:S02]  /*34d0*/  LDS R7, [UR5+0x3871c] ;  /* 0x03871c05ff077984 */ /* 0x000e640008000800 */
[----:B-1----:R-:W-:-:S05]  /*34e0*/  LOP3.LUT R7, R7, 0xf0, RZ, 0xb8, !PT ;  /* 0x000000f007077812 */ /* 0x002fca00078eb8ff */
[----:B------:R-:W-:Y:S04]  /*34f0*/  STS [UR5+0x3871c], R7 ;  /* 0x03871c07ff007988 */ /* 0x000fe80008000805 */
[----:B------:R-:W1:Y:S02]  /*3500*/  LDS R8, [UR5+0x3871c] ;  /* 0x03871c05ff087984 */ /* 0x000e640008000800 */
[----:B-1----:R-:W-:Y:S01]  /*3510*/  LOP3.LUT R21, R8, 0xf00, RZ, 0xb8, !PT ;  /* 0x00000f0008157812 */ /* 0x002fe200078eb8ff */
[----:B------:R-:W-:-:S04]  /*3520*/  VIADD R8, R2, 0xffffffff ;  /* 0xffffffff02087836 */ /* 0x000fc80000000000 */
[----:B------:R-:W-:Y:S04]  /*3530*/  STS.64 [UR5+0x38718], R20 ;  /* 0x03871814ff007988 */ /* 0x000fe80008000a05 */
[----:B------:R-:W1:Y:S04]  /*3540*/  LDS R12, [UR5+0x3871c] ;  /* 0x03871c05ff0c7984 */ /* 0x000e680008000800 */
[----:B------:R3:W-:Y:S01]  /*3550*/  STS.128 [UR5+0x38720], R8 ;  /* 0x03872008ff007988 */ /* 0x0007e20008000c05 */
[----:B-1----:R-:W-:-:S05]  /*3560*/  LOP3.LUT R12, R12, 0xf000, RZ, 0xb8, !PT ;  /* 0x0000f0000c0c7812 */ /* 0x002fca00078eb8ff */
[----:B------:R3:W-:Y:S02]  /*3570*/  STS [UR5+0x3871c], R12 ;  /* 0x03871c0cff007988 */ /* 0x0007e40008000805 */
.L_x_30:
[----:B------:R-:W-:Y:S05]  /*3580*/  BSYNC B0 ;  /* 0x0000000000007941 */ /* 0x000fea0003800000 */
.L_x_29:
[----:B------:R-:W-:Y:S01]  /*3590*/  ELECT P0, URZ, PT ;  /* 0x00000000003f782f */ /* 0x000fe20003800000 */
[----:B------:R-:W-:Y:S01]  /*35a0*/  NOP ;  /* 0x0000000000007918 */ /* 0x000fe20000000000 */
[----:B------:R-:W-:Y:S11]  /*35b0*/  BSSY B0, `(.L_x_31) ;  /* 0x0000004000007945 */ /* 0x000ff60003800000 */
[----:B------:R-:W-:Y:S05]  /*35c0*/  @!P0 BRA `(.L_x_32) ;  /* 0x0000000000088947 */ /* 0x000fea0003800000 */
[----:B------:R0:W-:Y:S01]  /*35d0*/  UTMACMDFLUSH ;  /* 0x00000000000079b7 */ /* 0x0001e20000000000 */
[----:B------:R-:W-:-:S04]  /*35e0*/  DEPBAR.LE SB0, 0x0 ;  /* 0x000080000000791a */ /* 0x000fc80000000000 */
.L_x_32:
[----:B------:R-:W-:Y:S05]  /*35f0*/  BSYNC B0 ;  /* 0x0000000000007941 */ /* 0x000fea0003800000 */
.L_x_31:
[----:B------:R-:W1:Y:S01]  /*3600*/  S2UR UR5, SR_CgaCtaId ;  /* 0x00000000000579c3 */ /* 0x000e620000008800 */
[----:B-----5:R-:W4:Y:S01]  /*3610*/  S2R R0, SR_LANEID ;  /* 0x0000000000007919 */ /* 0x020f220000000000 */
[----:B------:R-:W-:Y:S01]  /*3620*/  UISETP.NE.AND UP0, UPT, UR12, 0x1, UPT ;  /* 0x000000010c00788c */ /* 0x000fe2000bf05270 */
[----:B------:R-:W-:Y:S02]  /*3630*/  UMOV UR4, 0x400 ;  /* 0x0000040000047882 */ /* 0x000fe40000000000 */
[----:B-1----:R-:W-:-:S04]  /*3640*/  ULEA UR4, UR5, UR4, 0x18 ;  /* 0x0000000405047291 */ /* 0x002fc8000f8ec03f */
[----:B------:R-:W-:-:S04]  /*3650*/  UIADD3 UR5, UR4, 0x80, URZ ;  /* 0x0000008004057890 */ /* 0x000fc8000fffe03f */
[----:B------:R-:W-:Y:S01]  /*3660*/  @!UP0 UIADD3 UR5, UR4, URZ, URZ ;  /* 0x0000003f04058290 */ /* 0x000fe2000fffe03f */
[----:B----4-:R-:W-:-:S05]  /*3670*/  IMAD.SHL.U32 R0, R0, 0x4, RZ ;  /* 0x0000000400007824 */ /* 0x010fca00078e00ff */
[----:B------:R-:W-:Y:S01]  /*3680*/  IMAD.U32 R3, RZ, RZ, UR5 ;  /* 0x00000005ff037e24 */ /* 0x000fe2000f8e00ff */
[----:B------:R-:W-:-:S04]  /*3690*/  IADD3 R2, P0, R0, UR60, RZ ;  /* 0x0000003c00027c10 */ /* 0x000fc8000ff1e0ff */
[----:B--2---:R-:W-:Y:S01]  /*36a0*/  IADD3 R4, R0, 0x38700, R3 ;  /* 0x0003870000047810 */ /* 0x004fe20007ffe003 */
[----:B------:R-:W-:-:S04]  /*36b0*/  IMAD.X R3, RZ, RZ, UR61, P0 ;  /* 0x0000003dff037e24 */ /* 0x000fc800080e06ff */
[----:B------:R-:W1:Y:S04]  /*36c0*/  LDS R5, [R4] ;  /* 0x0000000004057984 */ /* 0x000e680000000800 */
[----:B-1----:R1:W5:Y:S02]  /*36d0*/  ATOMG.E.EXCH.STRONG.GPU PT, RZ, [R2], R5 ;  /* 0x0000000502ff73a8 */ /* 0x00236400041ee100 */
.L_x_28:
[----:B------:R-:W-:Y:S01]  /*36e0*/  LEA.HI R14, R14, R19, RZ, 0x8 ;  /* 0x000000130e0e7211 */ /* 0x000fe200078f40ff */
[----:B------:R-:W4:Y:S01]  /*36f0*/  S2UR UR43, SR_CgaCtaId ;  /* 0x00000000002b79c3 */ /* 0x000f220000008800 */
[----:B------:R-:W-:Y:S01]  /*3700*/  UISETP.NE.AND UP0, UPT, UR12, 0x1, UPT ;  /* 0x000000010c00788c */ /* 0x000fe2000bf05270 */
[----:B------:R-:W-:Y:S01]  /*3710*/  IMAD.MOV.U32 R156, RZ, RZ, RZ ;  /* 0x000000ffff9c7224 */ /* 0x000fe200078e00ff */
[----:B------:R-:W-:Y:S01]  /*3720*/  LOP3.LUT R14, R14, 0xffffff00, RZ, 0xc0, !PT ;  /* 0xffffff000e0e7812 */ /* 0x000fe200078ec0ff */
[----:B------:R-:W-:Y:S01]  /*3730*/  UMOV UR47, 0x400 ;  /* 0x00000400002f7882 */ /* 0x000fe20000000000 */
[----:B------:R-:W-:Y:S02]  /*3740*/  ULOP3.LUT UR51, UR53, 0x1, URZ, 0xfc, !UPT ;  /* 0x0000000135337892 */ /* 0x000fe4000f8efc3f */
[----:B------:R-:W-:Y:S01]  /*3750*/  ULOP3.LUT UR50, UR54, 0x1, URZ, 0xfc, !UPT ;  /* 0x0000000136327892 */ /* 0x000fe2000f8efc3f */
[----:B------:R-:W-:Y:S01]  /*3760*/  IMAD.IADD R14, R19, 0x1, -R14 ;  /* 0x00000001130e7824 */ /* 0x000fe200078e0a0e */
[----:B------:R-:W-:Y:S01]  /*3770*/  ULOP3.LUT UR48, UR52, 0x1, URZ, 0xfc, !UPT ;  /* 0x0000000134307892 */ /* 0x000fe2000f8efc3f */
[----:B------:R-:W-:-:S02]  /*3780*/  UMOV UR36, URZ ;  /* 0x0000003f00247c82 */ /* 0x000fc40008000000 */
[C---:B--2---:R-:W-:Y:S01]  /*3790*/  IMAD.SHL.U32 R4, R14.reuse, 0x40, RZ ;  /* 0x000000400e047824 */ /* 0x044fe200078e00ff */
[----:B-1----:R-:W-:Y:S01]  /*37a0*/  SHF.R.S32.HI R3, RZ, 0x1f, R14 ;  /* 0x0000001fff037819 */ /* 0x002fe2000001140e */
[C---:B------:R-:W-:Y:S01]  /*37b0*/  VIADD R154, R14.reuse, 0x1f ;  /* 0x0000001f0e9a7836 */ /* 0x040fe20000000000 */
[-C--:B-----5:R-:W-:Y:S01]  /*37c0*/  LEA.HI R0, R14, R14.reuse, RZ, 0x1 ;  /* 0x0000000e0e007211 */ /* 0x0a0fe200078f08ff */
[----:B------:R-:W-:Y:S01]  /*37d0*/  UMOV UR56, URZ ;  /* 0x0000003f00387c82 */ /* 0x000fe20008000000 */
[CC--:B------:R-:W-:Y:S01]  /*37e0*/  LEA.HI R2, R3.reuse, R14.reuse, RZ, 0x5 ;  /* 0x0000000e03027211 */ /* 0x0c0fe200078f28ff */
[----:B------:R-:W-:Y:S01]  /*37f0*/  UMOV UR37, URZ ;  /* 0x0000003f00257c82 */ /* 0x000fe20008000000 */
[----:B------:R-:W-:Y:S01]  /*3800*/  LEA.HI R6, R3, R14, RZ, 0x4 ;  /* 0x0000000e03067211 */ /* 0x000fe200078f20ff */
[----:B------:R-:W-:Y:S01]  /*3810*/  UMOV UR38, URZ ;  /* 0x0000003f00267c82 */ /* 0x000fe20008000000 */
[----:B------:R-:W-:Y:S01]  /*3820*/  SHF.R.S32.HI R2, RZ, 0x5, R2 ;  /* 0x00000005ff027819 */ /* 0x000fe20000011402 */
[----:B------:R-:W-:Y:S01]  /*3830*/  UMOV UR39, URZ ;  /* 0x0000003f00277c82 */ /* 0x000fe20008000000 */
[----:B------:R-:W-:Y:S01]  /*3840*/  SHF.R.S32.HI R0, RZ, 0x1, R0 ;  /* 0x00000001ff007819 */ /* 0x000fe20000011400 */
[----:B----4-:R-:W-:Y:S01]  /*3850*/  ULEA UR47, UR43, UR47, 0x18 ;  /* 0x0000002f2b2f7291 */ /* 0x010fe2000f8ec03f */
[----:B---3--:R-:W-:Y:S01]  /*3860*/  SHF.R.S32.HI R9, RZ, 0x4, R6 ;  /* 0x00000004ff097819 */ /* 0x008fe20000011406 */
[----:B------:R-:W-:Y:S01]  /*3870*/  IMAD.SHL.U32 R5, R2, 0x10, RZ ;  /* 0x0000001002057824 */ /* 0x000fe200078e00ff */
[----:B------:R-:W-:Y:S01]  /*3880*/  LOP3.LUT R4, R4, 0x40, RZ, 0xc0, !PT ;  /* 0x0000004004047812 */ /* 0x000fe200078ec0ff */
[----:B------:R-:W-:Y:S01]  /*3890*/  IMAD.SHL.U32 R2, R0, 0x80, RZ ;  /* 0x0000008000027824 */ /* 0x000fe200078e00ff */
[----:B------:R-:W-:Y:S01]  /*38a0*/  LEA.HI R6, R6, R9, RZ, 0x1 ;  /* 0x0000000906067211 */ /* 0x000fe200078f08ff */
[----:B------:R-:W-:Y:S01]  /*38b0*/  UIADD3 UR49, UR47, 0x80, URZ ;  /* 0x000000802f317890 */ /* 0x000fe2000fffe03f */
[----:B------:R-:W-:Y:S01]  /*38c0*/  LOP3.LUT R7, R4, 0x30, R5, 0xf8, !PT ;  /* 0x0000003004077812 */ /* 0x000fe200078ef805 */
[----:B------:R-:W-:Y:S01]  /*38d0*/  @!UP0 UIADD3 UR49, UR47, URZ, URZ ;  /* 0x0000003f2f318290 */ /* 0x000fe2000fffe03f */
[----:B------:R-:W-:-:S02]  /*38e0*/  LOP3.LUT R5, R2, 0x180, RZ, 0xc0, !PT ;  /* 0x0000018002057812 */ /* 0x000fc400078ec0ff */
[----:B------:R-:W-:Y:S01]  /*38f0*/  LOP3.LUT R6, R6, 0x7ffffe, RZ, 0xc0, !PT ;  /* 0x007ffffe06067812 */ /* 0x000fe200078ec0ff */
[----:B------:R-:W-:Y:S01]  /*3900*/  UIADD3 UR49, UR49, 0x38700, URZ ;  /* 0x0003870031317890 */ /* 0x000fe2000fffe03f */
[CC--:B------:R-:W-:Y:S02]  /*3910*/  LEA.HI R152, R3.reuse, R14.reuse, RZ, 0x7 ;  /* 0x0000000e03987211 */ /* 0x0c0fe400078f38ff */
[----:B------:R-:W-:Y:S01]  /*3920*/  LEA.HI R0, R3, R14, RZ, 0x3 ;  /* 0x0000000e03007211 */ /* 0x000fe200078f18ff */
[----:B------:R-:W-:Y:S01]  /*3930*/  IMAD.IADD R9, R9, 0x1, -R6 ;  /* 0x0000000109097824 */ /* 0x000fe200078e0a06 */
[----:B------:R-:W-:Y:S02]  /*3940*/  LOP3.LUT R4, R5, R4, RZ, 0xfc, !PT ;  /* 0x0000000405047212 */ /* 0x000fe400078efcff */
[----:B------:R-:W-:Y:S02]  /*3950*/  SHF.R.S32.HI R152, RZ, 0x7, R152 ;  /* 0x00000007ff987819 */ /* 0x000fe40000011498 */
[----:B------:R-:W-:-:S02]  /*3960*/  LOP3.LUT R0, R7, 0x8, R0, 0xf8, !PT ;  /* 0x0000000807007812 */ /* 0x000fc400078ef800 */
[----:B------:R-:W-:Y:S01]  /*3970*/  SHF.R.U32.HI R4, RZ, 0x3, R4 ;  /* 0x00000003ff047819 */ /* 0x000fe20000011604 */
[----:B------:R-:W-:-:S03]  /*3980*/  IMAD R9, R152, 0x4, R9 ;  /* 0x0000000498097824 */ /* 0x000fc600078e0209 */
[----:B------:R-:W-:-:S04]  /*3990*/  LOP3.LUT R0, R4, R0, R5, 0x1e, !PT ;  /* 0x0000000004007212 */ /* 0x000fc800078e1e05 */
[----:B------:R-:W-:Y:S01]  /*39a0*/  LEA R153, R9, R0, 0x9 ;  /* 0x0000000009997211 */ /* 0x000fe200078e48ff */
[----:B------:R-:W-:-:S07]  /*39b0*/  IMAD.MOV.U32 R0, RZ, RZ, 0x1 ;  /* 0x00000001ff007424 */ /* 0x000fce00078e00ff */
.L_x_113:
[----:B---3--:R-:W1:Y:S02]  /*39c0*/  LDC.64 R2, c[0x0][0x290] ;  /* 0x0000a400ff027b82 */ /* 0x008e640000000a00 */
[----:B-1----:R-:W-:-:S05]  /*39d0*/  IMAD.WIDE R2, R18, 0xc, R2 ;  /* 0x0000000c12027825 */ /* 0x002fca00078e0202 */
[----:B------:R-:W2:Y:S01]  /*39e0*/  LDG.E R155, desc[UR58][R2.64+0x8] ;  /* 0x0000083a029b7981 */ /* 0x000ea2000c1e1900 */
[----:B------:R-:W-:Y:S01]  /*39f0*/  UMOV UR9, URZ ;  /* 0x0000003f00097c82 */ /* 0x000fe20008000000 */
[----:B------:R-:W-:Y:S01]  /*3a00*/  UMOV UR10, UR37 ;  /* 0x00000025000a7c82 */ /* 0x000fe20008000000 */
[--C-:B------:R-:W-:Y:S01]  /*3a10*/  IMAD.MOV.U32 R157, RZ, RZ, R18.reuse ;  /* 0x000000ffff9d7224 */ /* 0x100fe200078e0012 */
[----:B-----5:R-:W1:Y:S01]  /*3a20*/  SHFL.IDX PT, R4, R152, RZ, 0x1f ;  /* 0x00001fff98047589 */ /* 0x020e6200000e0000 */
[----:B------:R-:W-:Y:S02]  /*3a30*/  SHF.R.S32.HI R19, RZ, 0x1f, R18 ;  /* 0x0000001fff137819 */ /* 0x000fe40000011412 */
[----:B------:R-:W-:Y:S02]  /*3a40*/  CS2R R150, SRZ ;  /* 0x0000000000967805 */ /* 0x000fe4000001ff00 */
[----:B------:R-:W-:Y:S02]  /*3a50*/  CS2R R24, SRZ ;  /* 0x0000000000187805 */ /* 0x000fe4000001ff00 */
[----:B------:R-:W-:-:S02]  /*3a60*/  CS2R R26, SRZ ;  /* 0x00000000001a7805 */ /* 0x000fc4000001ff00 */
[----:B------:R-:W-:Y:S02]  /*3a70*/  CS2R R28, SRZ ;  /* 0x00000000001c7805 */ /* 0x000fe4000001ff00 */
[----:B------:R-:W-:Y:S02]  /*3a80*/  CS2R R30, SRZ ;  /* 0x00000000001e7805 */ /* 0x000fe4000001ff00 */
[----:B------:R-:W-:Y:S02]  /*3a90*/  CS2R R32, SRZ ;  /* 0x0000000000207805 */ /* 0x000fe4000001ff00 */
        /* <DEDUP_REMOVED lines=16> */
[----:B-1----:R-:W-:Y:S01]  /*3ba0*/  R2UR UR4, R4 ;  /* 0x00000000040472ca */ /* 0x002fe200000e0000 */
[----:B------:R-:W-:Y:S01]  /*3bb0*/  IMAD.U32 R4, RZ, RZ, UR38 ;  /* 0x00000026ff047e24 */ /* 0x000fe2000f8e00ff */
        /* <DEDUP_REMOVED lines=10> */
[----:B------:R-:W-:Y:S01]  /*3c60*/  CS2R R86, SRZ ;  /* 0x0000000000567805 */ /* 0x000fe2000001ff00 */
[----:B------:R-:W-:Y:S01]  /*3c70*/  ULEA.HI UR5, UR4, UR4, URZ, 0x1 ;  /* 0x0000000404057291 */ /* 0x000fe2000f8f083f */
[----:B------:R-:W-:Y:S02]  /*3c80*/  CS2R R88, SRZ ;  /* 0x0000000000587805 */ /* 0x000fe4000001ff00 */
[----:B------:R-:W-:Y:S02]  /*3c90*/  CS2R R90, SRZ ;  /* 0x00000000005a7805 */ /* 0x000fe4000001ff00 */
[----:B------:R-:W-:Y:S01]  /*3ca0*/  CS2R R92, SRZ ;  /* 0x00000000005c7805 */ /* 0x000fe2000001ff00 */
[----:B------:R-:W-:Y:S01]  /*3cb0*/  ULOP3.LUT UR5, UR5, 0x1e, URZ, 0xc0, !UPT ;  /* 0x0000001e05057892 */ /* 0x000fe2000f8ec03f */
[----:B------:R-:W-:Y:S02]  /*3cc0*/  CS2R R94, SRZ ;  /* 0x00000000005e7805 */ /* 0x000fe4000001ff00 */
[----:B------:R-:W-:-:S02]  /*3cd0*/  CS2R R96, SRZ ;  /* 0x0000000000607805 */ /* 0x000fc4000001ff00 */
[----:B------:R-:W-:Y:S01]  /*3ce0*/  CS2R R98, SRZ ;  /* 0x0000000000627805 */ /* 0x000fe2000001ff00 */
[----:B------:R-:W-:Y:S01]  /*3cf0*/  UIADD3 UR5, UR4, -UR5, URZ ;  /* 0x8000000504057290 */ /* 0x000fe2000fffe03f */
[----:B------:R-:W-:Y:S02]  /*3d00*/  CS2R R100, SRZ ;  /* 0x0000000000647805 */ /* 0x000fe4000001ff00 */
[----:B------:R-:W-:Y:S02]  /*3d10*/  CS2R R102, SRZ ;  /* 0x0000000000667805 */ /* 0x000fe4000001ff00 */
[----:B------:R-:W-:Y:S01]  /*3d20*/  CS2R R104, SRZ ;  /* 0x0000000000687805 */ /* 0x000fe2000001ff00 */
[----:B------:R-:W-:Y:S01]  /*3d30*/  ULEA UR5, UR5, UR47, 0xd ;  /* 0x0000002f05057291 */ /* 0x000fe2000f8e683f */
[----:B------:R-:W-:Y:S02]  /*3d40*/  CS2R R106, SRZ ;  /* 0x00000000006a7805 */ /* 0x000fe4000001ff00 */
[----:B------:R-:W-:-:S02]  /*3d50*/  CS2R R108, SRZ ;  /* 0x00000000006c7805 */ /* 0x000fc4000001ff00 */
[----:B------:R-:W-:Y:S01]  /*3d60*/  CS2R R110, SRZ ;  /* 0x00000000006e7805 */ /* 0x000fe2000001ff00 */
[----:B------:R-:W-:Y:S01]  /*3d70*/  USHF.R.U32.HI UR5, URZ, 0x4, UR5 ;  /* 0x000000043f057899 */ /* 0x000fe20008011605 */
[----:B------:R-:W-:Y:S02]  /*3d80*/  CS2R R112, SRZ ;  /* 0x0000000000707805 */ /* 0x000fe4000001ff00 */
[----:B------:R-:W-:Y:S02]  /*3d90*/  CS2R R114, SRZ ;  /* 0x0000000000727805 */ /* 0x000fe4000001ff00 */
[----:B------:R-:W-:Y:S01]  /*3da0*/  CS2R R116, SRZ ;  /* 0x0000000000747805 */ /* 0x000fe2000001ff00 */
[----:B------:R-:W-:Y:S01]  /*3db0*/  ULOP3.LUT UR8, UR5, 0x3fff, URZ, 0xc0, !UPT ;  /* 0x00003fff05087892 */ /* 0x000fe2000f8ec03f */
        /* <DEDUP_REMOVED lines=16> */
[----:B--2---:R-:W-:-:S13]  /*3ec0*/  ISETP.GE.AND P0, PT, R155, 0x1, PT ;  /* 0x000000019b00780c */ /* 0x004fda0003f06270 */
[----:B------:R-:W-:Y:S05]  /*3ed0*/  @!P0 BRA `(.L_x_33) ;  /* 0x0000000400648947 */ /* 0x000fea0003800000 */
[----:B------:R-:W-:-:S06]  /*3ee0*/  UISETP.NE.AND UP0, UPT, UR51, 0x3, UPT ;  /* 0x000000033300788c */ /* 0x000fcc000bf05270 */
[----:B------:R-:W-:-:S13]  /*3ef0*/  PLOP3.LUT P1, PT, PT, PT, UP0, 0x80, 0x0 ;  /* 0x000000000000781c */ /* 0x000fda0003f2f008 */
[----:B------:R-:W-:Y:S05]  /*3f00*/  @!P1 BRA `(.L_x_34) ;  /* 0x0000000000049947 */ /* 0x000fea0003800000 */
[----:B------:R-:W-:Y:S01]  /*3f10*/  BPT.TRAP 0x1 ;  /* 0x000000040000795c */ /* 0x000fe20000300000 */
.L_x_34:
[----:B------:R-:W-:Y:S01]  /*3f20*/  ULEA UR4, UR37, UR47, 0x3 ;  /* 0x0000002f25047291 */ /* 0x000fe2000f8e183f */
[----:B------:R-:W-:-:S05]  /*3f30*/  IMAD.U32 R2, RZ, RZ, UR38 ;  /* 0x00000026ff027e24 */ /* 0x000fca000f8e00ff */
[----:B------:R-:W-:-:S04]  /*3f40*/  SHF.L.U32 R2, R2, 0x1f, RZ ;  /* 0x0000001f02027819 */ /* 0x000fc800000006ff */
[----:B------:R1:W2:Y:S01]  /*3f50*/  SYNCS.PHASECHK.TRANS64.TRYWAIT P0, [UR4+0x38480], R2 ;  /* 0x03848002ff0075a7 */ /* 0x0002a20008000144 */
[----:B------:R-:W-:Y:S05]  /*3f60*/  @!P1 BRA `(.L_x_35) ;  /* 0x0000000000049947 */ /* 0x000fea0003800000 */
[----:B------:R-:W-:Y:S01]  /*3f70*/  BPT.TRAP 0x1 ;  /* 0x000000040000795c */ /* 0x000fe20000300000 */
.L_x_35:
[----:B--2---:R-:W-:Y:S05]  /*3f80*/  @P0 BRA `(.L_x_36) ;  /* 0x0000000000080947 */ /* 0x004fea0003800000 */
[----:B------:R-:W2:Y:S02]  /*3f90*/  SYNCS.PHASECHK.TRANS64.TRYWAIT P0, [UR4+0x38480], R2 ;  /* 0x03848002ff0075a7 */ /* 0x000ea40008000144 */
[----:B--2---:R-:W-:Y:S05]  /*3fa0*/  @!P0 BRA `(.L_x_37) ;  /* 0x000000a800808947 */ /* 0x004fea0003800000 */
.L_x_36:
[----:B------:R-:W-:Y:S01]  /*3fb0*/  UIADD3 UR4, UR47, 0x10000, URZ ;  /* 0x000100002f047890 */ /* 0x000fe2000fffe03f */
[----:B------:R-:W-:Y:S01]  /*3fc0*/  WARPGROUP.ARRIVE ;  /* 0x00000000000079c5 */ /* 0x000fe20000000000 */
[----:B------:R-:W-:Y:S02]  /*3fd0*/  ULOP3.LUT UR10, UR8, 0x10000, URZ, 0xfc, !UPT ;  /* 0x00010000080a7892 */ /* 0x000fe4000f8efc3f */
[----:B------:R-:W-:Y:S02]  /*3fe0*/  USHF.R.U32.HI UR4, URZ, 0x4, UR4 ;  /* 0x000000043f047899 */ /* 0x000fe40008011604 */
[----:B------:R-:W-:Y:S02]  /*3ff0*/  ULEA UR10, UR37, UR10, 0xb ;  /* 0x0000000a250a7291 */ /* 0x000fe4000f8e583f */
[----:B------:R-:W-:Y:S01]  /*4000*/  ULOP3.LUT UR4, UR4, 0x3fff, URZ, 0xc0, !UPT ;  /* 0x00003fff04047892 */ /* 0x000fe2000f8ec03f */
[----:B------:R-:W-:Y:S01]  /*4010*/  UMOV UR5, 0x40000040 ;  /* 0x4000004000057882 */ /* 0x000fe20000000000 */
[----:B------:R-:W-:-:S02]  /*4020*/  UMOV UR7, 0x40000040 ;  /* 0x4000004000077882 */ /* 0x000fc40000000000 */
[----:B------:R-:W-:-:S04]  /*4030*/  ULOP3.LUT UR4, UR4, 0x10000, URZ, 0xfc, !UPT ;  /* 0x0001000004047892 */ /* 0x000fc8000f8efc3f */
[----:B------:R-:W-:-:S03]  /*4040*/  ULEA UR9, UR37, UR4, 0xc ;  /* 0x0000000425097291 */ /* 0x000fc6000f8e603f */
[----:B------:R-:W-:-:S04]  /*4050*/  UMOV UR4, UR10 ;  /* 0x0000000a00047c82 */ /* 0x000fc80008000000 */
[----:B------:R-:W-:Y:S02]  /*4060*/  UMOV UR6, UR9 ;  /* 0x0000000900067c82 */ /* 0x000fe40008000000 */
[----:B------:R-:W-:Y:S01]  /*4070*/  HGMMA.64x256x16.F32.BF16 R24, gdesc[UR4], RZ, !UPT, gsb0 ;  /* 0x03e00000041879f0 */ /* 0x000fe2000c0018ff */
[----:B------:R-:W-:Y:S02]  /*4080*/  UIADD3 UR4, UR10, 0x2, URZ ;  /* 0x000000020a047890 */ /* 0x000fe4000fffe03f */
[----:B------:R-:W-:Y:S01]  /*4090*/  UIADD3 UR6, UR9, 0x2, URZ ;  /* 0x0000000209067890 */ /* 0x000fe2000fffe03f */
[----:B------:R-:W-:Y:S01]  /*40a0*/  UMOV UR5, 0x40000040 ;  /* 0x4000004000057882 */ /* 0x000fe20000000000 */
[----:B------:R-:W-:Y:S01]  /*40b0*/  UMOV UR7, 0x40000040 ;  /* 0x4000004000077882 */ /* 0x000fe20000000000 */
[----:B------:R-:W-:Y:S02]  /*40c0*/  WARPGROUP.DEPBAR.LE gsb0, 0x0 ;  /* 0x00008000000079c5 */ /* 0x000fe40000010000 */
[----:B------:R-:W-:-:S15]  /*40d0*/  WARPGROUP.ARRIVE ;  /* 0x00000000000079c5 */ /* 0x000fde0000000000 */
[----:B------:R-:W-:-:S05]  /*40e0*/  NOP ;  /* 0x0000000000007918 */ /* 0x000fca0000000000 */
[----:B------:R-:W-:Y:S01]  /*40f0*/  HGMMA.64x256x16.F32.BF16 R24, gdesc[UR4], R24, gsb0 ;  /* 0x03e00000041879f0 */ /* 0x000fe20008001818 */
        /* <DEDUP_REMOVED lines=44> */
[----:B------:R-:W-:Y:S01]  /*43c0*/  UIADD3 UR10, UR37, 0x1, URZ ;  /* 0x00000001250a7890 */ /* 0x000fe2000fffe03f */
[----:B------:R-:W-:-:S03]  /*43d0*/  UMOV UR9, 0x1 ;  /* 0x0000000100097882 */ /* 0x000fc60000000000 */
[----:B------:R-:W-:-:S04]  /*43e0*/  UISETP.NE.AND UP0, UPT, UR10, 0x2, UPT ;  /* 0x000000020a00788c */ /* 0x000fc8000bf05270 */
[----:B------:R-:W-:Y:S01]  /*43f0*/  USEL UR10, UR10, URZ, UP0 ;  /* 0x0000003f0a0a7287 */ /* 0x000fe20008000000 */
[----:B------:R-:W-:Y:S02]  /*4400*/  WARPGROUP.DEPBAR.LE gsb0, 0x0 ;  /* 0x00008000000079c5 */ /* 0x000fe40000010000 */
[----:B------:R-:W-:-:S11]  /*4410*/  WARPGROUP.ARRIVE ;  /* 0x00000000000079c5 */ /* 0x000fd60000000000 */
[----:B------:R-:W-:Y:S01]  /*4420*/  HGMMA.64x256x16.F32.BF16 R24, gdesc[UR4], R24, gsb0 ;  /* 0x03e00000041879f0 */ /* 0x000fe20008001818 */
[----:B------:R-:W-:-:S04]  /*4430*/  USEL UR4, URZ, 0x1, UP0 ;  /* 0x000000013f047887 */ /* 0x000fc80008000000 */
[----:B------:R-:W-:-:S06]  /*4440*/  ULOP3.LUT UR4, UR38, UR4, URZ, 0x3c, !UPT ;  /* 0x0000000426047292 */ /* 0x000fcc000f8e3c3f */
[----:B------:R-:W-:Y:S01]  /*4450*/  IMAD.U32 R4, RZ, RZ, UR4 ;  /* 0x00000004ff047e24 */ /* 0x000fe2000f8e00ff */
[----:B------:R-:W-:-:S06]  /*4460*/  WARPGROUP.DEPBAR.LE gsb0, 0x0 ;  /* 0x00008000000079c5 */ /* 0x000fcc0000010000 */
.L_x_33:
[----:B-12---:R-:W-:-:S05]  /*4470*/  VIADD R2, R155, 0x7f ;  /* 0x0000007f9b027836 */ /* 0x006fca0000000000 */
[----:B------:R-:W-:-:S04]  /*4480*/  SHF.R.S32.HI R3, RZ, 0x1f, R2 ;  /* 0x0000001fff037819 */ /* 0x000fc80000011402 */
[----:B------:R-:W-:-:S04]  /*4490*/  LEA.HI R3, R3, R2, RZ, 0x7 ;  /* 0x0000000203037211 */ /* 0x000fc800078f38ff */
[----:B------:R-:W-:-:S04]  /*44a0*/  SHF.R.S32.HI R3, RZ, 0x7, R3 ;  /* 0x00000007ff037819 */ /* 0x000fc80000011403 */
[----:B------:R-:W-:-:S05]  /*44b0*/  VIMNMX R2, R3, 0x1, PT ;  /* 0x0000000103027848 */ /* 0x000fca0003fe0100 */
[----:B------:R-:W-:-:S05]  /*44c0*/  IMAD.IADD R6, R3, 0x1, -R2 ;  /* 0x0000000103067824 */ /* 0x000fca00078e0a02 */
[----:B------:R-:W-:-:S13]  /*44d0*/  ISETP.GE.AND P0, PT, R6, 0x1, PT ;  /* 0x000000010600780c */ /* 0x000fda0003f06270 */
[----:B------:R-:W-:Y:S05]  /*44e0*/  @!P0 BRA `(.L_x_38) ;  /* 0x0000000400ac8947 */ /* 0x000fea0003800000 */
[----:B------:R-:W-:Y:S02]  /*44f0*/  IMAD.MOV.U32 R2, RZ, RZ, R6 ;  /* 0x000000ffff027224 */ /* 0x000fe400078e0006 */
[----:B------:R-:W-:-:S07]  /*4500*/  IMAD.U32 R3, RZ, RZ, UR37 ;  /* 0x00000025ff037e24 */ /* 0x000fce000f8e00ff */
.L_x_45:
[----:B------:R-:W-:-:S06]  /*4510*/  UISETP.NE.AND UP0, UPT, UR51, 0x3, UPT ;  /* 0x000000033300788c */ /* 0x000fcc000bf05270 */
[----:B------:R-:W-:-:S13]  /*4520*/  PLOP3.LUT P1, PT, PT, PT, UP0, 0x80, 0x0 ;  /* 0x000000000000781c */ /* 0x000fda0003f2f008 */
[----:B------:R-:W-:Y:S05]  /*4530*/  @!P1 BRA `(.L_x_39) ;  /* 0x0000000000049947 */ /* 0x000fea0003800000 */
[----:B------:R-:W-:Y:S01]  /*4540*/  BPT.TRAP 0x1 ;  /* 0x000000040000795c */ /* 0x000fe20000300000 */
.L_x_39:
[----:B------:R-:W-:Y:S01]  /*4550*/  ULEA UR4, UR10, UR47, 0x3 ;  /* 0x0000002f0a047291 */ /* 0x000fe2000f8e183f */
[----:B------:R-:W-:-:S08]  /*4560*/  SHF.L.U32 R5, R4, 0x1f, RZ ;  /* 0x0000001f04057819 */ /* 0x000fd000000006ff */
[----:B------:R1:W2:Y:S01]  /*4570*/  SYNCS.PHASECHK.TRANS64.TRYWAIT P0, [UR4+0x38480], R5 ;  /* 0x03848005ff0075a7 */ /* 0x0002a20008000144 */
[----:B------:R-:W-:Y:S05]  /*4580*/  @!P1 BRA `(.L_x_40) ;  /* 0x0000000000049947 */ /* 0x000fea0003800000 */
[----:B------:R-:W-:Y:S01]  /*4590*/  BPT.TRAP 0x1 ;  /* 0x000000040000795c */ /* 0x000fe20000300000 */
.L_x_40:
[----:B--2---:R-:W-:Y:S05]  /*45a0*/  @P0 BRA `(.L_x_41) ;  /* 0x0000000000080947 */ /* 0x004fea0003800000 */
[----:B------:R-:W2:Y:S02]  /*45b0*/  SYNCS.PHASECHK.TRANS64.TRYWAIT P0, [UR4+0x38480], R5 ;  /* 0x03848005ff0075a7 */ /* 0x000ea40008000144 */
[----:B--2---:R-:W-:Y:S05]  /*45c0*/  @!P0 BRA `(.L_x_42) ;  /* 0x000000a400108947 */ /* 0x004fea0003800000 */
.L_x_41:
[----:B------:R-:W-:Y:S01]  /*45d0*/  UIADD3 UR4, UR47, 0x10000, URZ ;  /* 0x000100002f047890 */ /* 0x000fe2000fffe03f */
[----:B------:R-:W-:Y:S01]  /*45e0*/  WARPGROUP.ARRIVE ;  /* 0x00000000000079c5 */ /* 0x000fe20000000000 */
[----:B------:R-:W-:Y:S02]  /*45f0*/  ULOP3.LUT UR12, UR8, 0x10000, URZ, 0xfc, !UPT ;  /* 0x00010000080c7892 */ /* 0x000fe4000f8efc3f */
[----:B------:R-:W-:Y:S02]  /*4600*/  USHF.R.U32.HI UR4, URZ, 0x4, UR4 ;  /* 0x000000043f047899 */ /* 0x000fe40008011604 */
[----:B------:R-:W-:Y:S02]  /*4610*/  UISETP.NE.U32.AND UP0, UPT, UR9, URZ, UPT ;  /* 0x0000003f0900728c */ /* 0x000fe4000bf05070 */
[----:B------:R-:W-:Y:S02]  /*4620*/  ULOP3.LUT UR4, UR4, 0x3fff, URZ, 0xc0, !UPT ;  /* 0x00003fff04047892 */ /* 0x000fe4000f8ec03f */
[----:B------:R-:W-:-:S02]  /*4630*/  ULEA UR12, UR10, UR12, 0xb ;  /* 0x0000000c0a0c7291 */ /* 0x000fc4000f8e583f */
[----:B------:R-:W-:Y:S01]  /*4640*/  ULOP3.LUT UR4, UR4, 0x10000, URZ, 0xfc, !UPT ;  /* 0x0001000004047892 */ /* 0x000fe2000f8efc3f */
[----:B------:R-:W-:Y:S01]  /*4650*/  UMOV UR5, 0x40000040 ;  /* 0x4000004000057882 */ /* 0x000fe20000000000 */
[----:B------:R-:W-:Y:S02]  /*4660*/  UMOV UR7, 0x40000040 ;  /* 0x4000004000077882 */ /* 0x000fe40000000000 */
[----:B------:R-:W-:-:S03]  /*4670*/  ULEA UR11, UR10, UR4, 0xc ;  /* 0x000000040a0b7291 */ /* 0x000fc6000f8e603f */
[----:B------:R-:W-:-:S04]  /*4680*/  UMOV UR4, UR12 ;  /* 0x0000000c00047c82 */ /* 0x000fc80008000000 */
[----:B------:R-:W-:Y:S02]  /*4690*/  UMOV UR6, UR11 ;  /* 0x0000000b00067c82 */ /* 0x000fe40008000000 */
[----:B------:R-:W-:Y:S01]  /*46a0*/  HGMMA.64x256x16.F32.BF16 R24, gdesc[UR4], R24, UP0, gsb0 ;  /* 0x03e00000041879f0 */ /* 0x000fe2000b801818 */
[----:B------:R-:W-:Y:S02]  /*46b0*/  UIADD3 UR4, UR12, 0x2, URZ ;  /* 0x000000020c047890 */ /* 0x000fe4000fffe03f */
[----:B------:R-:W-:Y:S01]  /*46c0*/  UIADD3 UR6, UR11, 0x2, URZ ;  /* 0x000000020b067890 */ /* 0x000fe2000fffe03f */
[----:B------:R-:W-:Y:S01]  /*46d0*/  UMOV UR5, 0x40000040 ;  /* 0x4000004000057882 */ /* 0x000fe20000000000 */
[----:B------:R-:W-:Y:S01]  /*46e0*/  UMOV UR7, 0x40000040 ;  /* 0x4000004000077882 */ /* 0x000fe20000000000 */
[----:B------:R-:W-:Y:S02]  /*46f0*/  WARPGROUP.DEPBAR.LE gsb0, 0x0 ;  /* 0x00008000000079c5 */ /* 0x000fe40000010000 */
[----:B------:R-:W-:-:S15]  /*4700*/  WARPGROUP.ARRIVE ;  /* 0x00000000000079c5 */ /* 0x000fde0000000000 */
[----:B------:R-:W-:-:S05]  /*4710*/  NOP ;  /* 0x0000000000007918 */ /* 0x000fca0000000000 */
        /* <DEDUP_REMOVED lines=48> */
[----:B------:R-:W-:Y:S03]  /*4a20*/  HGMMA.64x256x16.F32.BF16 R24, gdesc[UR4], R24, UP0, gsb0 ;  /* 0x03e00000041879f0 */ /* 0x000fe6000b801818 */
[----:B------:R-:W-:Y:S02]  /*4a30*/  WARPGROUP.DEPBAR.LE gsb0, 0x0 ;  /* 0x00008000000079c5 */ /* 0x000fe40000010000 */
[----:B------:R-:W-:Y:S05]  /*4a40*/  @!P1 BRA `(.L_x_43) ;  /* 0x0000000000049947 */ /* 0x000fea0003800000 */
[----:B------:R-:W-:Y:S01]  /*4a50*/  BPT.TRAP 0x1 ;  /* 0x000000040000795c */ /* 0x000fe20000300000 */
.L_x_43:
[----:B------:R-:W-:Y:S01]  /*4a60*/  ISETP.NE.AND P0, PT, R23, RZ, PT ;  /* 0x000000ff1700720c */ /* 0x000fe20003f05270 */
[----:B------:R-:W-:-:S12]  /*4a70*/  UISETP.GT.U32.AND UP0, UPT, UR53, 0x1, UPT ;  /* 0x000000013500788c */ /* 0x000fd8000bf04070 */
[----:B-12---:R-:W-:-:S04]  /*4a80*/  @P0 LEA R5, R3, UR47, 0x3 ;  /* 0x0000002f03050c11 */ /* 0x006fc8000f8e18ff */
[----:B------:R-:W-:-:S04]  /*4a90*/  @P0 IADD3 R5, R5, 0x38490, RZ ;  /* 0x0003849005050810 */ /* 0x000fc80007ffe0ff */
[----:B------:R-:W-:-:S04]  /*4aa0*/  @P0 PRMT R5, R22, 0x654, R5 ;  /* 0x0000065416050816 */ /* 0x000fc80000000005 */
[----:B------:R1:W-:Y:S01]  /*4ab0*/  @P0 SYNCS.ARRIVE.TRANS64.RED.A1T0 RZ, [R5+URZ], RZ ;  /* 0x000000ff05ff09a7 */ /* 0x0003e2000810043f */
[----:B------:R-:W-:-:S13]  /*4ac0*/  PLOP3.LUT P0, PT, PT, PT, UP0, 0x80, 0x0 ;  /* 0x000000000000781c */ /* 0x000fda0003f0f008 */
[----:B-1----:R-:W-:Y:S05]  /*4ad0*/  @P0 BRA `(.L_x_44) ;  /* 0x0000000000040947 */ /* 0x002fea0003800000 */
[----:B------:R-:W-:Y:S01]  /*4ae0*/  BPT.TRAP 0x1 ;  /* 0x000000040000795c */ /* 0x000fe20000300000 */
.L_x_44:
[----:B------:R-:W-:Y:S01]  /*4af0*/  UIADD3 UR10, UR10, 0x1, URZ ;  /* 0x000000010a0a7890 */ /* 0x000fe2000fffe03f */
[C---:B------:R-:W-:Y:S01]  /*4b00*/  ISETP.GT.AND P1, PT, R2.reuse, 0x1, PT ;  /* 0x000000010200780c */ /* 0x040fe20003f24270 */
[----:B------:R-:W-:Y:S02]  /*4b10*/  VIADD R3, R3, 0x1 ;  /* 0x0000000103037836 */ /* 0x000fe40000000000 */
[----:B------:R-:W-:Y:S01]  /*4b20*/  UISETP.NE.AND UP0, UPT, UR10, 0x2, UPT ;  /* 0x000000020a00788c */ /* 0x000fe2000bf05270 */
[----:B------:R-:W-:Y:S02]  /*4b30*/  VIADD R2, R2, 0xffffffff ;  /* 0xffffffff02027836 */ /* 0x000fe40000000000 */
[C---:B------:R-:W-:Y:S01]  /*4b40*/  ISETP.NE.AND P0, PT, R3.reuse, 0x2, PT ;  /* 0x000000020300780c */ /* 0x040fe20003f05270 */
[----:B------:R-:W-:Y:S02]  /*4b50*/  USEL UR4, URZ, 0x1, UP0 ;  /* 0x000000013f047887 */ /* 0x000fe40008000000 */
[----:B------:R-:W-:Y:S01]  /*4b60*/  USEL UR10, UR10, URZ, UP0 ;  /* 0x0000003f0a0a7287 */ /* 0x000fe20008000000 */
[----:B------:R-:W-:-:S03]  /*4b70*/  SEL R3, R3, RZ, P0 ;  /* 0x000000ff03037207 */ /* 0x000fc60000000000 */
[----:B------:R-:W-:Y:S01]  /*4b80*/  LOP3.LUT R4, R4, UR4, RZ, 0x3c, !PT ;  /* 0x0000000404047c12 */ /* 0x000fe2000f8e3cff */
[----:B------:R-:W-:Y:S07]  /*4b90*/  @P1 BRA `(.L_x_45) ;  /* 0xfffffff8005c1947 */ /* 0x000fee000383ffff */
.L_x_38:
[----:B------:R-:W-:-:S13]  /*4ba0*/  ISETP.GE.AND P0, PT, R155, 0x1, PT ;  /* 0x000000019b00780c */ /* 0x000fda0003f06270 */
[----:B------:R-:W-:Y:S05]  /*4bb0*/  @!P0 BRA `(.L_x_46) ;  /* 0x0000000000408947 */ /* 0x000fea0003800000 */
[----:B------:R-:W-:-:S06]  /*4bc0*/  UISETP.NE.AND UP0, UPT, UR51, 0x3, UPT ;  /* 0x000000033300788c */ /* 0x000fcc000bf05270 */
[----:B------:R-:W-:-:S13]  /*4bd0*/  PLOP3.LUT P0, PT, PT, PT, UP0, 0x80, 0x0 ;  /* 0x000000000000781c */ /* 0x000fda0003f0f008 */
[----:B------:R-:W-:Y:S05]  /*4be0*/  @!P0 BRA `(.L_x_47) ;  /* 0x0000000000048947 */ /* 0x000fea0003800000 */
[----:B------:R-:W-:Y:S01]  /*4bf0*/  BPT.TRAP 0x1 ;  /* 0x000000040000795c */ /* 0x000fe20000300000 */
.L_x_47:
[----:B------:R-:W-:Y:S01]  /*4c00*/  ISETP.NE.AND P0, PT, R23, RZ, PT ;  /* 0x000000ff1700720c */ /* 0x000fe20003f05270 */
[----:B------:R-:W-:Y:S01]  /*4c10*/  IMAD.U32 R3, RZ, RZ, UR47 ;  /* 0x0000002fff037e24 */ /* 0x000fe2000f8e00ff */
[----:B------:R-:W-:-:S11]  /*4c20*/  UISETP.GT.U32.AND UP0, UPT, UR53, 0x1, UPT ;  /* 0x000000013500788c */ /* 0x000fd6000bf04070 */
[----:B------:R-:W-:-:S04]  /*4c30*/  @P0 VIADD R2, R6, UR37 ;  /* 0x0000002506020c36 */ /* 0x000fc80008000000 */
[----:B------:R-:W-:-:S05]  /*4c40*/  @P0 IMAD.SHL.U32 R2, R2, 0x8, RZ ;  /* 0x0000000802020824 */ /* 0x000fca00078e00ff */
[----:B------:R-:W-:-:S04]  /*4c50*/  @P0 LOP3.LUT R2, R2, 0x8, RZ, 0xc0, !PT ;  /* 0x0000000802020812 */ /* 0x000fc800078ec0ff */
[----:B------:R-:W-:-:S04]  /*4c60*/  @P0 IADD3 R3, R3, 0x38490, R2 ;  /* 0x0003849003030810 */ /* 0x000fc80007ffe002 */
[----:B------:R-:W-:-:S04]  /*4c70*/  @P0 PRMT R3, R22, 0x654, R3 ;  /* 0x0000065416030816 */ /* 0x000fc80000000003 */
[----:B------:R1:W-:Y:S01]  /*4c80*/  @P0 SYNCS.ARRIVE.TRANS64.RED.A1T0 RZ, [R3+URZ], RZ ;  /* 0x000000ff03ff09a7 */ /* 0x0003e2000810043f */
[----:B------:R-:W-:-:S13]  /*4c90*/  PLOP3.LUT P0, PT, PT, PT, UP0, 0x80, 0x0 ;  /* 0x000000000000781c */ /* 0x000fda0003f0f008 */
[----:B-1----:R-:W-:Y:S05]  /*4ca0*/  @P0 BRA `(.L_x_46) ;  /* 0x0000000000040947 */ /* 0x002fea0003800000 */
[----:B------:R-:W-:Y:S01]  /*4cb0*/  BPT.TRAP 0x1 ;  /* 0x000000040000795c */ /* 0x000fe20000300000 */
.L_x_46:
[----:B------:R-:W-:Y:S01]  /*4cc0*/  R2UR UR45, R16 ;  /* 0x00000000102d72ca */ /* 0x000fe200000e0000 */
[----:B------:R-:W-:Y:S01]  /*4cd0*/  UIADD3 UR4, UR47, 0x30000, URZ ;  /* 0x000300002f047890 */ /* 0x000fe2000fffe03f */
[----:B------:R-:W-:Y:S02]  /*4ce0*/  R2UR UR46, R17 ;  /* 0x00000000112e72ca */ /* 0x000fe400000e0000 */
[----:B------:R-:W-:Y:S01]  /*4cf0*/  LOP3.LUT P0, RZ, R0, 0xff, RZ, 0xc0, !PT ;  /* 0x000000ff00ff7812 */ /* 0x000fe2000780c0ff */
[----:B------:R-:W-:-:S06]  /*4d00*/  ULOP3.LUT UP0, URZ, UR4, 0x3ff, URZ, 0xc0, !UPT ;  /* 0x000003ff043f7892 */ /* 0x000fcc000f80c03f */
[----:B------:R-:W-:Y:S02]  /*4d10*/  PLOP3.LUT P1, PT, PT, PT, UP0, 0x80, 0x0 ;  /* 0x000000000000781c */ /* 0x000fe40003f2f008 */
[----:B------:R-:W-:Y:S02]  /*4d20*/  USHF.L.U32 UR45, UR45, 0x7, URZ ;  /* 0x000000072d2d7899 */ /* 0x000fe4000800063f */
[----:B------:R-:W-:Y:S02]  /*4d30*/  USHF.L.U32 UR46, UR46, 0x8, URZ ;  /* 0x000000082e2e7899 */ /* 0x000fe4000800063f */
[----:B------:R-:W-:Y:S10]  /*4d40*/  @!P0 BRA `(.L_x_48) ;  /* 0x00000000000c8947 */ /* 0x000ff40003800000 */
[----:B------:R-:W-:-:S04]  /*4d50*/  DEPBAR {5,4,3,2,1,0} ;  /* 0x0000003f0000791a */ /* 0x000fc80000000000 */
[----:B------:R1:W-:Y:S02]  /*4d60*/  UTMACCTL.IV [UR60] ;  /* 0x000000003c0079b9 */ /* 0x0003e40008000000 */
[----:B-1----:R-:W-:Y:S01]  /*4d70*/  NOP ;  /* 0x0000000000007918 */ /* 0x002fe20000000000 */
.L_x_48:
[----:B------:R-:W-:Y:S05]  /*4d80*/  @!P1 BRA `(.L_x_49) ;  /* 0x00000000007c9947 */ /* 0x000fea0003800000 */
[----:B------:R-:W-:Y:S01]  /*4d90*/  MOV R2, 0x0 ;  /* 0x0000000000027802 */ /* 0x000fe20000000f00 */
[----:B------:R-:W-:Y:S01]  /*4da0*/  ULDC.64 UR4, c[0x4][0x68] ;  /* 0x01001a0000047ab9 */ /* 0x000fe20000000a00 */
[----:B------:R-:W-:Y:S01]  /*4db0*/  ULDC.64 UR6, c[0x4][0x8] ;  /* 0x0100020000067ab9 */ /* 0x000fe20000000a00 */
[----:B------:R-:W-:Y:S01]  /*4dc0*/  IMAD.U32 R4, RZ, RZ, UR4 ;  /* 0x00000004ff047e24 */ /* 0x000fe2000f8e00ff */
[----:B------:R1:W2:Y:S01]  /*4dd0*/  LDC.64 R14, c[0x4][R2] ;  /* 0x01000000020e7b82 */ /* 0x0002a20000000a00 */
[----:B------:R-:W-:Y:S01]  /*4de0*/  IMAD.U32 R5, RZ, RZ, UR5 ;  /* 0x00000005ff057e24 */ /* 0x000fe2000f8e00ff */
[----:B------:R-:W-:Y:S01]  /*4df0*/  ULDC.64 UR4, c[0x4][0x70] ;  /* 0x01001c0000047ab9 */ /* 0x000fe20000000a00 */
[----:B------:R-:W-:Y:S01]  /*4e00*/  IMAD.U32 R10, RZ, RZ, UR6 ;  /* 0x00000006ff0a7e24 */ /* 0x000fe2000f8e00ff */
[----:B------:R-:W-:Y:S01]  /*4e10*/  MOV R8, 0x70 ;  /* 0x0000007000087802 */ /* 0x000fe20000000f00 */
[----:B------:R-:W-:Y:S02]  /*4e20*/  IMAD.U32 R6, RZ, RZ, UR4 ;  /* 0x00000004ff067e24 */ /* 0x000fe4000f8e00ff */
[----:B------:R-:W-:-:S02]  /*4e30*/  IMAD.U32 R7, RZ, RZ, UR5 ;  /* 0x00000005ff077e24 */ /* 0x000fc4000f8e00ff */
[----:B------:R-:W-:Y:S02]  /*4e40*/  IMAD.U32 R11, RZ, RZ, UR7 ;  /* 0x00000007ff0b7e24 */ /* 0x000fe4000f8e00ff */
[----:B------:R-:W-:Y:S02]  /*4e50*/  IMAD.MOV.U32 R12, RZ, RZ, 0x1 ;  /* 0x00000001ff0c7424 */ /* 0x000fe400078e00ff */
[----:B-1----:R-:W-:-:S07]  /*4e60*/  IMAD.MOV.U32 R13, RZ, RZ, RZ ;  /* 0x000000ffff0d7224 */ /* 0x002fce00078e00ff */
[----:B------:R-:W-:-:S07]  /*4e70*/  LEPC R20, `(.L_x_50) ;  /* 0x000000001014794e */ /* 0x000fce0000000000 */
[----:B--2---:R-:W-:Y:S05]  /*4e80*/  CALL.ABS.NOINC R14 ;  /* 0x000000000e007343 */ /* 0x004fea0003c00000 */
.L_x_50:
[----:B------:R-:W1:Y:S01]  /*4e90*/  LDC.64 R2, c[0x4][R2] ;  /* 0x0100000002027b82 */ /* 0x000e620000000a00 */
[----:B------:R-:W-:Y:S01]  /*4ea0*/  ULDC.64 UR4, c[0x4][0x68] ;  /* 0x01001a0000047ab9 */ /* 0x000fe20000000a00 */
[----:B------:R-:W-:Y:S01]  /*4eb0*/  ULDC.64 UR6, c[0x4][0x8] ;  /* 0x0100020000067ab9 */ /* 0x000fe20000000a00 */
[----:B------:R-:W-:Y:S02]  /*4ec0*/  IMAD.U32 R4, RZ, RZ, UR4 ;  /* 0x00000004ff047e24 */ /* 0x000fe4000f8e00ff */
[----:B------:R-:W-:Y:S01]  /*4ed0*/  IMAD.U32 R5, RZ, RZ, UR5 ;  /* 0x00000005ff057e24 */ /* 0x000fe2000f8e00ff */
[----:B------:R-:W-:Y:S01]  /*4ee0*/  ULDC.64 UR4, c[0x4][0x70] ;  /* 0x01001c0000047ab9 */ /* 0x000fe20000000a00 */
[----:B------:R-:W-:Y:S02]  /*4ef0*/  IMAD.U32 R10, RZ, RZ, UR6 ;  /* 0x00000006ff0a7e24 */ /* 0x000fe4000f8e00ff */
[----:B------:R-:W-:Y:S02]  /*4f00*/  IMAD.U32 R6, RZ, RZ, UR4 ;  /* 0x00000004ff067e24 */ /* 0x000fe4000f8e00ff */
[----:B------:R-:W-:-:S02]  /*4f10*/  IMAD.U32 R7, RZ, RZ, UR5 ;  /* 0x00000005ff077e24 */ /* 0x000fc4000f8e00ff */
[----:B------:R-:W-:Y:S02]  /*4f20*/  IMAD.U32 R11, RZ, RZ, UR7 ;  /* 0x00000007ff0b7e24 */ /* 0x000fe4000f8e00ff */
[----:B------:R-:W-:Y:S02]  /*4f30*/  IMAD.MOV.U32 R8, RZ, RZ, 0x70 ;  /* 0x00000070ff087424 */ /* 0x000fe400078e00ff */
[----:B------:R-:W-:Y:S02]  /*4f40*/  IMAD.MOV.U32 R12, RZ, RZ, 0x1 ;  /* 0x00000001ff0c7424 */ /* 0x000fe400078e00ff */
[----:B------:R-:W-:-:S07]  /*4f50*/  IMAD.MOV.U32 R13, RZ, RZ, RZ ;  /* 0x000000ffff0d7224 */ /* 0x000fce00078e00ff */
[----:B------:R-:W-:-:S07]  /*4f60*/  LEPC R20, `(.L_x_49) ;  /* 0x000000001014794e */ /* 0x000fce0000000000 */
[----:B-1----:R-:W-:Y:S05]  /*4f70*/  CALL.ABS.NOINC R2 ;  /* 0x0000000002007343 */ /* 0x002fea0003c00000 */
.L_x_49:
[----:B------:R-:W-:Y:S02]  /*4f80*/  ULDC.64 UR4, c[0x0][0x590] ;  /* 0x0001640000047ab9 */ /* 0x000fe40000000a00 */
[----:B------:R-:W-:-:S04]  /*4f90*/  ISETP.NE.U32.AND P0, PT, RZ, UR4, PT ;  /* 0x00000004ff007c0c */ /* 0x000fc8000bf05070 */
[----:B------:R-:W-:-:S13]  /*4fa0*/  ISETP.NE.AND.EX P0, PT, RZ, UR5, PT, P0 ;  /* 0x00000005ff007c0c */ /* 0x000fda000bf05300 */
[----:B------:R-:W-:Y:S05]  /*4fb0*/  @!P0 BRA `(.L_x_51) ;  /* 0x0000000000148947 */ /* 0x000fea0003800000 */
[----:B------:R-:W-:-:S04]  /*4fc0*/  LEA R2, P0, R18, UR4, 0x3 ;  /* 0x0000000412027c11 */ /* 0x000fc8000f8018ff */
[----:B------:R-:W-:-:S06]  /*4fd0*/  LEA.HI.X R3, R18, UR5, R19, 0x3, P0 ;  /* 0x0000000512037c11 */ /* 0x000fcc00080f1c13 */
[----:B------:R-:W2:Y:S04]  /*4fe0*/  LDG.E.64 R2, desc[UR58][R2.64] ;  /* 0x0000003a02027981 */ /* 0x000ea8000c1e1b00 */
[----:B--2---:R2:W5:Y:S01]  /*4ff0*/  LD.E R0, desc[UR58][R2.64] ;  /* 0x0000003a02007980 */ /* 0x004562000c101900 */
[----:B------:R-:W-:Y:S05]  /*5000*/  BRA `(.L_x_52) ;  /* 0x0000000000307947 */ /* 0x000fea0003800000 */
.L_x_51:
[----:B------:R-:W-:Y:S02]  /*5010*/  ULDC.64 UR4, c[0x0][0x588] ;  /* 0x0001620000047ab9 */ /* 0x000fe40000000a00 */
[----:B------:R-:W-:-:S04]  /*5020*/  ISETP.NE.U32.AND P0, PT, RZ, UR4, PT ;  /* 0x00000004ff007c0c */ /* 0x000fc8000bf05070 */
[----:B------:R-:W-:-:S13]  /*5030*/  ISETP.NE.AND.EX P0, PT, RZ, UR5, PT, P0 ;  /* 0x00000005ff007c0c */ /* 0x000fda000bf05300 */
[----:B------:R-:W-:Y:S05]  /*5040*/  @!P0 BRA `(.L_x_53) ;  /* 0x0000000000188947 */ /* 0x000fea0003800000 */
[----:B------:R-:W1:Y:S01]  /*5050*/  LDC.64 R2, c[0x0][0x588] ;  /* 0x00016200ff027b82 */ /* 0x000e620000000a00 */
[----:B------:R-:W-:Y:S02]  /*5060*/  ULDC UR4, c[0x0][0x598] ;  /* 0x0001660000047ab9 */ /* 0x000fe40000000800 */
[----:B------:R-:W-:-:S04]  /*5070*/  IMAD R5, R18, UR4, RZ ;  /* 0x0000000412057c24 */ /* 0x000fc8000f8e02ff */
[----:B-1----:R-:W-:-:S05]  /*5080*/  IMAD.WIDE R2, R5, 0x4, R2 ;  /* 0x0000000405027825 */ /* 0x002fca00078e0202 */
[----:B------:R1:W5:Y:S01]  /*5090*/  LDG.E R0, desc[UR58][R2.64] ;  /* 0x0000003a02007981 */ /* 0x000362000c1e1900 */
[----:B------:R-:W-:Y:S05]  /*50a0*/  BRA `(.L_x_52) ;  /* 0x0000000000087947 */ /* 0x000fea0003800000 */
.L_x_53:
[----:B------:R-:W-:Y:S02]  /*50b0*/  ULDC UR4, c[0x0][0x580] ;  /* 0x0001600000047ab9 */ /* 0x000fe40000000800 */
[----:B------:R-:W-:-:S07]  /*50c0*/  MOV R0, UR4 ;  /* 0x0000000400007c02 */ /* 0x000fce0008000f00 */
.L_x_52:
[----:B------:R-:W-:Y:S02]  /*50d0*/  ULDC.64 UR4, c[0x0][0x5b8] ;  /* 0x00016e0000047ab9 */ /* 0x000fe40000000a00 */
[----:B------:R-:W-:-:S04]  /*50e0*/  ISETP.NE.U32.AND P0, PT, RZ, UR4, PT ;  /* 0x00000004ff007c0c */ /* 0x000fc8000bf05070 */
[----:B------:R-:W-:-:S13]  /*50f0*/  ISETP.NE.AND.EX P0, PT, RZ, UR5, PT, P0 ;  /* 0x00000005ff007c0c */ /* 0x000fda000bf05300 */
[----:B------:R-:W-:Y:S05]  /*5100*/  @!P0 BRA `(.L_x_54) ;  /* 0x0000000000148947 */ /* 0x000fea0003800000 */
[----:B------:R-:W-:-:S04]  /*5110*/  LEA R4, P0, R18, UR4, 0x3 ;  /* 0x0000000412047c11 */ /* 0x000fc8000f8018ff */
[----:B------:R-:W-:-:S05]  /*5120*/  LEA.HI.X R5, R18, UR5, R19, 0x3, P0 ;  /* 0x0000000512057c11 */ /* 0x000fca00080f1c13 */
[----:B-12---:R-:W2:Y:S04]  /*5130*/  LDG.E.64 R2, desc[UR58][R4.64] ;  /* 0x0000003a04027981 */ /* 0x006ea8000c1e1b00 */
[----:B--2---:R1:W5:Y:S01]  /*5140*/  LD.E R2, desc[UR58][R2.64] ;  /* 0x0000003a02027980 */ /* 0x004362000c101900 */
[----:B------:R-:W-:Y:S05]  /*5150*/  BRA `(.L_x_55) ;  /* 0x0000000000307947 */ /* 0x000fea0003800000 */
.L_x_54:
[----:B------:R-:W-:Y:S02]  /*5160*/  ULDC.64 UR4, c[0x0][0x5b0] ;  /* 0x00016c0000047ab9 */ /* 0x000fe40000000a00 */
[----:B------:R-:W-:-:S04]  /*5170*/  ISETP.NE.U32.AND P0, PT, RZ, UR4, PT ;  /* 0x00000004ff007c0c */ /* 0x000fc8000bf05070 */
[----:B------:R-:W-:-:S13]  /*5180*/  ISETP.NE.AND.EX P0, PT, RZ, UR5, PT, P0 ;  /* 0x00000005ff007c0c */ /* 0x000fda000bf05300 */
[----:B------:R-:W-:Y:S05]  /*5190*/  @!P0 BRA `(.L_x_56) ;  /* 0x0000000000188947 */ /* 0x000fea0003800000 */
[----:B-12---:R-:W1:Y:S01]  /*51a0*/  LDC.64 R2, c[0x0][0x5b0] ;  /* 0x00016c00ff027b82 */ /* 0x006e620000000a00 */
[----:B------:R-:W-:Y:S02]  /*51b0*/  ULDC UR4, c[0x0][0x5c0] ;  /* 0x0001700000047ab9 */ /* 0x000fe40000000800 */
[----:B------:R-:W-:-:S04]  /*51c0*/  IMAD R5, R18, UR4, RZ ;  /* 0x0000000412057c24 */ /* 0x000fc8000f8e02ff */
[----:B-1----:R-:W-:-:S06]  /*51d0*/  IMAD.WIDE R2, R5, 0x4, R2 ;  /* 0x0000000405027825 */ /* 0x002fcc00078e0202 */
[----:B------:R2:W5:Y:S01]  /*51e0*/  LDG.E R2, desc[UR58][R2.64] ;  /* 0x0000003a02027981 */ /* 0x000562000c1e1900 */
[----:B------:R-:W-:Y:S05]  /*51f0*/  BRA `(.L_x_55) ;  /* 0x0000000000087947 */ /* 0x000fea0003800000 */
.L_x_56:
[----:B------:R-:W-:Y:S02]  /*5200*/  ULDC UR4, c[0x0][0x5a8] ;  /* 0x00016a0000047ab9 */ /* 0x000fe40000000800 */
[----:B-12---:R-:W-:-:S07]  /*5210*/  IMAD.U32 R2, RZ, RZ, UR4 ;  /* 0x00000004ff027e24 */ /* 0x006fce000f8e00ff */
.L_x_55:
[----:B------:R-:W-:Y:S01]  /*5220*/  ISETP.GT.U32.AND P0, PT, R154, 0x3e, PT ;  /* 0x0000003e9a00780c */ /* 0x000fe20003f04070 */
[----:B------:R-:W-:Y:S01]  /*5230*/  BSSY B0, `(.L_x_57) ;  /* 0x0000007000007945 */ /* 0x000fe20003800000 */
[----:B------:R-:W-:-:S11]  /*5240*/  PRMT R8, RZ, 0x7610, R8 ;  /* 0x00007610ff087816 */ /* 0x000fd60000000008 */
[----:B------:R-:W-:Y:S05]  /*5250*/  @P0 BRA `(.L_x_58) ;  /* 0x0000000000100947 */ /* 0x000fea0003800000 */
[----:B------:R-:W-:-:S03]  /*5260*/  UMOV UR4, 0xffffffff ;  /* 0xffffffff00047882 */ /* 0x000fc60000000000 */
[----:B------:R-:W-:Y:S05]  /*5270*/  BRA.DIV UR4, `(.L_x_59) ;  /* 0x0000009604fc7947 */ /* 0x000fea000b800000 */
[----:B------:R-:W-:-:S13]  /*5280*/  ELECT P6, URZ, PT ;  /* 0x00000000003f782f */ /* 0x000fda00038c0000 */
.L_x_266:
[----:B------:R-:W-:-:S07]  /*5290*/  SEL R8, RZ, 0x1, !P6 ;  /* 0x00000001ff087807 */ /* 0x000fce0007000000 */
.L_x_58:
[----:B------:R-:W-:Y:S05]  /*52a0*/  BSYNC B0 ;  /* 0x0000000000007941 */ /* 0x000fea0003800000 */
.L_x_57:
[----:B-12---:R-:W-:-:S05]  /*52b0*/  IMAD.U32 R3, RZ, RZ, UR48 ;  /* 0x00000030ff037e24 */ /* 0x006fca000f8e00ff */
[----:B------:R-:W-:-:S13]  /*52c0*/  ISETP.NE.AND P1, PT, R3, 0x3, PT ;  /* 0x000000030300780c */ /* 0x000fda0003f25270 */
[----:B------:R-:W-:Y:S05]  /*52d0*/  @!P1 BRA `(.L_x_60) ;  /* 0x0000000000049947 */ /* 0x000fea0003800000 */
[----:B------:R-:W-:Y:S01]  /*52e0*/  BPT.TRAP 0x1 ;  /* 0x000000040000795c */ /* 0x000fe20000300000 */
.L_x_60:
[----:B------:R-:W-:Y:S01]  /*52f0*/  SHF.L.U32 R3, RZ, 0x1f, RZ ;  /* 0x0000001fff037819 */ /* 0x000fe200000006ff */
[----:B------:R-:W-:Y:S01]  /*5300*/  IMAD.MOV.U32 R4, RZ, RZ, RZ ;  /* 0x000000ffff047224 */ /* 0x000fe200078e00ff */
[----:B-----5:R-:W-:Y:S02]  /*5310*/  FSETP.NEU.AND P0, PT, R0, RZ, PT ;  /* 0x000000ff0000720b */ /* 0x020fe40003f0d000 */
[----:B------:R-:W1:Y:S11]  /*5320*/  SYNCS.PHASECHK.TRANS64.TRYWAIT P2, [UR47+0x384a0], R3 ;  /* 0x0384a003ff0075a7 */ /* 0x000e76000804016f */
[----:B------:R-:W-:Y:S01]  /*5330*/  @P0 LEA R12, R153, UR47, 0x1 ;  /* 0x0000002f990c0c11 */ /* 0x000fe2000f8e08ff */
[----:B-1----:R-:W-:Y:S06]  /*5340*/  @!P2 BRA `(.L_x_61) ;  /* 0x0000009400e0a947 */ /* 0x002fec0003800000 */
.L_x_267:
[----:B------:R-:W-:Y:S05]  /*5350*/  @P0 WARPSYNC.ALL ;  /* 0x0000000000000948 */ /* 0x000fea0003800000 */
[----:B-1----:R-:W1:Y:S01]  /*5360*/  @P0 LDSM.16.MT88.4 R4, [R12+0x30000] ;  /* 0x030000000c04083b */ /* 0x002e620000004200 */
[----:B------:R-:W-:Y:S01]  /*5370*/  PRMT R8, R8, 0x9910, RZ ;  /* 0x0000991008087816 */ /* 0x000fe200000000ff */
[----:B------:R-:W-:Y:S01]  /*5380*/  BSSY B0, `(.L_x_62) ;  /* 0x000000d000007945 */ /* 0x000fe20003800000 */
[-C--:B------:R-:W-:Y:S01]  /*5390*/  FMUL R24, R24, R2.reuse ;  /* 0x0000000218187220 */ /* 0x080fe20000400000 */
[-C--:B------:R-:W-:Y:S01]  /*53a0*/  FMUL R14, R25, R2.reuse ;  /* 0x00000002190e7220 */ /* 0x080fe20000400000 */
[----:B------:R-:W-:Y:S01]  /*53b0*/  ISETP.NE.AND P2, PT, R8, RZ, PT ;  /* 0x000000ff0800720c */ /* 0x000fe20003f45270 */
[----:B------:R-:W-:Y:S01]  /*53c0*/  FMUL R26, R26, R2 ;  /* 0x000000021a1a7220 */ /* 0x000fe20000400000 */
[----:B------:R2:W3:Y:S01]  /*53d0*/  @P0 LDSM.16.MT88.4 R8, [R12+0x30800] ;  /* 0x030800000c08083b */ /* 0x0004e20000004200 */
[----:B-1----:R-:W-:-:S02]  /*53e0*/  HADD2.F32 R13, -RZ, R4.H0_H0 ;  /* 0x20000004ff0d7230 */ /* 0x002fc40000004100 */
[----:B------:R-:W-:Y:S01]  /*53f0*/  HADD2.F32 R15, -RZ, R4.H1_H1 ;  /* 0x30000004ff0f7230 */ /* 0x000fe20000004100 */
[----:B--2---:R-:W-:Y:S07]  /*5400*/  @P0 BRA `(.L_x_63) ;  /* 0x0000000000100947 */ /* 0x004fee0003800000 */
[----:B------:R-:W-:Y:S01]  /*5410*/  IMAD.MOV.U32 R5, RZ, RZ, RZ ;  /* 0x000000ffff057224 */ /* 0x000fe200078e00ff */
[----:B------:R-:W-:Y:S02]  /*5420*/  CS2R R6, SRZ ;  /* 0x0000000000067805 */ /* 0x000fe4000001ff00 */
[----:B---3--:R-:W-:Y:S02]  /*5430*/  CS2R R8, SRZ ;  /* 0x0000000000087805 */ /* 0x008fe4000001ff00 */
[----:B------:R-:W-:-:S07]  /*5440*/  CS2R R10, SRZ ;  /* 0x00000000000a7805 */ /* 0x000fce000001ff00 */
.L_x_63:
[----:B------:R-:W-:Y:S05]  /*5450*/  BSYNC B0 ;  /* 0x0000000000007941 */ /* 0x000fea0003800000 */
.L_x_62:
[--C-:B------:R-:W-:Y:S02]  /*5460*/  HADD2.F32 R17, -RZ, R5.reuse.H0_H0 ;  /* 0x20000005ff117230 */ /* 0x100fe40000004100 */
[----:B------:R-:W-:Y:S01]  /*5470*/  FMUL R16, R27, R2 ;  /* 0x000000021b107220 */ /* 0x000fe20000400000 */
[----:B------:R-:W-:Y:S02]  /*5480*/  HADD2.F32 R19, -RZ, R5.H1_H1 ;  /* 0x30000005ff137230 */ /* 0x000fe40000004100 */
[-C--:B------:R-:W-:Y:S01]  /*5490*/  FFMA R12, R13, R0.reuse, R24 ;  /* 0x000000000d0c7223 */ /* 0x080fe20000000018 */
[-C--:B------:R-:W-:Y:S01]  /*54a0*/  FFMA R21, R15, R0.reuse, R14 ;  /* 0x000000000f157223 */ /* 0x080fe2000000000e */
[-C--:B------:R-:W-:Y:S01]  /*54b0*/  FFMA R26, R17, R0.reuse, R26 ;  /* 0x00000000111a7223 */ /* 0x080fe2000000001a */
[--C-:B------:R-:W-:Y:S02]  /*54c0*/  HADD2.F32 R13, -RZ, R6.reuse.H0_H0 ;  /* 0x20000006ff0d7230 */ /* 0x100fe40000004100 */
[----:B------:R-:W-:Y:S01]  /*54d0*/  FFMA R25, R19, R0, R16 ;  /* 0x0000000013197223 */ /* 0x000fe20000000010 */
[----:B------:R-:W-:-:S02]  /*54e0*/  HADD2.F32 R15, -RZ, R6.H1_H1 ;  /* 0x30000006ff0f7230 */ /* 0x000fc40000004100 */
[-C--:B------:R-:W-:Y:S01]  /*54f0*/  FMUL R28, R28, R2.reuse ;  /* 0x000000021c1c7220 */ /* 0x080fe20000400000 */
[-C--:B------:R-:W-:Y:S01]  /*5500*/  FMUL R16, R29, R2.reuse ;  /* 0x000000021d107220 */ /* 0x080fe20000400000 */
[--C-:B------:R-:W-:Y:S02]  /*5510*/  HADD2.F32 R17, -RZ, R7.reuse.H0_H0 ;  /* 0x20000007ff117230 */ /* 0x100fe40000004100 */
[-C--:B------:R-:W-:Y:S01]  /*5520*/  FMUL R30, R30, R2.reuse ;  /* 0x000000021e1e7220 */ /* 0x080fe20000400000 */
[----:B------:R-:W-:Y:S02]  /*5530*/  HADD2.F32 R19, -RZ, R7.H1_H1 ;  /* 0x30000007ff137230 */ /* 0x000fe40000004100 */
[----:B------:R-:W-:Y:S01]  /*5540*/  FMUL R18, R31, R2 ;  /* 0x000000021f127220 */ /* 0x000fe20000400000 */
[-C--:B------:R-:W-:Y:S01]  /*5550*/  FFMA R14, R13, R0.reuse, R28 ;  /* 0x000000000d0e7223 */ /* 0x080fe2000000001c */
[-C--:B------:R-:W-:Y:S01]  /*5560*/  FFMA R27, R15, R0.reuse, R16 ;  /* 0x000000000f1b7223 */ /* 0x080fe20000000010 */
[-C--:B------:R-:W-:Y:S01]  /*5570*/  FFMA R30, R17, R0.reuse, R30 ;  /* 0x00000000111e7223 */ /* 0x080fe2000000001e */
[----:B------:R-:W-:Y:S01]  /*5580*/  FFMA R29, R19, R0, R18 ;  /* 0x00000000131d7223 */ /* 0x000fe20000000012 */
[----:B---3--:R-:W-:-:S02]  /*5590*/  HADD2.F32 R13, -RZ, R8.H0_H0 ;  /* 0x20000008ff0d7230 */ /* 0x008fc40000004100 */
[-C--:B------:R-:W-:Y:S01]  /*55a0*/  FMUL R32, R32, R2.reuse ;  /* 0x0000000220207220 */ /* 0x080fe20000400000 */
[----:B------:R-:W-:Y:S02]  /*55b0*/  HADD2.F32 R15, -RZ, R8.H1_H1 ;  /* 0x30000008ff0f7230 */ /* 0x000fe40000004100 */
        /* <DEDUP_REMOVED lines=9> */
[----:B------:R-:W-:-:S02]  /*5650*/  HADD2.F32 R13, -RZ, R10.H0_H0 ;  /* 0x2000000aff0d7230 */ /* 0x000fc40000004100 */
        /* <DEDUP_REMOVED lines=11> */
[----:B------:R-:W-:Y:S01]  /*5710*/  F2FP.F16.F32.PACK_AB R33, R33, R34 ;  /* 0x000000222121723e */ /* 0x000fe200000000ff */
[----:B------:R-:W-:Y:S05]  /*5720*/  WARPSYNC.ALL ;  /* 0x0000000000007948 */ /* 0x000fea0003800000 */
[----:B------:R-:W-:Y:S01]  /*5730*/  F2FP.F16.F32.PACK_AB R12, R21, R12 ;  /* 0x0000000c150c723e */ /* 0x000fe200000000ff */
[----:B------:R-:W-:Y:S01]  /*5740*/  BSSY B0, `(.L_x_64) ;  /* 0x000001a000007945 */ /* 0x000fe20003800000 */
[----:B------:R-:W-:-:S02]  /*5750*/  F2FP.F16.F32.PACK_AB R13, R25, R26 ;  /* 0x0000001a190d723e */ /* 0x000fc400000000ff */
[----:B------:R-:W-:Y:S02]  /*5760*/  F2FP.F16.F32.PACK_AB R14, R27, R14 ;  /* 0x0000000e1b0e723e */ /* 0x000fe400000000ff */
[----:B------:R-:W-:Y:S02]  /*5770*/  F2FP.F16.F32.PACK_AB R15, R29, R30 ;  /* 0x0000001e1d0f723e */ /* 0x000fe400000000ff */
[----:B------:R-:W-:Y:S02]  /*5780*/  F2FP.F16.F32.PACK_AB R34, R35, R36 ;  /* 0x000000242322723e */ /* 0x000fe400000000ff */
[----:B------:R-:W-:Y:S02]  /*5790*/  LEA R16, R153, UR47, 0x1 ;  /* 0x0000002f99107c11 */ /* 0x000fe4000f8e08ff */
[----:B------:R-:W-:Y:S02]  /*57a0*/  F2FP.F16.F32.PACK_AB R32, R31, R32 ;  /* 0x000000201f20723e */ /* 0x000fe400000000ff */
[----:B------:R-:W-:Y:S01]  /*57b0*/  F2FP.F16.F32.PACK_AB R35, R18, R17 ;  /* 0x000000111223723e */ /* 0x000fe200000000ff */
[----:B------:R1:W-:Y:S04]  /*57c0*/  STSM.16.MT88.4 [R16+0x30000], R12 ;  /* 0x0300000c10007844 */ /* 0x0003e80000004200 */
[----:B------:R1:W-:Y:S01]  /*57d0*/  STSM.16.MT88.4 [R16+0x30800], R32 ;  /* 0x0308002010007844 */ /* 0x0003e20000004200 */
[----:B------:R-:W-:Y:S01]  /*57e0*/  @!PT LDS RZ, [RZ] ;  /* 0x00000000fffff984 */ /* 0x000fe20000000800 */
[----:B------:R-:W-:Y:S01]  /*57f0*/  @!PT LDS RZ, [RZ] ;  /* 0x00000000fffff984 */ /* 0x000fe20000000800 */
[----:B------:R-:W-:Y:S01]  /*5800*/  @!PT LDS RZ, [RZ] ;  /* 0x00000000fffff984 */ /* 0x000fe20000000800 */
[----:B------:R-:W-:Y:S01]  /*5810*/  @!PT LDS RZ, [RZ] ;  /* 0x00000000fffff984 */ /* 0x000fe20000000800 */
[----:B------:R2:W-:Y:S06]  /*5820*/  MEMBAR.ALL.CTA ;  /* 0x0000000000007992 */ /* 0x0005ec0000008000 */
[----:B--2---:R-:W2:Y:S02]  /*5830*/  FENCE.VIEW.ASYNC.S ;  /* 0x00000000000073c6 */ /* 0x004ea40000000000 */
[----:B--2---:R-:W-:Y:S06]  /*5840*/  BAR.SYNC.DEFER_BLOCKING 0x1, 0x100 ;  /* 0x0044000000007b1d */ /* 0x004fec0000010000 */
[----:B------:R-:W-:Y:S05]  /*5850*/  @!P2 BRA `(.L_x_65) ;  /* 0x000000000020a947 */ /* 0x000fea0003800000 */
[----:B------:R-:W-:Y:S02]  /*5860*/  UIADD3 UR44, UR47, 0x30000, URZ ;  /* 0x000300002f2c7890 */ /* 0x000fe4000fffe03f */
[----:B------:R-:W-:Y:S02]  /*5870*/  UIADD3 UR5, UR45, 0x40, URZ ;  /* 0x000000402d057890 */ /* 0x000fe4000fffe03f */
[----:B------:R-:W-:Y:S01]  /*5880*/  UIADD3 UR4, UR47, 0x31000, URZ ;  /* 0x000310002f047890 */ /* 0x000fe2000fffe03f */
[----:B------:R-:W-:-:S04]  /*5890*/  UMOV UR6, UR46 ;  /* 0x0000002e00067c82 */ /* 0x000fc80008000000 */
[----:B------:R2:W-:Y:S04]  /*58a0*/  UTMASTG.2D [UR44], [UR60] ;  /* 0x0000002c3c0073b5 */ /* 0x0005e80008008000 */
[----:B------:R2:W-:Y:S01]  /*58b0*/  UTMASTG.2D [UR4], [UR60] ;  /* 0x000000043c0073b5 */ /* 0x0005e20008008000 */
[----:B------:R0:W-:Y:S01]  /*58c0*/  UTMACMDFLUSH ;  /* 0x00000000000079b7 */ /* 0x0001e20000000000 */
[----:B--2---:R-:W-:-:S04]  /*58d0*/  DEPBAR.LE SB0, 0x1 ;  /* 0x000080400000791a */ /* 0x004fc80000000000 */
.L_x_65:
[----:B------:R-:W-:Y:S05]  /*58e0*/  BSYNC B0 ;  /* 0x0000000000007941 */ /* 0x000fea0003800000 */
.L_x_64:
[----:B------:R-:W-:Y:S01]  /*58f0*/  BAR.SYNC.DEFER_BLOCKING 0x1, 0x100 ;  /* 0x0044000000007b1d */ /* 0x000fe20000010000 */
[----:B------:R-:W-:-:S13]  /*5900*/  ISETP.NE.AND P3, PT, RZ, UR36, PT ;  /* 0x00000024ff007c0c */ /* 0x000fda000bf65270 */
[----:B------:R-:W-:Y:S05]  /*5910*/  @!P3 BRA `(.L_x_66) ;  /* 0x000000000024b947 */ /* 0x000fea0003800000 */
[----:B------:R-:W-:Y:S05]  /*5920*/  @!P1 BRA `(.L_x_67) ;  /* 0x0000000000049947 */ /* 0x000fea0003800000 */
[----:B------:R-:W-:Y:S01]  /*5930*/  BPT.TRAP 0x1 ;  /* 0x000000040000795c */ /* 0x000fe20000300000 */
.L_x_67:
[----:B------:R-:W-:Y:S02]  /*5940*/  ULEA UR4, UR56, UR47, 0x3 ;  /* 0x0000002f38047291 */ /* 0x000fe4000f8e183f */
[----:B------:R-:W-:Y:S02]  /*5950*/  UIADD3 UR56, UR56, 0x1, URZ ;  /* 0x0000000138387890 */ /* 0x000fe4000fffe03f */
[----:B------:R-:W-:Y:S02]  /*5960*/  UIADD3 UR4, UR4, 0x384c0, URZ ;  /* 0x000384c004047890 */ /* 0x000fe4000fffe03f */
[----:B------:R-:W-:Y:S02]  /*5970*/  UISETP.NE.AND UP0, UPT, UR56, 0x4, UPT ;  /* 0x000000043800788c */ /* 0x000fe4000bf05270 */
[----:B------:R-:W-:Y:S02]  /*5980*/  UPRMT UR4, UR43, 0x654, UR4 ;  /* 0x000006542b047896 */ /* 0x000fe40008000004 */
[----:B------:R-:W-:-:S07]  /*5990*/  USEL UR56, UR56, URZ, UP0 ;  /* 0x0000003f38387287 */ /* 0x000fce0008000000 */
[----:B------:R-:W-:Y:S05]  /*59a0*/  SYNCS.ARRIVE.TRANS64.RED.A1T0 RZ, [UR4], RZ ;  /* 0x000000ffffff79a7 */ /* 0x000fea0008100404 */
.L_x_66:
[----:B------:R-:W-:Y:S05]  /*59b0*/  @!P1 BRA `(.L_x_68) ;  /* 0x0000000000049947 */ /* 0x000fea0003800000 */
[----:B------:R-:W-:Y:S01]  /*59c0*/  BPT.TRAP 0x1 ;  /* 0x000000040000795c */ /* 0x000fe20000300000 */
.L_x_68:
[----:B------:R-:W2:Y:S02]  /*59d0*/  SYNCS.PHASECHK.TRANS64.TRYWAIT P3, [UR47+0x384a8], R3 ;  /* 0x0384a803ff0075a7 */ /* 0x000ea4000806016f */
[----:B--2---:R-:W-:Y:S05]  /*59e0*/  @!P3 BRA `(.L_x_69) ;  /* 0x000000900050b947 */ /* 0x004fea0003800000 */
.L_x_268:
[----:B------:R-:W-:Y:S05]  /*59f0*/  @P0 WARPSYNC.ALL ;  /* 0x0000000000000948 */ /* 0x000fea0003800000 */
[----:B------:R-:W2:Y:S01]  /*5a00*/  @P0 LDSM.16.MT88.4 R4, [R16+0x32000] ;  /* 0x032000001004083b */ /* 0x000ea20000004200 */
[-C--:B-1----:R-:W-:Y:S01]  /*5a10*/  FMUL R13, R40, R2.reuse ;  /* 0x00000002280d7220 */ /* 0x082fe20000400000 */
[-C--:B------:R-:W-:Y:S01]  /*5a20*/  FMUL R41, R41, R2.reuse ;  /* 0x0000000229297220 */ /* 0x080fe20000400000 */
[-C--:B------:R-:W-:Y:S01]  /*5a30*/  FMUL R15, R42, R2.reuse ;  /* 0x000000022a0f7220 */ /* 0x080fe20000400000 */
[----:B------:R-:W1:Y:S01]  /*5a40*/  @P0 LDSM.16.MT88.4 R8, [R16+0x32800] ;  /* 0x032800001008083b */ /* 0x000e620000004200 */
[-C--:B------:R-:W-:Y:S01]  /*5a50*/  FMUL R43, R43, R2.reuse ;  /* 0x000000022b2b7220 */ /* 0x080fe20000400000 */
        /* <DEDUP_REMOVED lines=11> */
[----:B------:R-:W-:Y:S01]  /*5b10*/  FMUL R55, R55, R2 ;  /* 0x0000000237377220 */ /* 0x000fe20000400000 */
[----:B------:R-:W-:Y:S05]  /*5b20*/  WARPSYNC.ALL ;  /* 0x0000000000007948 */ /* 0x000fea0003800000 */
[----:B------:R-:W-:Y:S01]  /*5b30*/  BSSY B0, `(.L_x_70) ;  /* 0x000003d000007945 */ /* 0x000fe20003800000 */
[----:B--2---:R-:W-:-:S02]  /*5b40*/  HADD2.F32 R12, -RZ, R4.H0_H0 ;  /* 0x20000004ff0c7230 */ /* 0x004fc40000004100 */
[----:B------:R-:W-:Y:S02]  /*5b50*/  HADD2.F32 R14, -RZ, R4.H1_H1 ;  /* 0x30000004ff0e7230 */ /* 0x000fe40000004100 */
[--C-:B------:R-:W-:Y:S02]  /*5b60*/  HADD2.F32 R18, -RZ, R5.reuse.H0_H0 ;  /* 0x20000005ff127230 */ /* 0x100fe40000004100 */
[-C--:B------:R-:W-:Y:S01]  /*5b70*/  FFMA R13, R12, R0.reuse, R13 ;  /* 0x000000000c0d7223 */ /* 0x080fe2000000000d */
[----:B------:R-:W-:Y:S02]  /*5b80*/  HADD2.F32 R20, -RZ, R5.H1_H1 ;  /* 0x30000005ff147230 */ /* 0x000fe40000004100 */
[-C--:B------:R-:W-:Y:S01]  /*5b90*/  FFMA R12, R14, R0.reuse, R41 ;  /* 0x000000000e0c7223 */ /* 0x080fe20000000029 */
[----:B------:R-:W-:Y:S02]  /*5ba0*/  HADD2.F32 R24, -RZ, R7.H0_H0 ;  /* 0x20000007ff187230 */ /* 0x000fe40000004100 */
[----:B------:R-:W-:Y:S01]  /*5bb0*/  FFMA R15, R18, R0, R15 ;  /* 0x00000000120f7223 */ /* 0x000fe2000000000f */
[----:B------:R-:W-:-:S02]  /*5bc0*/  HADD2.F32 R18, -RZ, R6.H0_H0 ;  /* 0x20000006ff127230 */ /* 0x000fc40000004100 */
[-C--:B------:R-:W-:Y:S01]  /*5bd0*/  FFMA R14, R20, R0.reuse, R43 ;  /* 0x00000000140e7223 */ /* 0x080fe2000000002b */
[----:B------:R-:W-:Y:S02]  /*5be0*/  HADD2.F32 R20, -RZ, R6.H1_H1 ;  /* 0x30000006ff147230 */ /* 0x000fe40000004100 */
[-C--:B------:R-:W-:Y:S01]  /*5bf0*/  FFMA R19, R24, R0.reuse, R19 ;  /* 0x0000000018137223 */ /* 0x080fe20000000013 */
[----:B------:R-:W-:Y:S02]  /*5c00*/  HADD2.F32 R26, -RZ, R7.H1_H1 ;  /* 0x30000007ff1a7230 */ /* 0x000fe40000004100 */
[-C--:B------:R-:W-:Y:S01]  /*5c10*/  FFMA R17, R18, R0.reuse, R17 ;  /* 0x0000000012117223 */ /* 0x080fe20000000011 */
[----:B-1----:R-:W-:Y:S02]  /*5c20*/  HADD2.F32 R24, -RZ, R8.H0_H0 ;  /* 0x20000008ff187230 */ /* 0x002fe40000004100 */
[----:B------:R-:W-:Y:S01]  /*5c30*/  FFMA R18, R20, R0, R45 ;  /* 0x0000000014127223 */ /* 0x000fe2000000002d */
[----:B------:R-:W-:-:S02]  /*5c40*/  HADD2.F32 R28, -RZ, R9.H0_H0 ;  /* 0x20000009ff1c7230 */ /* 0x000fc40000004100 */
[-C--:B------:R-:W-:Y:S01]  /*5c50*/  FFMA R20, R26, R0.reuse, R47 ;  /* 0x000000001a147223 */ /* 0x080fe2000000002f */
[----:B------:R-:W-:Y:S02]  /*5c60*/  HADD2.F32 R26, -RZ, R8.H1_H1 ;  /* 0x30000008ff1a7230 */ /* 0x000fe40000004100 */
        /* <DEDUP_REMOVED lines=11> */
[----:B------:R-:W-:Y:S01]  /*5d20*/  F2FP.F16.F32.PACK_AB R12, R12, R13 ;  /* 0x0000000d0c0c723e */ /* 0x000fe200000000ff */
[-C--:B------:R-:W-:Y:S01]  /*5d30*/  FFMA R28, R30, R0.reuse, R53 ;  /* 0x000000001e1c7223 */ /* 0x080fe20000000035 */
[----:B------:R-:W-:Y:S01]  /*5d40*/  F2FP.F16.F32.PACK_AB R13, R14, R15 ;  /* 0x0000000f0e0d723e */ /* 0x000fe200000000ff */
[----:B------:R-:W-:Y:S01]  /*5d50*/  FFMA R30, R34, R0, R55 ;  /* 0x00000000221e7223 */ /* 0x000fe20000000037 */
[----:B------:R-:W-:-:S02]  /*5d60*/  F2FP.F16.F32.PACK_AB R25, R26, R25 ;  /* 0x000000191a19723e */ /* 0x000fc400000000ff */
[----:B------:R-:W-:Y:S02]  /*5d70*/  F2FP.F16.F32.PACK_AB R14, R18, R17 ;  /* 0x00000011120e723e */ /* 0x000fe400000000ff */
[----:B------:R-:W-:Y:S02]  /*5d80*/  F2FP.F16.F32.PACK_AB R15, R20, R19 ;  /* 0x00000013140f723e */ /* 0x000fe400000000ff */
[----:B------:R-:W-:Y:S02]  /*5d90*/  F2FP.F16.F32.PACK_AB R26, R28, R27 ;  /* 0x0000001b1c1a723e */ /* 0x000fe400000000ff */
[----:B------:R-:W-:Y:S01]  /*5da0*/  F2FP.F16.F32.PACK_AB R24, R24, R21 ;  /* 0x000000151818723e */ /* 0x000fe200000000ff */
[----:B------:R1:W-:Y:S01]  /*5db0*/  STSM.16.MT88.4 [R16+0x32000], R12 ;  /* 0x0320000c10007844 */ /* 0x0003e20000004200 */
[----:B------:R-:W-:-:S05]  /*5dc0*/  F2FP.F16.F32.PACK_AB R27, R30, R29 ;  /* 0x0000001d1e1b723e */ /* 0x000fca00000000ff */
        /* <DEDUP_REMOVED lines=11> */
[----:B------:R-:W-:Y:S02]  /*5e80*/  UIADD3 UR9, UR45, 0x40, URZ ;  /* 0x000000402d097890 */ /* 0x000fe4000fffe03f */
[----:B------:R-:W-:Y:S01]  /*5e90*/  UIADD3 UR8, UR47, 0x33000, URZ ;  /* 0x000330002f087890 */ /* 0x000fe2000fffe03f */
[----:B------:R-:W-:Y:S01]  /*5ea0*/  UMOV UR5, UR45 ;  /* 0x0000002d00057c82 */ /* 0x000fe20008000000 */
[----:B------:R-:W-:-:S03]  /*5eb0*/  UMOV UR10, UR6 ;  /* 0x00000006000a7c82 */ /* 0x000fc60008000000 */
[----:B------:R2:W-:Y:S04]  /*5ec0*/  UTMASTG.2D [UR4], [UR60] ;  /* 0x000000043c0073b5 */ /* 0x0005e80008008000 */
[----:B------:R2:W-:Y:S01]  /*5ed0*/  UTMASTG.2D [UR8], [UR60] ;  /* 0x000000083c0073b5 */ /* 0x0005e20008008000 */
[----:B------:R0:W-:Y:S01]  /*5ee0*/  UTMACMDFLUSH ;  /* 0x00000000000079b7 */ /* 0x0001e20000000000 */
[----:B--2---:R-:W-:-:S04]  /*5ef0*/  DEPBAR.LE SB0, 0x1 ;  /* 0x000080400000791a */ /* 0x004fc80000000000 */
.L_x_71:
[----:B------:R-:W-:Y:S05]  /*5f00*/  BSYNC B0 ;  /* 0x0000000000007941 */ /* 0x000fea0003800000 */
.L_x_70:
[----:B------:R-:W-:Y:S06]  /*5f10*/  BAR.SYNC.DEFER_BLOCKING 0x1, 0x100 ;  /* 0x0044000000007b1d */ /* 0x000fec0000010000 */
[----:B------:R-:W-:Y:S05]  /*5f20*/  @!P1 BRA `(.L_x_72) ;  /* 0x0000000000049947 */ /* 0x000fea0003800000 */
[----:B------:R-:W-:Y:S01]  /*5f30*/  BPT.TRAP 0x1 ;  /* 0x000000040000795c */ /* 0x000fe20000300000 */
.L_x_72:
[----:B------:R-:W-:-:S04]  /*5f40*/  ULEA UR4, UR56, UR47, 0x3 ;  /* 0x0000002f38047291 */ /* 0x000fc8000f8e183f */
[----:B------:R-:W-:-:S04]  /*5f50*/  UIADD3 UR4, UR4, 0x384c0, URZ ;  /* 0x000384c004047890 */ /* 0x000fc8000fffe03f */
[----:B------:R-:W-:-:S09]  /*5f60*/  UPRMT UR4, UR43, 0x654, UR4 ;  /* 0x000006542b047896 */ /* 0x000fd20008000004 */
[----:B------:R-:W-:Y:S01]  /*5f70*/  SYNCS.ARRIVE.TRANS64.RED.A1T0 RZ, [UR4], RZ ;  /* 0x000000ffffff79a7 */ /* 0x000fe20008100404 */
[----:B------:R-:W-:Y:S05]  /*5f80*/  @!P1 BRA `(.L_x_73) ;  /* 0x0000000000049947 */ /* 0x000fea0003800000 */
[----:B------:R-:W-:Y:S01]  /*5f90*/  BPT.TRAP 0x1 ;  /* 0x000000040000795c */ /* 0x000fe20000300000 */
.L_x_73:
[----:B------:R-:W2:Y:S02]  /*5fa0*/  SYNCS.PHASECHK.TRANS64.TRYWAIT P3, [UR47+0x384b0], R3 ;  /* 0x0384b003ff0075a7 */ /* 0x000ea4000806016f */
[----:B--2---:R-:W-:Y:S05]  /*5fb0*/  @!P3 BRA `(.L_x_74) ;  /* 0x0000008800f4b947 */ /* 0x004fea0003800000 */
.L_x_269:
        /* <DEDUP_REMOVED lines=81> */
.L_x_76:
[----:B------:R-:W-:Y:S05]  /*64d0*/  BSYNC B0 ;  /* 0x0000000000007941 */ /* 0x000fea0003800000 */
.L_x_75:
[----:B------:R-:W-:Y:S06]  /*64e0*/  BAR.SYNC.DEFER_BLOCKING 0x1, 0x100 ;  /* 0x0044000000007b1d */ /* 0x000fec0000010000 */
[----:B------:R-:W-:Y:S05]  /*64f0*/  @!P1 BRA `(.L_x_77) ;  /* 0x0000000000049947 */ /* 0x000fea0003800000 */
[----:B------:R-:W-:Y:S01]  /*6500*/  BPT.TRAP 0x1 ;  /* 0x000000040000795c */ /* 0x000fe20000300000 */
.L_x_77:
[----:B------:R-:W-:-:S04]  /*6510*/  UIADD3 UR56, UR56, 0x1, URZ ;  /* 0x0000000138387890 */ /* 0x000fc8000fffe03f */
[----:B------:R-:W-:-:S04]  /*6520*/  UISETP.NE.AND UP0, UPT, UR56, 0x4, UPT ;  /* 0x000000043800788c */ /* 0x000fc8000bf05270 */
[----:B------:R-:W-:-:S04]  /*6530*/  USEL UR56, UR56, URZ, UP0 ;  /* 0x0000003f38387287 */ /* 0x000fc80008000000 */
[----:B------:R-:W-:-:S04]  /*6540*/  ULEA UR4, UR56, UR47, 0x3 ;  /* 0x0000002f38047291 */ /* 0x000fc8000f8e183f */
[----:B------:R-:W-:-:S04]  /*6550*/  UIADD3 UR4, UR4, 0x384c0, URZ ;  /* 0x000384c004047890 */ /* 0x000fc8000fffe03f */
[----:B------:R-:W-:-:S09]  /*6560*/  UPRMT UR4, UR43, 0x654, UR4 ;  /* 0x000006542b047896 */ /* 0x000fd20008000004 */
[----:B------:R-:W-:Y:S01]  /*6570*/  SYNCS.ARRIVE.TRANS64.RED.A1T0 RZ, [UR4], RZ ;  /* 0x000000ffffff79a7 */ /* 0x000fe20008100404 */
[----:B------:R-:W-:Y:S05]  /*6580*/  @!P1 BRA `(.L_x_78) ;  /* 0x0000000000049947 */ /* 0x000fea0003800000 */
[----:B------:R-:W-:Y:S01]  /*6590*/  BPT.TRAP 0x1 ;  /* 0x000000040000795c */ /* 0x000fe20000300000 */
.L_x_78:
[----:B------:R-:W2:Y:S02]  /*65a0*/  SYNCS.PHASECHK.TRANS64.TRYWAIT P3, [UR47+0x384b8], R3 ;  /* 0x0384b803ff0075a7 */ /* 0x000ea4000806016f */
[----:B--2---:R-:W-:Y:S05]  /*65b0*/  @!P3 BRA `(.L_x_79) ;  /* 0x00000084008cb947 */ /* 0x004fea0003800000 */
.L_x_270:
        /* <DEDUP_REMOVED lines=58> */
[----:B------:R-:W-:Y:S01]  /*6960*/  F2FP.F16.F32.PACK_AB R33, R26, R21 ;  /* 0x000000151a21723e */ /* 0x000fe200000000ff */
[----:B------:R1:W-:Y:S01]  /*6970*/  STSM.16.MT88.4 [R16+0x36000], R12 ;  /* 0x0360000c10007844 */ /* 0x0003e20000004200 */
[----:B------:R-:W-:Y:S02]  /*6980*/  F2FP.F16.F32.PACK_AB R34, R28, R25 ;  /* 0x000000191c22723e */ /* 0x000fe400000000ff */
        /* <DEDUP_REMOVED lines=20> */
.L_x_81:
[----:B------:R-:W-:Y:S05]  /*6ad0*/  BSYNC B0 ;  /* 0x0000000000007941 */ /* 0x000fea0003800000 */
.L_x_80:
[----:B------:R-:W-:Y:S06]  /*6ae0*/  BAR.SYNC.DEFER_BLOCKING 0x1, 0x100 ;  /* 0x0044000000007b1d */ /* 0x000fec0000010000 */
[----:B------:R-:W-:Y:S05]  /*6af0*/  @!P1 BRA `(.L_x_82) ;  /* 0x0000000000049947 */ /* 0x000fea0003800000 */
[----:B------:R-:W-:Y:S01]  /*6b00*/  BPT.TRAP 0x1 ;  /* 0x000000040000795c */ /* 0x000fe20000300000 */
.L_x_82:
        /* <DEDUP_REMOVED lines=9> */
.L_x_83:
[----:B------:R-:W-:-:S05]  /*6ba0*/  IMAD.MOV.U32 R3, RZ, RZ, 0x1 ;  /* 0x00000001ff037424 */ /* 0x000fca00078e00ff */
[----:B------:R-:W-:-:S04]  /*6bb0*/  SHF.L.U32 R3, R3, 0x1f, RZ ;  /* 0x0000001f03037819 */ /* 0x000fc800000006ff */
[----:B------:R-:W2:Y:S02]  /*6bc0*/  SYNCS.PHASECHK.TRANS64.TRYWAIT P3, [UR47+0x384a0], R3 ;  /* 0x0384a003ff0075a7 */ /* 0x000ea4000806016f */
[----:B--2---:R-:W-:Y:S05]  /*6bd0*/  @!P3 BRA `(.L_x_84) ;  /* 0x00000080001cb947 */ /* 0x004fea0003800000 */
.L_x_271:
        /* <DEDUP_REMOVED lines=81> */
.L_x_86:
[----:B------:R-:W-:Y:S05]  /*70f0*/  BSYNC B0 ;  /* 0x0000000000007941 */ /* 0x000fea0003800000 */
.L_x_85:
[----:B------:R-:W-:Y:S06]  /*7100*/  BAR.SYNC.DEFER_BLOCKING 0x1, 0x100 ;  /* 0x0044000000007b1d */ /* 0x000fec0000010000 */
[----:B------:R-:W-:Y:S05]  /*7110*/  @!P1 BRA `(.L_x_87) ;  /* 0x0000000000049947 */ /* 0x000fea0003800000 */
[----:B------:R-:W-:Y:S01]  /*7120*/  BPT.TRAP 0x1 ;  /* 0x000000040000795c */ /* 0x000fe20000300000 */
.L_x_87:
        /* <DEDUP_REMOVED lines=9> */
.L_x_88:
[----:B------:R-:W2:Y:S02]  /*71c0*/  SYNCS.PHASECHK.TRANS64.TRYWAIT P3, [UR47+0x384a8], R3 ;  /* 0x0384a803ff0075a7 */ /* 0x000ea4000806016f */
[----:B--2---:R-:W-:Y:S05]  /*71d0*/  @!P3 BRA `(.L_x_89) ;  /* 0x0000007800b4b947 */ /* 0x004fea0003800000 */
.L_x_272:
        /* <DEDUP_REMOVED lines=81> */
.L_x_91:
[----:B------:R-:W-:Y:S05]  /*76f0*/  BSYNC B0 ;  /* 0x0000000000007941 */ /* 0x000fea0003800000 */
.L_x_90:
[----:B------:R-:W-:Y:S06]  /*7700*/  BAR.SYNC.DEFER_BLOCKING 0x1, 0x100 ;  /* 0x0044000000007b1d */ /* 0x000fec0000010000 */
[----:B------:R-:W-:Y:S05]  /*7710*/  @!P1 BRA `(.L_x_92) ;  /* 0x0000000000049947 */ /* 0x000fea0003800000 */
[----:B------:R-:W-:Y:S01]  /*7720*/  BPT.TRAP 0x1 ;  /* 0x000000040000795c */ /* 0x000fe20000300000 */
.L_x_92:
        /* <DEDUP_REMOVED lines=9> */
.L_x_93:
[----:B------:R-:W2:Y:S02]  /*77c0*/  SYNCS.PHASECHK.TRANS64.TRYWAIT P3, [UR47+0x384b0], R3 ;  /* 0x0384b003ff0075a7 */ /* 0x000ea4000806016f */
[----:B--2---:R-:W-:Y:S05]  /*77d0*/  @!P3 BRA `(.L_x_94) ;  /* 0x00000074004cb947 */ /* 0x004fea0003800000 */
.L_x_273:
        /* <DEDUP_REMOVED lines=81> */
.L_x_96:
[----:B------:R-:W-:Y:S05]  /*7cf0*/  BSYNC B0 ;  /* 0x0000000000007941 */ /* 0x000fea0003800000 */
.L_x_95:
[----:B------:R-:W-:Y:S06]  /*7d00*/  BAR.SYNC.DEFER_BLOCKING 0x1, 0x100 ;  /* 0x0044000000007b1d */ /* 0x000fec0000010000 */
[----:B------:R-:W-:Y:S05]  /*7d10*/  @!P1 BRA `(.L_x_97) ;  /* 0x0000000000049947 */ /* 0x000fea0003800000 */
[----:B------:R-:W-:Y:S01]  /*7d20*/  BPT.TRAP 0x1 ;  /* 0x000000040000795c */ /* 0x000fe20000300000 */
.L_x_97:
        /* <DEDUP_REMOVED lines=9> */
.L_x_98:
[----:B------:R-:W2:Y:S02]  /*7dc0*/  SYNCS.PHASECHK.TRANS64.TRYWAIT P3, [UR47+0x384b8], R3 ;  /* 0x0384b803ff0075a7 */ /* 0x000ea4000806016f */
[----:B--2---:R-:W-:Y:S05]  /*7dd0*/  @!P3 BRA `(.L_x_99) ;  /* 0x0000006c00e4b947 */ /* 0x004fea0003800000 */
.L_x_274:
[----:B------:R-:W-:Y:S05]  /*7de0*/  @P0 WARPSYNC.ALL ;  /* 0x0000000000000948 */ /* 0x000fea0003800000 */
[----:B------:R-:W2:Y:S01]  /*7df0*/  @P0 LDSM.16.MT88.4 R4, [R16+0x36000] ;  /* 0x036000001004083b */ /* 0x000ea20000004200 */
[-C--:B------:R-:W-:Y:S01]  /*7e00*/  FMUL R138, R138, R2.reuse ;  /* 0x000000028a8a7220 */ /* 0x080fe20000400000 */
[-C--:B-1----:R-:W-:Y:S01]  /*7e10*/  FMUL R14, R139, R2.reuse ;  /* 0x000000028b0e7220 */ /* 0x082fe20000400000 */
        /* <DEDUP_REMOVED lines=19> */
[----:B------:R-:W-:Y:S02]  /*7f50*/  HADD2.F32 R21, -RZ, R7.H0_H0 ;  /* 0x20000007ff157230 */ /* 0x000fe40000004100 */
[-C--:B------:R-:W-:Y:S01]  /*7f60*/  FFMA R15, R15, R0.reuse, R138 ;  /* 0x000000000f0f7223 */ /* 0x080fe2000000008a */
[--C-:B-1----:R-:W-:Y:S02]  /*7f70*/  HADD2.F32 R25, -RZ, R8.reuse.H0_H0 ;  /* 0x20000008ff197230 */ /* 0x102fe40000004100 */
[-C--:B------:R-:W-:Y:S01]  /*7f80*/  FFMA R14, R5, R0.reuse, R14 ;  /* 0x00000000050e7223 */ /* 0x080fe2000000000e */
[----:B------:R-:W-:Y:S02]  /*7f90*/  HADD2.F32 R27, -RZ, R8.H1_H1 ;  /* 0x30000008ff1b7230 */ /* 0x000fe40000004100 */
[----:B------:R-:W-:Y:S01]  /*7fa0*/  FFMA R21, R21, R0, R142 ;  /* 0x0000000015157223 */ /* 0x000fe2000000008e */
[----:B------:R-:W-:-:S02]  /*7fb0*/  HADD2.F32 R29, -RZ, R9.H0_H0 ;  /* 0x20000009ff1d7230 */ /* 0x000fc40000004100 */
[-C--:B------:R-:W-:Y:S01]  /*7fc0*/  FFMA R25, R25, R0.reuse, R144 ;  /* 0x0000000019197223 */ /* 0x080fe20000000090 */
[--C-:B------:R-:W-:Y:S02]  /*7fd0*/  HADD2.F32 R3, -RZ, R4.reuse.H0_H0 ;  /* 0x20000004ff037230 */ /* 0x100fe40000004100 */
[-C--:B------:R-:W-:Y:S01]  /*7fe0*/  FFMA R24, R27, R0.reuse, R24 ;  /* 0x000000001b187223 */ /* 0x080fe20000000018 */
[----:B------:R-:W-:Y:S02]  /*7ff0*/  HADD2.F32 R13, -RZ, R4.H1_H1 ;  /* 0x30000004ff0d7230 */ /* 0x000fe40000004100 */
[-C--:B------:R-:W-:Y:S01]  /*8000*/  FFMA R29, R29, R0.reuse, R146 ;  /* 0x000000001d1d7223 */ /* 0x080fe20000000092 */
[--C-:B------:R-:W-:Y:S02]  /*8010*/  HADD2.F32 R17, -RZ, R6.reuse.H0_H0 ;  /* 0x20000006ff117230 */ /* 0x100fe40000004100 */
[----:B------:R-:W-:Y:S01]  /*8020*/  FFMA R3, R3, R0, R136 ;  /* 0x0000000003037223 */ /* 0x000fe20000000088 */
[----:B------:R-:W-:-:S02]  /*8030*/  HADD2.F32 R19, -RZ, R6.H1_H1 ;  /* 0x30000006ff137230 */ /* 0x000fc40000004100 */
        /* <DEDUP_REMOVED lines=40> */
[----:B------:R2:W-:Y:S02]  /*82c0*/  UTMASTG.2D [UR8], [UR60] ;  /* 0x000000083c0073b5 */ /* 0x0005e40008008000 */
[----:B--2---:R0:W-:Y:S02]  /*82d0*/  UTMACMDFLUSH ;  /* 0x00000000000079b7 */ /* 0x0041e40000000000 */
.L_x_101:
[----:B------:R-:W-:Y:S05]  /*82e0*/  BSYNC B0 ;  /* 0x0000000000007941 */ /* 0x000fea0003800000 */
.L_x_100:
[----:B------:R-:W-:Y:S04]  /*82f0*/  BSSY B0, `(.L_x_102) ;  /* 0x0000003000007945 */ /* 0x000fe80003800000 */
[----:B------:R-:W-:Y:S05]  /*8300*/  @!P2 BRA `(.L_x_103) ;  /* 0x000000000004a947 */ /* 0x000fea0003800000 */
[----:B------:R-:W-:-:S04]  /*8310*/  DEPBAR.LE SB0, 0x1 ;  /* 0x000080400000791a */ /* 0x000fc80000000000 */
.L_x_103:
[----:B------:R-:W-:Y:S05]  /*8320*/  BSYNC B0 ;  /* 0x0000000000007941 */ /* 0x000fea0003800000 */
.L_x_102:
[----:B------:R-:W-:Y:S06]  /*8330*/  BAR.SYNC.DEFER_BLOCKING 0x1, 0x100 ;  /* 0x0044000000007b1d */ /* 0x000fec0000010000 */
[----:B------:R-:W-:Y:S05]  /*8340*/  @!P1 BRA `(.L_x_104) ;  /* 0x0000000000049947 */ /* 0x000fea0003800000 */
[----:B------:R-:W-:Y:S01]  /*8350*/  BPT.TRAP 0x1 ;  /* 0x000000040000795c */ /* 0x000fe20000300000 */
.L_x_104:
[----:B------:R-:W-:Y:S02]  /*8360*/  UIADD3 UR4, UR7, 0x1, URZ ;  /* 0x0000000107047890 */ /* 0x000fe4000fffe03f */
[----:B------:R-:W-:Y:S02]  /*8370*/  UISETP.NE.AND UP1, UPT, UR50, 0x3, UPT ;  /* 0x000000033200788c */ /* 0x000fe4000bf25270 */
[----:B------:R-:W-:-:S04]  /*8380*/  UISETP.NE.AND UP0, UPT, UR4, 0x4, UPT ;  /* 0x000000040400788c */ /* 0x000fc8000bf05270 */
[----:B------:R-:W-:Y:S01]  /*8390*/  USEL UR4, UR4, URZ, UP0 ;  /* 0x0000003f04047287 */ /* 0x000fe20008000000 */
[----:B------:R-:W-:-:S03]  /*83a0*/  PLOP3.LUT P2, PT, PT, PT, UP1, 0x80, 0x0 ;  /* 0x000000000000781c */ /* 0x000fc60003f4f018 */
[----:B------:R-:W-:Y:S02]  /*83b0*/  ULEA UR5, UR4, UR47, 0x3 ;  /* 0x0000002f04057291 */ /* 0x000fe4000f8e183f */
[----:B------:R-:W-:Y:S02]  /*83c0*/  UIADD3 UR4, UR4, 0x1, URZ ;  /* 0x0000000104047890 */ /* 0x000fe4000fffe03f */
[----:B------:R-:W-:Y:S02]  /*83d0*/  UIADD3 UR5, UR5, 0x384c0, URZ ;  /* 0x000384c005057890 */ /* 0x000fe4000fffe03f */
[----:B------:R-:W-:Y:S02]  /*83e0*/  UISETP.NE.AND UP0, UPT, UR4, 0x4, UPT ;  /* 0x000000040400788c */ /* 0x000fe4000bf05270 */
[----:B------:R-:W-:Y:S02]  /*83f0*/  UPRMT UR5, UR43, 0x654, UR5 ;  /* 0x000006542b057896 */ /* 0x000fe40008000005 */
[----:B------:R-:W-:-:S07]  /*8400*/  USEL UR56, UR4, URZ, UP0 ;  /* 0x0000003f04387287 */ /* 0x000fce0008000000 */
[----:B------:R-:W-:Y:S01]  /*8410*/  SYNCS.ARRIVE.TRANS64.RED.A1T0 RZ, [UR5], RZ ;  /* 0x000000ffffff79a7 */ /* 0x000fe20008100405 */
[----:B------:R-:W-:Y:S05]  /*8420*/  @!P2 BRA `(.L_x_105) ;  /* 0x000000000004a947 */ /* 0x000fea0003800000 */
[----:B------:R-:W-:Y:S01]  /*8430*/  BPT.TRAP 0x1 ;  /* 0x000000040000795c */ /* 0x000fe20000300000 */
.L_x_105:
[----:B------:R-:W-:Y:S01]  /*8440*/  ULEA UR4, UR39, UR47, 0x3 ;  /* 0x0000002f27047291 */ /* 0x000fe2000f8e183f */
[----:B------:R-:W-:-:S08]  /*8450*/  SHF.L.U32 R0, R156, 0x1f, RZ ;  /* 0x0000001f9c007819 */ /* 0x000fd000000006ff */
[----:B------:R-:W2:Y:S02]  /*8460*/  SYNCS.PHASECHK.TRANS64.TRYWAIT P0, [UR4+0x38400], R0 ;  /* 0x03840000ff0075a7 */ /* 0x000ea40008000144 */
[----:B--2---:R-:W-:Y:S05]  /*8470*/  @!P0 BRA `(.L_x_106) ;  /* 0x0000006800548947 */ /* 0x004fea0003800000 */
.L_x_275:
[----:B------:R-:W-:-:S09]  /*8480*/  ULEA UR5, UR39, UR47, 0x4 ;  /* 0x0000002f27057291 */ /* 0x000fd2000f8e203f */
[----:B-1----:R-:W1:Y:S01]  /*8490*/  LDS.128 R16, [UR5+0x384f0] ;  /* 0x0384f005ff107984 */ /* 0x002e620008000c00 */
[----:B------:R-:W-:Y:S01]  /*84a0*/  @!PT LDS RZ, [RZ] ;  /* 0x00000000fffff984 */ /* 0x000fe20000000800 */
[----:B------:R-:W-:Y:S01]  /*84b0*/  @!PT LDS RZ, [RZ] ;  /* 0x00000000fffff984 */ /* 0x000fe20000000800 */
[----:B------:R-:W-:Y:S01]  /*84c0*/  @!PT LDS RZ, [RZ] ;  /* 0x00000000fffff984 */ /* 0x000fe20000000800 */
[----:B------:R-:W-:Y:S01]  /*84d0*/  @!PT LDS RZ, [RZ] ;  /* 0x00000000fffff984 */ /* 0x000fe20000000800 */
[----:B------:R3:W-:Y:S06]  /*84e0*/  MEMBAR.ALL.CTA ;  /* 0x0000000000007992 */ /* 0x0007ec0000008000 */
[----:B---3--:R-:W3:Y:S01]  /*84f0*/  FENCE.VIEW.ASYNC.S ;  /* 0x00000000000073c6 */ /* 0x008ee20000000000 */
[----:B------:R-:W-:Y:S05]  /*8500*/  @!P2 BRA `(.L_x_107) ;  /* 0x000000000004a947 */ /* 0x000fea0003800000 */
[----:B------:R-:W-:Y:S01]  /*8510*/  BPT.TRAP 0x1 ;  /* 0x000000040000795c */ /* 0x000fe20000300000 */
.L_x_107:
[----:B-1----:R-:W-:Y:S01]  /*8520*/  ISETP.NE.AND P0, PT, R19, RZ, PT ;  /* 0x000000ff1300720c */ /* 0x002fe20003f05270 */
[----:B------:R-:W-:Y:S01]  /*8530*/  UIADD3 UR4, UR4, 0x38440, URZ ;  /* 0x0003844004047890 */ /* 0x000fe2000fffe03f */
[CC--:B------:R-:W-:Y:S02]  /*8540*/  ISETP.NE.AND P2, PT, R157.reuse, R18.reuse, PT ;  /* 0x000000129d00720c */ /* 0x0c0fe40003f45270 */
[----:B------:R-:W-:Y:S01]  /*8550*/  ISETP.EQ.OR P0, PT, R157, R18, !P0 ;  /* 0x000000129d00720c */ /* 0x000fe20004702670 */
[----:B------:R-:W-:-:S09]  /*8560*/  UPRMT UR4, UR43, 0x654, UR4 ;  /* 0x000006542b047896 */ /* 0x000fd20008000004 */
[----:B---3--:R-:W-:Y:S03]  /*8570*/  SYNCS.ARRIVE.TRANS64.RED.A1T0 RZ, [UR4], RZ ;  /* 0x000000ffffff79a7 */ /* 0x008fe60008100404 */
[----:B------:R-:W-:Y:S05]  /*8580*/  @P0 BRA `(.L_x_108) ;  /* 0x0000000000fc0947 */ /* 0x000fea0003800000 */
[----:B------:R-:W-:-:S13]  /*8590*/  ISETP.NE.AND P0, PT, RZ, UR55, PT ;  /* 0x00000037ff007c0c */ /* 0x000fda000bf05270 */
[----:B------:R-:W-:Y:S05]  /*85a0*/  @P0 BRA `(.L_x_108) ;  /* 0x0000000000f40947 */ /* 0x000fea0003800000 */
[----:B--2---:R-:W1:Y:S01]  /*85b0*/  S2R R0, SR_LANEID ;  /* 0x0000000000007919 */ /* 0x004e620000000000 */
[----:B------:R-:W-:Y:S01]  /*85c0*/  ELECT P0, URZ, PT ;  /* 0x00000000003f782f */ /* 0x000fe20003800000 */
[----:B------:R-:W-:Y:S01]  /*85d0*/  BSSY B0, `(.L_x_109) ;  /* 0x000002f000007945 */ /* 0x000fe20003800000 */
[----:B-1----:R-:W-:-:S11]  /*85e0*/  IMAD.SHL.U32 R15, R0, 0x4, RZ ;  /* 0x00000004000f7824 */ /* 0x002fd600078e00ff */
[----:B------:R-:W-:Y:S05]  /*85f0*/  @!P0 BRA `(.L_x_110) ;  /* 0x0000000000b08947 */ /* 0x000fea0003800000 */
[----:B------:R-:W-:Y:S01]  /*8600*/  IMAD.SHL.U32 R0, R18, 0x8, RZ ;  /* 0x0000000812007824 */ /* 0x000fe200078e00ff */
[----:B------:R-:W-:Y:S01]  /*8610*/  SHF.R.S32.HI R3, RZ, 0x1f, R18 ;  /* 0x0000001fff037819 */ /* 0x000fe20000011412 */
[----:B------:R-:W-:-:S03]  /*8620*/  ULDC.64 UR4, c[0x0][0x820] ;  /* 0x0002080000047ab9 */ /* 0x000fc60000000a00 */
[----:B------:R-:W-:Y:S02]  /*8630*/  SHF.L.U64.HI R8, R18, 0x3, R3 ;  /* 0x0000000312087819 */ /* 0x000fe40000010203 */
[----:B------:R-:W-:Y:S01]  /*8640*/  IADD3 R4, P0, R0, UR4, RZ ;  /* 0x0000000400047c10 */ /* 0x000fe2000ff1e0ff */
[----:B------:R-:W1:Y:S03]  /*8650*/  LDC.64 R2, c[0x0][0x290] ;  /* 0x0000a400ff027b82 */ /* 0x000e660000000a00 */
[----:B------:R-:W-:Y:S01]  /*8660*/  IADD3.X R5, R8, UR5, RZ, P0, !PT ;  /* 0x0000000508057c10 */ /* 0x000fe200087fe4ff */
[----:B------:R-:W-:-:S05]  /*8670*/  ULDC.64 UR4, c[0x0][0x818] ;  /* 0x0002060000047ab9 */ /* 0x000fca0000000a00 */
[----:B------:R-:W2:Y:S01]  /*8680*/  LDG.E.64 R4, desc[UR58][R4.64] ;  /* 0x0000003a04047981 */ /* 0x000ea2000c1e1b00 */
[----:B-1----:R-:W-:Y:S01]  /*8690*/  IMAD.WIDE R6, R18, 0xc, R2 ;  /* 0x0000000c12067825 */ /* 0x002fe200078e0202 */
[----:B------:R-:W-:Y:S02]  /*86a0*/  IADD3 R2, P0, R0, UR4, RZ ;  /* 0x0000000400027c10 */ /* 0x000fe4000ff1e0ff */
[----:B------:R-:W1:Y:S02]  /*86b0*/  LDS R0, [UR49+0x1c] ;  /* 0x00001c31ff007984 */ /* 0x000e640008000800 */
[----:B------:R-:W-:Y:S02]  /*86c0*/  IADD3.X R3, R8, UR5, RZ, P0, !PT ;  /* 0x0000000508037c10 */ /* 0x000fe400087fe4ff */
[----:B------:R-:W3:Y:S04]  /*86d0*/  LDG.E R12, desc[UR58][R6.64] ;  /* 0x0000003a060c7981 */ /* 0x000ee8000c1e1900 */
[----:B------:R4:W5:Y:S04]  /*86e0*/  LDG.E R13, desc[UR58][R6.64+0x4] ;  /* 0x0000043a060d7981 */ /* 0x000968000c1e1900 */
[----:B------:R-:W5:Y:S01]  /*86f0*/  LDG.E.64 R2, desc[UR58][R2.64] ;  /* 0x0000003a02027981 */ /* 0x000f62000c1e1b00 */
[----:B------:R-:W-:-:S03]  /*8700*/  IMAD.U32 R8, RZ, RZ, UR49 ;  /* 0x00000031ff087e24 */ /* 0x000fc6000f8e00ff */
[----:B------:R-:W-:Y:S02]  /*8710*/  STS [UR49+0x30], RZ ;  /* 0x000030ffff007988 */ /* 0x000fe40008000831 */
[----:B------:R-:W-:Y:S02]  /*8720*/  SHF.R.U64 R8, R8, 0x4, RZ ;  /* 0x0000000408087819 */ /* 0x000fe400000012ff */
[----:B----4-:R-:W-:-:S03]  /*8730*/  CS2R R6, SRZ ;  /* 0x0000000000067805 */ /* 0x010fc6000001ff00 */
[----:B------:R-:W-:Y:S04]  /*8740*/  STS [UR49+0x10], R8 ;  /* 0x00001008ff007988 */ /* 0x000fe80008000831 */
[----:B------:R-:W-:Y:S01]  /*8750*/  STS [UR49+0x14], R8 ;  /* 0x00001408ff007988 */ /* 0x000fe20008000831 */
[C---:B--2---:R-:W-:Y:S01]  /*8760*/  SHF.L.U64.HI R11, R4.reuse, 0x1, R5 ;  /* 0x00000001040b7819 */ /* 0x044fe20000010205 */
[----:B------:R-:W-:-:S03]  /*8770*/  IMAD.SHL.U32 R10, R4, 0x2, RZ ;  /* 0x00000002040a7824 */ /* 0x000fc600078e00ff */
[----:B------:R-:W-:Y:S02]  /*8780*/  LOP3.LUT R11, R11, 0x1fffffff, RZ, 0xc0, !PT ;  /* 0x1fffffff0b0b7812 */ /* 0x000fe400078ec0ff */
[----:B------:R-:W-:Y:S02]  /*8790*/  LOP3.LUT R10, R10, 0xfffffffe, RZ, 0xc0, !PT ;  /* 0xfffffffe0a0a7812 */ /* 0x000fe400078ec0ff */
[--C-:B------:R-:W-:Y:S02]  /*87a0*/  SHF.R.U32.HI R5, RZ, 0x4, R11.reuse ;  /* 0x00000004ff057819 */ /* 0x100fe4000001160b */
[----:B------:R-:W-:Y:S02]  /*87b0*/  SHF.R.U64 R10, R10, 0x4, R11 ;  /* 0x000000040a0a7819 */ /* 0x000fe4000000120b */
[----:B-1----:R-:W-:-:S03]  /*87c0*/  LOP3.LUT R0, R0, 0xf, R5, 0xb8, !PT ;  /* 0x0000000f00007812 */ /* 0x002fc600078eb805 */
[----:B------:R-:W-:Y:S04]  /*87d0*/  STS [UR49+0xc], R10 ;  /* 0x00000c0aff007988 */ /* 0x000fe80008000831 */
[----:B------:R-:W-:Y:S01]  /*87e0*/  STS [UR49+0x1c], R0 ;  /* 0x00001c00ff007988 */ /* 0x000fe20008000831 */
[----:B---3--:R-:W-:-:S03]  /*87f0*/  VIADD R4, R12, 0xffffffff ;  /* 0xffffffff0c047836 */ /* 0x008fc60000000000 */
[----:B------:R-:W1:Y:S04]  /*8800*/  LDS R5, [UR49+0x1c] ;  /* 0x00001c31ff057984 */ /* 0x000e680008000800 */
[----:B-----5:R-:W-:Y:S01]  /*8810*/  STS.64 [UR49], R2 ;  /* 0x00000002ff007988 */ /* 0x020fe20008000a31 */
[----:B-1----:R-:W-:-:S05]  /*8820*/  LOP3.LUT R5, R5, 0xf0, RZ, 0xb8, !PT ;  /* 0x000000f005057812 */ /* 0x002fca00078eb8ff */
[----:B------:R1:W-:Y:S04]  /*8830*/  STS [UR49+0x1c], R5 ;  /* 0x00001c05ff007988 */ /* 0x0003e80008000831 */
[----:B------:R-:W2:Y:S01]  /*8840*/  LDS R9, [UR49+0x1c] ;  /* 0x00001c31ff097984 */ /* 0x000ea20008000800 */
[----:B-1----:R-:W-:-:S05]  /*8850*/  VIADD R5, R13, 0xffffffff ;  /* 0xffffffff0d057836 */ /* 0x002fca0000000000 */
[----:B------:R-:W-:Y:S01]  /*8860*/  STS.128 [UR49+0x20], R4 ;  /* 0x00002004ff007988 */ /* 0x000fe20008000c31 */
[----:B--2---:R-:W-:-:S05]  /*8870*/  LOP3.LUT R9, R9, 0xf00, RZ, 0xb8, !PT ;  /* 0x00000f0009097812 */ /* 0x004fca00078eb8ff */
[----:B------:R-:W-:Y:S04]  /*8880*/  STS.64 [UR49+0x18], R8 ;  /* 0x00001808ff007988 */ /* 0x000fe80008000a31 */
[----:B------:R-:W1:Y:S02]  /*8890*/  LDS R14, [UR49+0x1c] ;  /* 0x00001c31ff0e7984 */ /* 0x000e640008000800 */
[----:B-1----:R-:W-:-:S05]  /*88a0*/  LOP3.LUT R0, R14, 0xf000, RZ, 0xb8, !PT ;  /* 0x0000f0000e007812 */ /* 0x002fca00078eb8ff */
[----:B------:R1:W-:Y:S02]  /*88b0*/  STS [UR49+0x1c], R0 ;  /* 0x00001c00ff007988 */ /* 0x0003e40008000831 */
.L_x_110:
[----:B------:R-:W-:Y:S05]  /*88c0*/  BSYNC B0 ;  /* 0x0000000000007941 */ /* 0x000fea0003800000 */
.L_x_109:
[----:B------:R-:W-:Y:S01]  /*88d0*/  NOP ;  /* 0x0000000000007918 */ /* 0x000fe20000000000 */
[----:B------:R2:W3:Y:S01]  /*88e0*/  LDS R5, [R15+UR49] ;  /* 0x000000310f057984 */ /* 0x0004e20008000800 */
[----:B------:R-:W-:Y:S02]  /*88f0*/  ELECT P0, URZ, PT ;  /* 0x00000000003f782f */ /* 0x000fe40003800000 */
[----:B------:R-:W-:Y:S01]  /*8900*/  IADD3 R2, P3, R15, UR60, RZ ;  /* 0x0000003c0f027c10 */ /* 0x000fe2000ff7e0ff */
[----:B------:R-:W-:Y:S03]  /*8910*/  BSSY B0, `(.L_x_111) ;  /* 0x0000005000007945 */ /* 0x000fe60003800000 */
[----:B------:R-:W-:-:S07]  /*8920*/  IADD3.X R3, RZ, UR61, RZ, P3, !PT ;  /* 0x0000003dff037c10 */ /* 0x000fce0009ffe4ff */
[----:B--2---:R-:W-:Y:S05]  /*8930*/  @!P0 BRA `(.L_x_112) ;  /* 0x0000000000088947 */ /* 0x004fea0003800000 */
[----:B------:R0:W-:Y:S01]  /*8940*/  UTMACMDFLUSH ;  /* 0x00000000000079b7 */ /* 0x0001e20000000000 */
[----:B------:R-:W-:-:S04]  /*8950*/  DEPBAR.LE SB0, 0x0 ;  /* 0x000080000000791a */ /* 0x000fc80000000000 */
.L_x_112:
[----:B------:R-:W-:Y:S05]  /*8960*/  BSYNC B0 ;  /* 0x0000000000007941 */ /* 0x000fea0003800000 */
.L_x_111:
[----:B---3--:R3:W5:Y:S02]  /*8970*/  ATOMG.E.EXCH.STRONG.GPU PT, RZ, [R2], R5 ;  /* 0x0000000502ff73a8 */ /* 0x00876400041ee100 */
.L_x_108:
[----:B------:R-:W-:Y:S01]  /*8980*/  R2UR UR4, R155 ;  /* 0x000000009b0472ca */ /* 0x000fe200000e0000 */
[----:B------:R-:W-:Y:S01]  /*8990*/  UIADD3 UR39, UR39, 0x1, URZ ;  /* 0x0000000127277890 */ /* 0x000fe2000fffe03f */
[----:B------:R-:W-:Y:S01]  /*89a0*/  ISETP.NE.AND P0, PT, R19, RZ, PT ;  /* 0x000000ff1300720c */ /* 0x000fe20003f05270 */
[----:B------:R-:W-:Y:S01]  /*89b0*/  UIADD3 UR36, UR36, 0x8, URZ ;  /* 0x0000000824247890 */ /* 0x000fe2000fffe03f */
[----:B-12---:R-:W-:Y:S01]  /*89c0*/  SEL R0, RZ, 0x1, !P2 ;  /* 0x00000001ff007807 */ /* 0x006fe20005000000 */
[----:B------:R-:W-:-:S04]  /*89d0*/  UISETP.NE.AND UP3, UPT, UR39, 0x8, UPT ;  /* 0x000000082700788c */ /* 0x000fc8000bf65270 */
[----:B------:R-:W-:Y:S02]  /*89e0*/  USEL UR6, URZ, 0x1, UP3 ;  /* 0x000000013f067887 */ /* 0x000fe40009800000 */
[----:B------:R-:W-:Y:S02]  /*89f0*/  USEL UR39, UR39, URZ, UP3 ;  /* 0x0000003f27277287 */ /* 0x000fe40009800000 */
[----:B------:R-:W-:Y:S02]  /*8a00*/  UIADD3 UR4, UR4, 0x7f, URZ ;  /* 0x0000007f04047890 */ /* 0x000fe4000fffe03f */
[----:B------:R-:W-:Y:S02]  /*8a10*/  LOP3.LUT R156, R156, UR6, RZ, 0x3c, !PT ;  /* 0x000000069c9c7c12 */ /* 0x000fe4000f8e3cff */
[----:B------:R-:W-:-:S04]  /*8a20*/  USHF.R.S32.HI UR5, URZ, 0x1f, UR4 ;  /* 0x0000001f3f057899 */ /* 0x000fc80008011404 */
[----:B------:R-:W-:-:S04]  /*8a30*/  ULEA.HI UR5, UR5, UR4, URZ, 0x7 ;  /* 0x0000000405057291 */ /* 0x000fc8000f8f383f */
[----:B------:R-:W-:-:S04]  /*8a40*/  USHF.R.S32.HI UR5, URZ, 0x7, UR5 ;  /* 0x000000073f057899 */ /* 0x000fc80008011405 */
[----:B------:R-:W-:-:S04]  /*8a50*/  UIADD3 UR37, UR5, UR37, URZ ;  /* 0x0000002505257290 */ /* 0x000fc8000fffe03f */
[----:B------:R-:W-:Y:S02]  /*8a60*/  USHF.R.U32.HI UR4, URZ, 0x1, UR37 ;  /* 0x000000013f047899 */ /* 0x000fe40008011625 */
[----:B------:R-:W-:Y:S02]  /*8a70*/  UISETP.GT.U32.AND UP0, UPT, UR37, 0x1, UPT ;  /* 0x000000012500788c */ /* 0x000fe4000bf04070 */
[----:B------:R-:W-:Y:S02]  /*8a80*/  ULOP3.LUT UR4, UR4, 0x1, URZ, 0xc0, !UPT ;  /* 0x0000000104047892 */ /* 0x000fe4000f8ec03f */
[----:B------:R-:W-:Y:S02]  /*8a90*/  UISETP.LT.U32.AND UP1, UPT, UR5, 0x2, UP0 ;  /* 0x000000020500788c */ /* 0x000fe40008721070 */
[----:B------:R-:W-:Y:S02]  /*8aa0*/  UISETP.NE.U32.AND UP2, UPT, UR4, 0x1, UPT ;  /* 0x000000010400788c */ /* 0x000fe4000bf45070 */
[----:B------:R-:W-:-:S02]  /*8ab0*/  ULOP3.LUT UR37, UR37, 0x1, URZ, 0xc0, !UPT ;  /* 0x0000000125257892 */ /* 0x000fc4000f8ec03f */
[----:B------:R-:W-:Y:S02]  /*8ac0*/  UISETP.GT.U32.AND UP0, UPT, UR5, 0x1, !UP2 ;  /* 0x000000010500788c */ /* 0x000fe4000d704070 */
[----:B------:R-:W-:Y:S02]  /*8ad0*/  USEL UR5, URZ, 0x1, !UP1 ;  /* 0x000000013f057887 */ /* 0x000fe4000c800000 */
[----:B------:R-:W-:-:S04]  /*8ae0*/  USEL UR4, URZ, 0x1, !UP0 ;  /* 0x000000013f047887 */ /* 0x000fc8000c000000 */
[----:B------:R-:W-:Y:S01]  /*8af0*/  ULOP3.LUT UR38, UR4, UR38, UR5, 0x96, !UPT ;  /* 0x0000002604267292 */ /* 0x000fe2000f8e9605 */
[----:B------:R-:W-:Y:S11]  /*8b00*/  @P0 BRA `(.L_x_113) ;  /* 0xffffffac00ac0947 */ /* 0x000ff6000383ffff */
[----:B------:R-:W-:-:S04]  /*8b10*/  DEPBAR.LE SB0, 0x0 ;  /* 0x000080000000791a */ /* 0x000fc80000000000 */
[----:B------:R-:W-:Y:S05]  /*8b20*/  @!P1 BRA `(.L_x_114) ;  /* 0x0000000000049947 */ /* 0x000fea0003800000 */
[----:B------:R-:W-:Y:S01]  /*8b30*/  BPT.TRAP 0x1 ;  /* 0x000000040000795c */ /* 0x000fe20000300000 */
.L_x_114:
[----:B------:R-:W-:-:S04]  /*8b40*/  ULEA UR47, UR56, UR47, 0x3 ;  /* 0x0000002f382f7291 */ /* 0x000fc8000f8e183f */
[----:B------:R-:W-:-:S04]  /*8b50*/  UIADD3 UR47, UR47, 0x384c0, URZ ;  /* 0x000384c02f2f7890 */ /* 0x000fc8000fffe03f */
[----:B------:R-:W-:-:S09]  /*8b60*/  UPRMT UR47, UR43, 0x654, UR47 ;  /* 0x000006542b2f7896 */ /* 0x000fd2000800002f */
[----:B-----5:R-:W-:Y:S01]  /*8b70*/  SYNCS.ARRIVE.TRANS64.RED.A1T0 RZ, [UR47], RZ ;  /* 0x000000ffffff79a7 */ /* 0x020fe2000810042f */
[----:B------:R-:W-:Y:S05]  /*8b80*/  EXIT ;  /* 0x000000000000794d */ /* 0x000fea0003800000 */
.L_x_23:
[----:B------:R-:W-:-:S08]  /*8b90*/  NOP ;  /* 0x0000000000007918 */ /* 0x000fd00000000000 */
[----:B-----5:R-:W1:-:S00]  /*8ba0*/  USETMAXREG.DEALLOC.CTAPOOL 0x28 ;  /* 0x00000028000079c8 */ /* 0x020e4000080e0500 */
[----:B------:R-:W-:-:S06]  /*8bb0*/  UISETP.NE.AND UP1, UPT, UR55, 0x3, UPT ;  /* 0x000000033700788c */ /* 0x000fcc000bf25270 */
[----:B------:R-:W-:-:S13]  /*8bc0*/  PLOP3.LUT P1, PT, PT, PT, UP1, 0x80, 0x0 ;  /* 0x000000000000781c */ /* 0x000fda0003f2f018 */
[----:B-1----:R-:W-:Y:S05]  /*8bd0*/  @!P1 BRA `(.L_x_115) ;  /* 0x0000003800a89947 */ /* 0x002fea0003800000 */
[----:B------:R-:W-:-:S13]  /*8be0*/  ISETP.NE.AND P0, PT, RZ, UR55, PT ;  /* 0x00000037ff007c0c */ /* 0x000fda000bf05270 */
[----:B------:R-:W-:Y:S05]  /*8bf0*/  @!P0 BRA `(.L_x_116) ;  /* 0x0000001c00b08947 */ /* 0x000fea0003800000 */
[----:B------:R-:W-:-:S06]  /*8c00*/  UISETP.NE.AND UP0, UPT, UR55, 0x2, UPT ;  /* 0x000000023700788c */ /* 0x000fcc000bf05270 */
[----:B------:R-:W-:-:S13]  /*8c10*/  PLOP3.LUT P0, PT, PT, PT, UP0, 0x80, 0x0 ;  /* 0x000000000000781c */ /* 0x000fda0003f0f008 */
[----:B--2---:R-:W-:Y:S05]  /*8c20*/  @P0 EXIT ;  /* 0x000000000000094d */ /* 0x004fea0003800000 */
[----:B------:R-:W1:Y:S01]  /*8c30*/  S2UR UR4, SR_CTAID.Y ;  /* 0x00000000000479c3 */ /* 0x000e620000002600 */
[----:B------:R-:W-:Y:S01]  /*8c40*/  ELECT P0, URZ, PT ;  /* 0x00000000003f782f */ /* 0x000fe20003800000 */
[----:B------:R-:W-:Y:S01]  /*8c50*/  BSSY B0, `(.L_x_117) ;  /* 0x000001d000007945 */ /* 0x000fe20003800000 */
[----:B-1----:R-:W-:-:S11]  /*8c60*/  UIMAD UR4, UR4, UR41, UR40 ;  /* 0x00000029040472a4 */ /* 0x002fd6000f8e0228 */
[----:B------:R-:W-:Y:S05]  /*8c70*/  @!P0 BRA `(.L_x_118) ;  /* 0x0000000000688947 */ /* 0x000fea0003800000 */
[----:B------:R-:W1:Y:S01]  /*8c80*/  LDC.64 R4, c[0x0][0x600] ;  /* 0x00018000ff047b82 */ /* 0x000e620000000a00 */
[----:B------:R-:W-:Y:S02]  /*8c90*/  UMOV UR5, 0x400 ;  /* 0x0000040000057882 */ /* 0x000fe40000000000 */
[----:B------:R-:W-:-:S05]  /*8ca0*/  ULEA UR5, UR42, UR5, 0x18 ;  /* 0x000000052a057291 */ /* 0x000fca000f8ec03f */
[----:B------:R-:W1:Y:S08]  /*8cb0*/  LDC.64 R6, c[0x0][0x608] ;  /* 0x00018200ff067b82 */ /* 0x000e700000000a00 */
[----:B------:R-:W2:Y:S08]  /*8cc0*/  LDC.64 R32, c[0x0][0x610] ;  /* 0x00018400ff207b82 */ /* 0x000eb00000000a00 */
[----:B------:R-:W2:Y:S01]  /*8cd0*/  LDC.64 R34, c[0x0][0x618] ;  /* 0x00018600ff227b82 */ /* 0x000ea20000000a00 */
[----:B-1----:R1:W-:Y:S07]  /*8ce0*/  STS.128 [UR5+0x38680], R4 ;  /* 0x03868004ff007988 */ /* 0x0023ee0008000c05 */
[----:B------:R-:W3:Y:S08]  /*8cf0*/  LDC.64 R28, c[0x0][0x620] ;  /* 0x00018800ff1c7b82 */ /* 0x000ef00000000a00 */
[----:B------:R-:W3:Y:S01]  /*8d00*/  LDC.64 R30, c[0x0][0x628] ;  /* 0x00018a00ff1e7b82 */ /* 0x000ee20000000a00 */
[----:B--2---:R2:W-:Y:S07]  /*8d10*/  STS.128 [UR5+0x38690], R32 ;  /* 0x03869020ff007988 */ /* 0x0045ee0008000c05 */
[----:B------:R-:W4:Y:S08]  /*8d20*/  LDC.64 R24, c[0x0][0x630] ;  /* 0x00018c00ff187b82 */ /* 0x000f300000000a00 */
[----:B------:R-:W4:Y:S08]  /*8d30*/  LDC.64 R26, c[0x0][0x638] ;  /* 0x00018e00ff1a7b82 */ /* 0x000f300000000a00 */
[----:B------:R-:W5:Y:S01]  /*8d40*/  LDC.64 R20, c[0x0][0x640] ;  /* 0x00019000ff147b82 */ /* 0x000f620000000a00 */
[----:B---3--:R2:W-:Y:S07]  /*8d50*/  STS.128 [UR5+0x386a0], R28 ;  /* 0x0386a01cff007988 */ /* 0x0085ee0008000c05 */
[----:B------:R-:W5:Y:S08]  /*8d60*/  LDC.64 R22, c[0x0][0x648] ;  /* 0x00019200ff167b82 */ /* 0x000f700000000a00 */
[----:B------:R-:W3:Y:S01]  /*8d70*/  LDC.64 R12, c[0x0][0x650] ;  /* 0x00019400ff0c7b82 */ /* 0x000ee20000000a00 */
[----:B----4-:R2:W-:Y:S07]  /*8d80*/  STS.128 [UR5+0x386b0], R24 ;  /* 0x0386b018ff007988 */ /* 0x0105ee0008000c05 */
[----:B------:R-:W3:Y:S08]  /*8d90*/  LDC.64 R14, c[0x0][0x658] ;  /* 0x00019600ff0e7b82 */ /* 0x000ef00000000a00 */
[----:B------:R-:W4:Y:S01]  /*8da0*/  LDC.64 R8, c[0x0][0x660] ;  /* 0x00019800ff087b82 */ /* 0x000f220000000a00 */
[----:B-----5:R2:W-:Y:S07]  /*8db0*/  STS.128 [UR5+0x386c0], R20 ;  /* 0x0386c014ff007988 */ /* 0x0205ee0008000c05 */
[----:B------:R-:W4:Y:S08]  /*8dc0*/  LDC.64 R10, c[0x0][0x668] ;  /* 0x00019a00ff0a7b82 */ /* 0x000f300000000a00 */
[----:B-1----:R-:W1:Y:S01]  /*8dd0*/  LDC.64 R4, c[0x0][0x670] ;  /* 0x00019c00ff047b82 */ /* 0x002e620000000a00 */
[----:B---3--:R2:W-:Y:S07]  /*8de0*/  STS.128 [UR5+0x386d0], R12 ;  /* 0x0386d00cff007988 */ /* 0x0085ee0008000c05 */
[----:B------:R-:W1:Y:S01]  /*8df0*/  LDC.64 R6, c[0x0][0x678] ;  /* 0x00019e00ff067b82 */ /* 0x000e620000000a00 */
[----:B----4-:R2:W-:Y:S04]  /*8e00*/  STS.128 [UR5+0x386e0], R8 ;  /* 0x0386e008ff007988 */ /* 0x0105e80008000c05 */
[----:B-1----:R2:W-:Y:S02]  /*8e10*/  STS.128 [UR5+0x386f0], R4 ;  /* 0x0386f004ff007988 */ /* 0x0025e40008000c05 */
.L_x_118:
[----:B------:R-:W-:Y:S05]  /*8e20*/  BSYNC B0 ;  /* 0x0000000000007941 */ /* 0x000fea0003800000 */
.L_x_117:
[----:B------:R-:W-:Y:S01]  /*8e30*/  ELECT P0, URZ, PT ;  /* 0x00000000003f782f */ /* 0x000fe20003800000 */
[----:B------:R-:W-:Y:S01]  /*8e40*/  NOP ;  /* 0x0000000000007918 */ /* 0x000fe20000000000 */
[----:B------:R-:W-:Y:S01]  /*8e50*/  ULDC UR5, c[0x0][0x884] ;  /* 0x0002210000057ab9 */ /* 0x000fe20000000800 */
[----:B------:R-:W-:Y:S01]  /*8e60*/  ULDC.64 UR44, c[0x0][0x800] ;  /* 0x00020000002c7ab9 */ /* 0x000fe20000000a00 */
[----:B------:R-:W-:Y:S01]  /*8e70*/  ULEA UR4, UR5, UR4, 0x1 ;  /* 0x0000000405047291 */ /* 0x000fe2000f8e083f */
[----:B------:R-:W-:Y:S03]  /*8e80*/  BSSY B0, `(.L_x_119) ;  /* 0x0000033000007945 */ /* 0x000fe60003800000 */
[----:B------:R-:W-:-:S05]  /*8e90*/  UIMAD.WIDE UR44, UR4, 0x80, UR44 ;  /* 0x00000080042c78a5 */ /* 0x000fca000f8e022c */
[----:B------:R-:W-:Y:S07]  /*8ea0*/  @!P0 BRA `(.L_x_120) ;  /* 0x0000000000c08947 */ /* 0x000fee0003800000 */
[----:B------:R-:W-:Y:S01]  /*8eb0*/  ULDC.64 UR4, c[0x0][0x808] ;  /* 0x0002020000047ab9 */ /* 0x000fe20000000a00 */
[----:B------:R-:W-:Y:S01]  /*8ec0*/  ULDC.64 UR6, c[0x0][0x810] ;  /* 0x0002040000067ab9 */ /* 0x000fe20000000a00 */
[----:B------:R-:W-:Y:S02]  /*8ed0*/  ISETP.NE.U32.AND P0, PT, RZ, UR4, PT ;  /* 0x00000004ff007c0c */ /* 0x000fe4000bf05070 */
[----:B------:R-:W-:Y:S02]  /*8ee0*/  ISETP.NE.U32.AND P1, PT, RZ, UR6, PT ;  /* 0x00000006ff007c0c */ /* 0x000fe4000bf25070 */
[----:B------:R-:W-:Y:S02]  /*8ef0*/  ISETP.NE.AND.EX P0, PT, RZ, UR5, PT, P0 ;  /* 0x00000005ff007c0c */ /* 0x000fe4000bf05300 */
[----:B------:R-:W-:-:S11]  /*8f00*/  ISETP.NE.AND.EX P1, PT, RZ, UR7, PT, P1 ;  /* 0x00000007ff007c0c */ /* 0x000fd6000bf25310 */
[----:B------:R-:W-:Y:S05]  /*8f10*/  @!P0 BRA `(.L_x_121) ;  /* 0x0000000000188947 */ /* 0x000fea0003800000 */
[----:B--2---:R-:W-:-:S04]  /*8f20*/  LEA R4, P0, R18, UR4, 0x3 ;  /* 0x0000000412047c11 */ /* 0x004fc8000f8018ff */
[----:B------:R-:W-:-:S06]  /*8f30*/  LEA.HI.X R5, R18, UR5, R3, 0x3, P0 ;  /* 0x0000000512057c11 */ /* 0x000fcc00080f1c03 */
[----:B------:R-:W2:Y:S01]  /*8f40*/  LDG.E.64 R4, desc[UR58][R4.64] ;  /* 0x0000003a04047981 */ /* 0x000ea2000c1e1b00 */
[----:B------:R-:W-:Y:S02]  /*8f50*/  UMOV UR4, 0x400 ;  /* 0x0000040000047882 */ /* 0x000fe40000000000 */
[----:B------:R-:W-:-:S09]  /*8f60*/  ULEA UR4, UR42, UR4, 0x18 ;  /* 0x000000042a047291 */ /* 0x000fd2000f8ec03f */
[----:B--2---:R1:W-:Y:S03]  /*8f70*/  STS.64 [UR4+0x38680], R4 ;  /* 0x03868004ff007988 */ /* 0x0043e60008000a04 */
.L_x_121:
[----:B------:R-:W-:Y:S05]  /*8f80*/  @!P1 BRA `(.L_x_120) ;  /* 0x0000000000889947 */ /* 0x000fea0003800000 */
[----:B-12---:R-:W-:-:S04]  /*8f90*/  LEA R4, P0, R18, UR6, 0x3 ;  /* 0x0000000612047c11 */ /* 0x006fc8000f8018ff */
[----:B------:R-:W-:-:S06]  /*8fa0*/  LEA.HI.X R5, R18, UR7, R3, 0x3, P0 ;  /* 0x0000000712057c11 */ /* 0x000fcc00080f1c03 */
[----:B------:R-:W2:Y:S01]  /*8fb0*/  LDG.E.64 R4, desc[UR58][R4.64] ;  /* 0x0000003a04047981 */ /* 0x000ea2000c1e1b00 */
[----:B------:R-:W-:Y:S02]  /*8fc0*/  UMOV UR4, 0x400 ;  /* 0x0000040000047882 */ /* 0x000fe40000000000 */
[----:B------:R-:W-:-:S04]  /*8fd0*/  ULEA UR4, UR42, UR4, 0x18 ;  /* 0x000000042a047291 */ /* 0x000fc8000f8ec03f */
[----:B------:R-:W-:-:S05]  /*8fe0*/  UIADD3 UR5, UR4, 0x38680, URZ ;  /* 0x0003868004057890 */ /* 0x000fca000fffe03f */
[----:B------:R-:W1:Y:S01]  /*8ff0*/  LDS R3, [UR4+0x3869c] ;  /* 0x03869c04ff037984 */ /* 0x000e620008000800 */
[----:B------:R-:W-:-:S03]  /*9000*/  IMAD.U32 R8, RZ, RZ, UR5 ;  /* 0x00000005ff087e24 */ /* 0x000fc6000f8e00ff */
[----:B------:R-:W-:Y:S02]  /*9010*/  STS [UR4+0x386b0], RZ ;  /* 0x0386b0ffff007988 */ /* 0x000fe40008000804 */
[----:B------:R-:W-:-:S05]  /*9020*/  SHF.R.U64 R8, R8, 0x4, RZ ;  /* 0x0000000408087819 */ /* 0x000fca00000012ff */
[----:B------:R-:W-:Y:S04]  /*9030*/  STS [UR4+0x38690], R8 ;  /* 0x03869008ff007988 */ /* 0x000fe80008000804 */
[----:B------:R-:W-:Y:S01]  /*9040*/  STS [UR4+0x38694], R8 ;  /* 0x03869408ff007988 */ /* 0x000fe20008000804 */
[----:B--2---:R-:W-:Y:S01]  /*9050*/  SHF.L.U64.HI R11, R4, 0x1, R5 ;  /* 0x00000001040b7819 */ /* 0x004fe20000010205 */
[----:B------:R-:W-:-:S03]  /*9060*/  VIADD R5, R0, 0xffffffff ;  /* 0xffffffff00057836 */ /* 0x000fc60000000000 */
[----:B------:R-:W-:-:S04]  /*9070*/  LOP3.LUT R11, R11, 0x1fffffff, RZ, 0xc0, !PT ;  /* 0x1fffffff0b0b7812 */ /* 0x000fc800078ec0ff */
[----:B------:R-:W-:-:S04]  /*9080*/  SHF.R.U32.HI R6, RZ, 0x4, R11 ;  /* 0x00000004ff067819 */ /* 0x000fc8000001160b */
[----:B-1----:R-:W-:-:S05]  /*9090*/  LOP3.LUT R3, R3, 0xf, R6, 0xb8, !PT ;  /* 0x0000000f03037812 */ /* 0x002fca00078eb806 */
[----:B------:R1:W-:Y:S04]  /*90a0*/  STS [UR4+0x3869c], R3 ;  /* 0x03869c03ff007988 */ /* 0x0003e80008000804 */
[----:B------:R-:W2:Y:S01]  /*90b0*/  LDS R6, [UR4+0x3869c] ;  /* 0x03869c04ff067984 */ /* 0x000ea20008000800 */
[----:B-1----:R-:W-:Y:S02]  /*90c0*/  IMAD.SHL.U32 R3, R4, 0x2, RZ ;  /* 0x0000000204037824 */ /* 0x002fe400078e00ff */
[----:B------:R-:W-:-:S03]  /*90d0*/  VIADD R4, R2, 0xffffffff ;  /* 0xffffffff02047836 */ /* 0x000fc60000000000 */
[----:B------:R-:W-:-:S04]  /*90e0*/  LOP3.LUT R2, R3, 0xfffffffe, RZ, 0xc0, !PT ;  /* 0xfffffffe03027812 */ /* 0x000fc800078ec0ff */
[----:B------:R-:W-:-:S05]  /*90f0*/  SHF.R.U64 R2, R2, 0x4, R11 ;  /* 0x0000000402027819 */ /* 0x000fca000000120b */
[----:B------:R-:W-:Y:S01]  /*9100*/  STS [UR4+0x3868c], R2 ;  /* 0x03868c02ff007988 */ /* 0x000fe20008000804 */
[----:B--2---:R-:W-:-:S05]  /*9110*/  LOP3.LUT R6, R6, 0xf0, RZ, 0xb8, !PT ;  /* 0x000000f006067812 */ /* 0x004fca00078eb8ff */
[----:B------:R1:W-:Y:S04]  /*9120*/  STS [UR4+0x3869c], R6 ;  /* 0x03869c06ff007988 */ /* 0x0003e80008000804 */
[----:B------:R-:W2:Y:S01]  /*9130*/  LDS R9, [UR4+0x3869c] ;  /* 0x03869c04ff097984 */ /* 0x000ea20008000800 */
[----:B-1----:R-:W-:-:S05]  /*9140*/  CS2R R6, SRZ ;  /* 0x0000000000067805 */ /* 0x002fca000001ff00 */
[----:B------:R-:W-:Y:S01]  /*9150*/  STS.128 [UR4+0x386a0], R4 ;  /* 0x0386a004ff007988 */ /* 0x000fe20008000c04 */
[----:B--2---:R-:W-:-:S05]  /*9160*/  LOP3.LUT R9, R9, 0xf00, RZ, 0xb8, !PT ;  /* 0x00000f0009097812 */ /* 0x004fca00078eb8ff */
[----:B------:R-:W-:Y:S04]  /*9170*/  STS.64 [UR4+0x38698], R8 ;  /* 0x03869808ff007988 */ /* 0x000fe80008000a04 */
[----:B------:R-:W1:Y:S02]  /*9180*/  LDS R10, [UR4+0x3869c] ;  /* 0x03869c04ff0a7984 */ /* 0x000e640008000800 */
[----:B-1----:R-:W-:-:S05]  /*9190*/  LOP3.LUT R0, R10, 0xf000, RZ, 0xb8, !PT ;  /* 0x0000f0000a007812 */ /* 0x002fca00078eb8ff */
[----:B------:R3:W-:Y:S02]  /*91a0*/  STS [UR4+0x3869c], R0 ;  /* 0x03869c00ff007988 */ /* 0x0007e40008000804 */
.L_x_120:
[----:B------:R-:W-:Y:S05]  /*91b0*/  BSYNC B0 ;  /* 0x0000000000007941 */ /* 0x000fea0003800000 */
.L_x_119:
[----:B---3--:R-:W3:Y:S01]  /*91c0*/  S2R R0, SR_LANEID ;  /* 0x0000000000007919 */ /* 0x008ee20000000000 */
[----:B------:R-:W-:Y:S01]  /*91d0*/  ELECT P0, URZ, PT ;  /* 0x00000000003f782f */ /* 0x000fe20003800000 */
[----:B------:R-:W-:Y:S01]  /*91e0*/  NOP ;  /* 0x0000000000007918 */ /* 0x000fe20000000000 */
[----:B------:R-:W-:Y:S01]  /*91f0*/  UMOV UR38, URZ ;  /* 0x0000003f00267c82 */ /* 0x000fe20008000000 */
[----:B------:R-:W-:Y:S10]  /*9200*/  BSSY B0, `(.L_x_122) ;  /* 0x0000004000007945 */ /* 0x000ff40003800000 */
[----:B------:R-:W-:Y:S05]  /*9210*/  @!P0 BRA `(.L_x_123) ;  /* 0x0000000000088947 */ /* 0x000fea0003800000 */
[----:B------:R0:W-:Y:S01]  /*9220*/  UTMACMDFLUSH ;  /* 0x00000000000079b7 */ /* 0x0001e20000000000 */
[----:B------:R-:W-:-:S04]  /*9230*/  DEPBAR.LE SB0, 0x0 ;  /* 0x000080000000791a */ /* 0x000fc80000000000 */
.L_x_123:
[----:B------:R-:W-:Y:S05]  /*9240*/  BSYNC B0 ;  /* 0x0000000000007941 */ /* 0x000fea0003800000 */
.L_x_122:
[----:B------:R-:W-:Y:S01]  /*9250*/  UMOV UR35, 0x400 ;  /* 0x0000040000237882 */ /* 0x000fe20000000000 */
[----:B-123--:R-:W-:Y:S01]  /*9260*/  IMAD.SHL.U32 R4, R0, 0x4, RZ ;  /* 0x0000000400047824 */ /* 0x00efe200078e00ff */
[----:B------:R-:W-:-:S04]  /*9270*/  ULEA UR35, UR42, UR35, 0x18 ;  /* 0x000000232a237291 */ /* 0x000fc8000f8ec03f */
[----:B------:R-:W-:Y:S01]  /*9280*/  UIADD3 UR34, UR35, 0x38680, URZ ;  /* 0x0003868023227890 */ /* 0x000fe2000fffe03f */
[----:B------:R-:W-:Y:S01]  /*9290*/  IADD3 R2, P0, R4, UR44, RZ ;  /* 0x0000002c04027c10 */ /* 0x000fe2000ff1e0ff */
[----:B------:R-:W-:-:S04]  /*92a0*/  IMAD.MOV.U32 R0, RZ, RZ, RZ ;  /* 0x000000ffff007224 */ /* 0x000fc800078e00ff */
[----:B------:R-:W-:-:S03]  /*92b0*/  IMAD.X R3, RZ, RZ, UR45, P0 ;  /* 0x0000002dff037e24 */ /* 0x000fc600080e06ff */
[----:B------:R-:W1:Y:S01]  /*92c0*/  LDS R5, [R4+UR34] ;  /* 0x0000002204057984 */ /* 0x000e620008000800 */
[----:B------:R-:W-:-:S03]  /*92d0*/  SHF.L.U32 R0, R0, 0x1f, RZ ;  /* 0x0000001f00007819 */ /* 0x000fc600000006ff */
[----:B-1----:R1:W2:Y:S02]  /*92e0*/  ATOMG.E.EXCH.STRONG.GPU PT, RZ, [R2], R5 ;  /* 0x0000000502ff73a8 */ /* 0x0022a400041ee100 */
[----:B--2---:R-:W2:Y:S01]  /*92f0*/  SYNCS.PHASECHK.TRANS64.TRYWAIT P0, [UR35+0x384e8], R0 ;  /* 0x0384e800ff0075a7 */ /* 0x004ea20008000163 */
[----:B------:R-:W-:Y:S02]  /*9300*/  ULOP3.LUT UR33, UR54, 0x1, URZ, 0xfc, !UPT ;  /* 0x0000000136217892 */ /* 0x000fe4000f8efc3f */
[----:B------:R-:W-:Y:S01]  /*9310*/  ULOP3.LUT UR37, UR52, 0x2, URZ, 0xfc, !UPT ;  /* 0x0000000234257892 */ /* 0x000fe2000f8efc3f */
[----:B-12---:R-:W-:Y:S11]  /*9320*/  @!P0 BRA `(.L_x_124) ;  /* 0x0000005800c08947 */ /* 0x006ff60003800000 */
.L_x_276:
[----:B------:R-:W-:Y:S01]  /*9330*/  IMAD.MOV.U32 R2, RZ, RZ, 0x1 ;  /* 0x00000001ff027424 */ /* 0x000fe200078e00ff */
[----:B------:R-:W-:Y:S01]  /*9340*/  ULDC UR32, c[0x0][0x598] ;  /* 0x0001660000207ab9 */ /* 0x000fe20000000800 */
[----:B------:R-:W-:Y:S01]  /*9350*/  IMAD.MOV.U32 R12, RZ, RZ, RZ ;  /* 0x000000ffff0c7224 */ /* 0x000fe200078e00ff */
[----:B------:R-:W-:Y:S01]  /*9360*/  ULDC UR36, c[0x0][0x580] ;  /* 0x0001600000247ab9 */ /* 0x000fe20000000800 */
[----:B------:R-:W-:Y:S01]  /*9370*/  ULDC.64 UR4, c[0x0][0x590] ;  /* 0x0001640000047ab9 */ /* 0x000fe20000000a00 */
[----:B------:R-:W-:-:S05]  /*9380*/  ULDC.64 UR6, c[0x0][0x588] ;  /* 0x0001620000067ab9 */ /* 0x000fca0000000a00 */
.L_x_185:
[----:B------:R-:W-:-:S06]  /*9390*/  UISETP.NE.AND UP0, UPT, UR33, 0x3, UPT ;  /* 0x000000032100788c */ /* 0x000fcc000bf05270 */
[----:B------:R-:W-:-:S13]  /*93a0*/  PLOP3.LUT P1, PT, PT, PT, UP0, 0x80, 0x0 ;  /* 0x000000000000781c */ /* 0x000fda0003f2f008 */
[----:B---345:R-:W-:Y:S05]  /*93b0*/  @!P1 BRA `(.L_x_125) ;  /* 0x0000000000049947 */ /* 0x038fea0003800000 */
[----:B------:R-:W-:Y:S01]  /*93c0*/  BPT.TRAP 0x1 ;  /* 0x000000040000795c */ /* 0x000fe20000300000 */
.L_x_125:
[----:B------:R-:W-:Y:S01]  /*93d0*/  ULEA UR8, UR38, UR35, 0x3 ;  /* 0x0000002326087291 */ /* 0x000fe2000f8e183f */
[----:B-1----:R-:W-:-:S08]  /*93e0*/  SHF.L.U32 R0, R12, 0x1f, RZ ;  /* 0x0000001f0c007819 */ /* 0x002fd000000006ff */
[----:B------:R-:W1:Y:S02]  /*93f0*/  SYNCS.PHASECHK.TRANS64.TRYWAIT P0, [UR8+0x38400], R0 ;  /* 0x03840000ff0075a7 */ /* 0x000e640008000148 */
[----:B-1----:R-:W-:Y:S05]  /*9400*/  @!P0 BRA `(.L_x_126) ;  /* 0x0000005800a08947 */ /* 0x002fea0003800000 */
.L_x_277:
[----:B------:R-:W-:-:S09]  /*9410*/  ULEA UR9, UR38, UR35, 0x4 ;  /* 0x0000002326097291 */ /* 0x000fd2000f8e203f */
[----:B------:R-:W2:Y:S01]  /*9420*/  LDS.128 R4, [UR9+0x384f0] ;  /* 0x0384f009ff047984 */ /* 0x000ea20008000c00 */
        /* <DEDUP_REMOVED lines=8> */
.L_x_127:
[----:B------:R-:W-:Y:S01]  /*94b0*/  UIADD3 UR8, UR8, 0x38440, URZ ;  /* 0x0003844008087890 */ /* 0x000fe2000fffe03f */
[----:B------:R-:W-:Y:S02]  /*94c0*/  R2UR UR10, R16 ;  /* 0x00000000100a72ca */ /* 0x000fe400000e0000 */
[----:B------:R-:W-:Y:S01]  /*94d0*/  R2UR UR11, R17 ;  /* 0x00000000110b72ca */ /* 0x000fe200000e0000 */
[----:B------:R-:W-:Y:S01]  /*94e0*/  UPRMT UR8, UR42, 0x654, UR8 ;  /* 0x000006542a087896 */ /* 0x000fe20008000008 */
[----:B------:R-:W-:Y:S02]  /*94f0*/  LOP3.LUT P1, RZ, R2, 0xff, RZ, 0xc0, !PT ;  /* 0x000000ff02ff7812 */ /* 0x000fe4000782c0ff */
[----:B------:R-:W-:-:S04]  /*9500*/  ISETP.NE.U32.AND P0, PT, RZ, UR4, PT ;  /* 0x00000004ff007c0c */ /* 0x000fc8000bf05070 */
[----:B------:R-:W-:Y:S02]  /*9510*/  ISETP.NE.AND.EX P0, PT, RZ, UR5, PT, P0 ;  /* 0x00000005ff007c0c */ /* 0x000fe4000bf05300 */
[----:B---3--:R-:W-:Y:S01]  /*9520*/  SYNCS.ARRIVE.TRANS64.RED.A1T0 RZ, [UR8], RZ ;  /* 0x000000ffffff79a7 */ /* 0x008fe20008100408 */
[----:B------:R-:W-:Y:S02]  /*9530*/  USHF.L.U32 UR10, UR10, 0x7, URZ ;  /* 0x000000070a0a7899 */ /* 0x000fe4000800063f */
[----:B------:R-:W-:Y:S02]  /*9540*/  USHF.L.U32 UR11, UR11, 0x8, URZ ;  /* 0x000000080b0b7899 */ /* 0x000fe4000800063f */
[----:B------:R-:W-:Y:S10]  /*9550*/  @!P1 BRA `(.L_x_128) ;  /* 0x00000000000c9947 */ /* 0x000ff40003800000 */
[----:B------:R-:W-:-:S04]  /*9560*/  DEPBAR {5,4,3,2,1,0} ;  /* 0x0000003f0000791a */ /* 0x000fc80000000000 */
[----:B------:R3:W-:Y:S02]  /*9570*/  UTMACCTL.IV [UR44] ;  /* 0x000000002c0079b9 */ /* 0x0007e40008000000 */
[----:B---3--:R-:W-:Y:S01]  /*9580*/  NOP ;  /* 0x0000000000007918 */ /* 0x008fe20000000000 */
.L_x_128:
[----:B------:R-:W-:Y:S05]  /*9590*/  @!P0 BRA `(.L_x_129) ;  /* 0x0000000000188947 */ /* 0x000fea0003800000 */
[----:B-1----:R-:W1:Y:S02]  /*95a0*/  LDC.64 R2, c[0x0][0x590] ;  /* 0x00016400ff027b82 */ /* 0x002e640000000a00 */
[----:B-1----:R-:W-:-:S06]  /*95b0*/  IMAD.WIDE R2, R18, 0x8, R2 ;  /* 0x0000000812027825 */ /* 0x002fcc00078e0202 */
[----:B------:R-:W3:Y:S04]  /*95c0*/  LDG.E.64 R2, desc[UR58][R2.64] ;  /* 0x0000003a02027981 */ /* 0x000ee8000c1e1b00 */
[----:B---3--:R-:W3:Y:S02]  /*95d0*/  LD.E R0, desc[UR58][R2.64] ;  /* 0x0000003a02007980 */ /* 0x008ee4000c101900 */
[----:B---3--:R-:W-:Y:S01]  /*95e0*/  FSETP.NEU.AND P0, PT, R0, RZ, PT ;  /* 0x000000ff0000720b */ /* 0x008fe20003f0d000 */
[----:B------:R-:W-:-:S12]  /*95f0*/  BRA `(.L_x_130) ;  /* 0x0000000000247947 */ /* 0x000fd80003800000 */
.L_x_129:
[----:B------:R-:W-:Y:S02]  /*9600*/  ISETP.NE.U32.AND P1, PT, RZ, UR6, PT ;  /* 0x00000006ff007c0c */ /* 0x000fe4000bf25070 */
[----:B------:R-:W-:Y:S02]  /*9610*/  FSETP.NEU.AND P0, PT, RZ, UR36, PT ;  /* 0x00000024ff007c0b */ /* 0x000fe4000bf0d000 */
[----:B------:R-:W-:-:S13]  /*9620*/  ISETP.NE.AND.EX P1, PT, RZ, UR7, PT, P1 ;  /* 0x00000007ff007c0c */ /* 0x000fda000bf25310 */
[----:B------:R-:W-:Y:S05]  /*9630*/  @!P1 BRA `(.L_x_130) ;  /* 0x0000000000149947 */ /* 0x000fea0003800000 */
[----:B-1----:R-:W1:Y:S01]  /*9640*/  LDC.64 R2, c[0x0][0x588] ;  /* 0x00016200ff027b82 */ /* 0x002e620000000a00 */
[----:B------:R-:W-:-:S04]  /*9650*/  IMAD R9, R18, UR32, RZ ;  /* 0x0000002012097c24 */ /* 0x000fc8000f8e02ff */
[----:B-1----:R-:W-:-:S06]  /*9660*/  IMAD.WIDE R2, R9, 0x4, R2 ;  /* 0x0000000409027825 */ /* 0x002fcc00078e0202 */
[----:B------:R-:W3:Y:S02]  /*9670*/  LDG.E R2, desc[UR58][R2.64] ;  /* 0x0000003a02027981 */ /* 0x000ee4000c1e1900 */
[----:B---3--:R-:W-:-:S13]  /*9680*/  FSETP.NEU.AND P0, PT, R2, RZ, PT ;  /* 0x000000ff0200720b */ /* 0x008fda0003f0d000 */
.L_x_130:
[----:B------:R-:W-:Y:S01]  /*9690*/  UISETP.NE.AND UP0, UPT, UR37, 0x3, UPT ;  /* 0x000000032500788c */ /* 0x000fe2000bf05270 */
[----:B------:R-:W-:-:S05]  /*96a0*/  ELECT P1, URZ, PT ;  /* 0x00000000003f782f */ /* 0x000fca0003820000 */
[----:B------:R-:W-:Y:S02]  /*96b0*/  PLOP3.LUT P2, PT, PT, PT, UP0, 0x80, 0x0 ;  /* 0x000000000000781c */ /* 0x000fe40003f4f008 */
[----:B------:R-:W-:-:S11]  /*96c0*/  PLOP3.LUT P0, PT, P0, P1, PT, 0x2a, 0x0 ;  /* 0x000000000000781c */ /* 0x000fd60000702572 */
[----:B------:R-:W-:Y:S05]  /*96d0*/  @!P2 BRA `(.L_x_131) ;  /* 0x000000000004a947 */ /* 0x000fea0003800000 */
[----:B------:R-:W-:Y:S01]  /*96e0*/  BPT.TRAP 0x1 ;  /* 0x000000040000795c */ /* 0x000fe20000300000 */
.L_x_131:
[----:B-1----:R-:W-:-:S05]  /*96f0*/  IMAD.MOV.U32 R0, RZ, RZ, 0x1 ;  /* 0x00000001ff007424 */ /* 0x002fca00078e00ff */
[----:B------:R-:W-:-:S04]  /*9700*/  SHF.L.U32 R0, R0, 0x1f, RZ ;  /* 0x0000001f00007819 */ /* 0x000fc800000006ff */
[----:B------:R-:W1:Y:S02]  /*9710*/  SYNCS.PHASECHK.TRANS64.TRYWAIT P1, [UR35+0x384c0], R0 ;  /* 0x0384c000ff0075a7 */ /* 0x000e640008020163 */
[----:B-1----:R-:W-:Y:S05]  /*9720*/  @!P1 BRA `(.L_x_132) ;  /* 0x0000005400f09947 */ /* 0x002fea0003800000 */
.L_x_278:
[----:B------:R-:W-:Y:S04]  /*9730*/  BSSY B0, `(.L_x_133) ;  /* 0x0000010000007945 */ /* 0x000fe80003800000 */
[----:B------:R-:W-:Y:S05]  /*9740*/  @P0 BRA `(.L_x_134) ;  /* 0x0000000000380947 */ /* 0x000fea0003800000 */
[----:B------:R-:W-:Y:S02]  /*9750*/  UIADD3 UR8, UR35, 0x30000, URZ ;  /* 0x0003000023087890 */ /* 0x000fe4000fffe03f */
[----:B------:R-:W-:Y:S02]  /*9760*/  UIADD3 UR9, UR35, 0x384a0, URZ ;  /* 0x000384a023097890 */ /* 0x000fe4000fffe03f */
[----:B------:R-:W-:Y:S02]  /*9770*/  UIADD3 UR14, UR10, 0x40, URZ ;  /* 0x000000400a0e7890 */ /* 0x000fe4000fffe03f */
[----:B------:R-:W-:Y:S01]  /*9780*/  UIADD3 UR12, UR35, 0x31000, URZ ;  /* 0x00031000230c7890 */ /* 0x000fe2000fffe03f */
[----:B------:R-:W-:Y:S01]  /*9790*/  UMOV UR16, 0x0 ;  /* 0x0000000000107882 */ /* 0x000fe20000000000 */
[----:B------:R-:W-:Y:S01]  /*97a0*/  UMOV UR17, 0x10000000 ;  /* 0x1000000000117882 */ /* 0x000fe20000000000 */
[----:B------:R-:W-:Y:S01]  /*97b0*/  UMOV UR15, UR11 ;  /* 0x0000000b000f7c82 */ /* 0x000fe20008000000 */
[----:B------:R-:W-:Y:S01]  /*97c0*/  UMOV UR13, UR9 ;  /* 0x00000009000d7c82 */ /* 0x000fe20008000000 */
[----:B------:R3:W-:Y:S04]  /*97d0*/  UTMALDG.2D [UR8], [UR44], desc[UR16] ;  /* 0x000010082c0075b4 */ /* 0x0007e80008009000 */
[----:B------:R3:W-:Y:S02]  /*97e0*/  UTMALDG.2D [UR12], [UR44], desc[UR16] ;  /* 0x0000100c2c0075b4 */ /* 0x0007e40008009000 */
[----:B---3--:R-:W-:Y:S05]  /*97f0*/  @!P2 BRA `(.L_x_135) ;  /* 0x000000000004a947 */ /* 0x008fea0003800000 */
[----:B------:R-:W-:Y:S01]  /*9800*/  BPT.TRAP 0x1 ;  /* 0x000000040000795c */ /* 0x000fe20000300000 */
.L_x_135:
[----:B------:R-:W3:Y:S02]  /*9810*/  LDC R2, c[0x0][0x828] ;  /* 0x00020a00ff027b82 */ /* 0x000ee40000000800 */
[----:B---3--:R3:W-:Y:S02]  /*9820*/  SYNCS.ARRIVE.TRANS64.RED.A0TR RZ, [UR35+0x384a0], R2 ;  /* 0x0384a002ffff79a7 */ /* 0x0087e40008300423 */
.L_x_134:
[----:B------:R-:W-:Y:S05]  /*9830*/  BSYNC B0 ;  /* 0x0000000000007941 */ /* 0x000fea0003800000 */
.L_x_133:
[----:B------:R-:W-:Y:S05]  /*9840*/  @!P2 BRA `(.L_x_136) ;  /* 0x000000000004a947 */ /* 0x000fea0003800000 */
[----:B------:R-:W-:Y:S01]  /*9850*/  BPT.TRAP 0x1 ;  /* 0x000000040000795c */ /* 0x000fe20000300000 */
.L_x_136:
[----:B------:R-:W-:-:S04]  /*9860*/  UIADD3 UR21, UR35, 0x384a0, URZ ;  /* 0x000384a023157890 */ /* 0x000fc8000fffe03f */
[----:B------:R-:W-:-:S09]  /*9870*/  UPRMT UR8, UR42, 0x654, UR21 ;  /* 0x000006542a087896 */ /* 0x000fd20008000015 */
[----:B------:R-:W-:Y:S01]  /*9880*/  SYNCS.ARRIVE.TRANS64.RED.A1T0 RZ, [UR8], RZ ;  /* 0x000000ffffff79a7 */ /* 0x000fe20008100408 */
[----:B------:R-:W-:Y:S05]  /*9890*/  @!P2 BRA `(.L_x_137) ;  /* 0x000000000004a947 */ /* 0x000fea0003800000 */
[----:B------:R-:W-:Y:S01]  /*98a0*/  BPT.TRAP 0x1 ;  /* 0x000000040000795c */ /* 0x000fe20000300000 */
.L_x_137:
[----:B------:R-:W4:Y:S02]  /*98b0*/  SYNCS.PHASECHK.TRANS64.TRYWAIT P1, [UR35+0x384c8], R0 ;  /* 0x0384c800ff0075a7 */ /* 0x000f240008020163 */
[----:B----4-:R-:W-:Y:S05]  /*98c0*/  @!P1 BRA `(.L_x_138) ;  /* 0x0000005400a09947 */ /* 0x010fea0003800000 */
.L_x_279:
[----:B------:R-:W-:Y:S04]  /*98d0*/  BSSY B0, `(.L_x_139) ;  /* 0x0000012000007945 */ /* 0x000fe80003800000 */
[----:B------:R-:W-:Y:S05]  /*98e0*/  @P0 BRA `(.L_x_140) ;  /* 0x0000000000400947 */ /* 0x000fea0003800000 */
[----:B------:R-:W-:Y:S02]  /*98f0*/  UIADD3 UR15, UR11, 0x20, URZ ;  /* 0x000000200b0f7890 */ /* 0x000fe4000fffe03f */
        /* <DEDUP_REMOVED lines=8> */
[----:B------:R-:W-:Y:S01]  /*9980*/  UMOV UR19, UR15 ;  /* 0x0000000f00137c82 */ /* 0x000fe20008000000 */
[----:B------:R4:W-:Y:S03]  /*9990*/  UTMALDG.2D [UR12], [UR44], desc[UR22] ;  /* 0x0000160c2c0075b4 */ /* 0x0009e60008009000 */
[----:B------:R4:W-:Y:S02]  /*99a0*/  UTMALDG.2D [UR16], [UR44], desc[UR22] ;  /* 0x000016102c0075b4 */ /* 0x0009e40008009000 */
[----:B----4-:R-:W-:Y:S05]  /*99b0*/  @!P2 BRA `(.L_x_141) ;  /* 0x000000000004a947 */ /* 0x010fea0003800000 */
[----:B------:R-:W-:Y:S01]  /*99c0*/  BPT.TRAP 0x1 ;  /* 0x000000040000795c */ /* 0x000fe20000300000 */
.L_x_141:
[----:B---3--:R-:W3:Y:S02]  /*99d0*/  LDC R2, c[0x0][0x828] ;  /* 0x00020a00ff027b82 */ /* 0x008ee40000000800 */
[----:B---3--:R4:W-:Y:S02]  /*99e0*/  SYNCS.ARRIVE.TRANS64.RED.A0TR RZ, [UR35+0x384a8], R2 ;  /* 0x0384a802ffff79a7 */ /* 0x0089e40008300423 */
.L_x_140:
[----:B------:R-:W-:Y:S05]  /*99f0*/  BSYNC B0 ;  /* 0x0000000000007941 */ /* 0x000fea0003800000 */
.L_x_139:
[----:B------:R-:W-:Y:S05]  /*9a00*/  @!P2 BRA `(.L_x_142) ;  /* 0x000000000004a947 */ /* 0x000fea0003800000 */
[----:B------:R-:W-:Y:S01]  /*9a10*/  BPT.TRAP 0x1 ;  /* 0x000000040000795c */ /* 0x000fe20000300000 */
.L_x_142:
[----:B------:R-:W-:-:S04]  /*9a20*/  UIADD3 UR13, UR35, 0x384a8, URZ ;  /* 0x000384a8230d7890 */ /* 0x000fc8000fffe03f */
[----:B------:R-:W-:-:S09]  /*9a30*/  UPRMT UR9, UR42, 0x654, UR13 ;  /* 0x000006542a097896 */ /* 0x000fd2000800000d */
[----:B------:R-:W-:Y:S01]  /*9a40*/  SYNCS.ARRIVE.TRANS64.RED.A1T0 RZ, [UR9], RZ ;  /* 0x000000ffffff79a7 */ /* 0x000fe20008100409 */
[----:B------:R-:W-:Y:S05]  /*9a50*/  @!P2 BRA `(.L_x_143) ;  /* 0x000000000004a947 */ /* 0x000fea0003800000 */
[----:B------:R-:W-:Y:S01]  /*9a60*/  BPT.TRAP 0x1 ;  /* 0x000000040000795c */ /* 0x000fe20000300000 */
.L_x_143:
[----:B------:R-:W5:Y:S02]  /*9a70*/  SYNCS.PHASECHK.TRANS64.TRYWAIT P1, [UR35+0x384d0], R0 ;  /* 0x0384d000ff0075a7 */ /* 0x000f640008020163 */
[----:B-----5:R-:W-:Y:S05]  /*9a80*/  @!P1 BRA `(.L_x_144) ;  /* 0x0000005400489947 */ /* 0x020fea0003800000 */
.L_x_280:
        /* <DEDUP_REMOVED lines=14> */
[----:B-1----:R-:W-:Y:S05]  /*9b70*/  @!P2 BRA `(.L_x_147) ;  /* 0x000000000004a947 */ /* 0x002fea0003800000 */
[----:B------:R-:W-:Y:S01]  /*9b80*/  BPT.TRAP 0x1 ;  /* 0x000000040000795c */ /* 0x000fe20000300000 */
.L_x_147:
[----:B---34-:R-:W1:Y:S02]  /*9b90*/  LDC R2, c[0x0][0x828] ;  /* 0x00020a00ff027b82 */ /* 0x018e640000000800 */
[----:B-1----:R1:W-:Y:S02]  /*9ba0*/  SYNCS.ARRIVE.TRANS64.RED.A0TR RZ, [UR35+0x384b0], R2 ;  /* 0x0384b002ffff79a7 */ /* 0x0023e40008300423 */
.L_x_146:
[----:B------:R-:W-:Y:S05]  /*9bb0*/  BSYNC B0 ;  /* 0x0000000000007941 */ /* 0x000fea0003800000 */
.L_x_145:
[----:B------:R-:W-:Y:S05]  /*9bc0*/  @!P2 BRA `(.L_x_148) ;  /* 0x000000000004a947 */ /* 0x000fea0003800000 */
[----:B------:R-:W-:Y:S01]  /*9bd0*/  BPT.TRAP 0x1 ;  /* 0x000000040000795c */ /* 0x000fe20000300000 */
.L_x_148:
[----:B------:R-:W-:-:S04]  /*9be0*/  UIADD3 UR17, UR35, 0x384b0, URZ ;  /* 0x000384b023117890 */ /* 0x000fc8000fffe03f */
[----:B------:R-:W-:-:S09]  /*9bf0*/  UPRMT UR39, UR42, 0x654, UR17 ;  /* 0x000006542a277896 */ /* 0x000fd20008000011 */
[----:B------:R-:W-:Y:S01]  /*9c00*/  SYNCS.ARRIVE.TRANS64.RED.A1T0 RZ, [UR39], RZ ;  /* 0x000000ffffff79a7 */ /* 0x000fe20008100427 */
[----:B------:R-:W-:Y:S05]  /*9c10*/  @!P2 BRA `(.L_x_149) ;  /* 0x000000000004a947 */ /* 0x000fea0003800000 */
[----:B------:R-:W-:Y:S01]  /*9c20*/  BPT.TRAP 0x1 ;  /* 0x000000040000795c */ /* 0x000fe20000300000 */
.L_x_149:
[----:B------:R-:W5:Y:S02]  /*9c30*/  SYNCS.PHASECHK.TRANS64.TRYWAIT P1, [UR35+0x384d8], R0 ;  /* 0x0384d800ff0075a7 */ /* 0x000f640008020163 */
[----:B-----5:R-:W-:Y:S05]  /*9c40*/  @!P1 BRA `(.L_x_150) ;  /* 0x0000005000f09947 */ /* 0x020fea0003800000 */
.L_x_281:
        /* <DEDUP_REMOVED lines=16> */
.L_x_153:
[----:B---34-:R-:W1:Y:S02]  /*9d50*/  LDC R2, c[0x0][0x828] ;  /* 0x00020a00ff027b82 */ /* 0x018e640000000800 */
[----:B-1----:R1:W-:Y:S02]  /*9d60*/  SYNCS.ARRIVE.TRANS64.RED.A0TR RZ, [UR35+0x384b8], R2 ;  /* 0x0384b802ffff79a7 */ /* 0x0023e40008300423 */
.L_x_152:
[----:B------:R-:W-:Y:S05]  /*9d70*/  BSYNC B0 ;  /* 0x0000000000007941 */ /* 0x000fea0003800000 */
.L_x_151:
[----:B------:R-:W-:Y:S05]  /*9d80*/  @!P2 BRA `(.L_x_154) ;  /* 0x000000000004a947 */ /* 0x000fea0003800000 */
[----:B------:R-:W-:Y:S01]  /*9d90*/  BPT.TRAP 0x1 ;  /* 0x000000040000795c */ /* 0x000fe20000300000 */
.L_x_154:
[----:B------:R-:W-:-:S04]  /*9da0*/  UIADD3 UR29, UR35, 0x384b8, URZ ;  /* 0x000384b8231d7890 */ /* 0x000fc8000fffe03f */
[----:B------:R-:W-:-:S09]  /*9db0*/  UPRMT UR43, UR42, 0x654, UR29 ;  /* 0x000006542a2b7896 */ /* 0x000fd2000800001d */
[----:B------:R-:W-:Y:S01]  /*9dc0*/  SYNCS.ARRIVE.TRANS64.RED.A1T0 RZ, [UR43], RZ ;  /* 0x000000ffffff79a7 */ /* 0x000fe2000810042b */
[----:B------:R-:W-:Y:S05]  /*9dd0*/  @!P2 BRA `(.L_x_155) ;  /* 0x000000000004a947 */ /* 0x000fea0003800000 */
[----:B------:R-:W-:Y:S01]  /*9de0*/  BPT.TRAP 0x1 ;  /* 0x000000040000795c */ /* 0x000fe20000300000 */
.L_x_155:
[----:B-1-34-:R-:W-:-:S04]  /*9df0*/  SHF.L.U32 R2, RZ, 0x1f, RZ ;  /* 0x0000001fff027819 */ /* 0x01afc800000006ff */
[----:B------:R-:W1:Y:S02]  /*9e00*/  SYNCS.PHASECHK.TRANS64.TRYWAIT P1, [UR35+0x384c0], R2 ;  /* 0x0384c002ff0075a7 */ /* 0x000e640008020163 */
[----:B-1----:R-:W-:Y:S05]  /*9e10*/  @!P1 BRA `(.L_x_156) ;  /* 0x0000005000949947 */ /* 0x002fea0003800000 */
.L_x_282:
        /* <DEDUP_REMOVED lines=13> */
[----:B---3--:R-:W-:Y:S05]  /*9ef0*/  @!P2 BRA `(.L_x_159) ;  /* 0x000000000004a947 */ /* 0x008fea0003800000 */
[----:B------:R-:W-:Y:S01]  /*9f00*/  BPT.TRAP 0x1 ;  /* 0x000000040000795c */ /* 0x000fe20000300000 */
.L_x_159:
[----:B-1----:R-:W1:Y:S02]  /*9f10*/  LDC R3, c[0x0][0x828] ;  /* 0x00020a00ff037b82 */ /* 0x002e640000000800 */
[----:B-1----:R3:W-:Y:S02]  /*9f20*/  SYNCS.ARRIVE.TRANS64.RED.A0TR RZ, [UR35+0x384a0], R3 ;  /* 0x0384a003ffff79a7 */ /* 0x0027e40008300423 */
.L_x_158:
[----:B------:R-:W-:Y:S05]  /*9f30*/  BSYNC B0 ;  /* 0x0000000000007941 */ /* 0x000fea0003800000 */
.L_x_157:
[----:B------:R-:W-:Y:S05]  /*9f40*/  @!P2 BRA `(.L_x_160) ;  /* 0x000000000004a947 */ /* 0x000fea0003800000 */
[----:B------:R-:W-:Y:S01]  /*9f50*/  BPT.TRAP 0x1 ;  /* 0x000000040000795c */ /* 0x000fe20000300000 */
.L_x_160:
[----:B------:R-:W-:Y:S01]  /*9f60*/  SYNCS.ARRIVE.TRANS64.RED.A1T0 RZ, [UR8], RZ ;  /* 0x000000ffffff79a7 */ /* 0x000fe20008100408 */
[----:B------:R-:W-:Y:S05]  /*9f70*/  @!P2 BRA `(.L_x_161) ;  /* 0x000000000004a947 */ /* 0x000fea0003800000 */
[----:B------:R-:W-:Y:S01]  /*9f80*/  BPT.TRAP 0x1 ;  /* 0x000000040000795c */ /* 0x000fe20000300000 */
.L_x_161:
[----:B------:R-:W4:Y:S02]  /*9f90*/  SYNCS.PHASECHK.TRANS64.TRYWAIT P1, [UR35+0x384c8], R2 ;  /* 0x0384c802ff0075a7 */ /* 0x000f240008020163 */
[----:B----4-:R-:W-:Y:S05]  /*9fa0*/  @!P1 BRA `(.L_x_162) ;  /* 0x0000005000489947 */ /* 0x010fea0003800000 */
.L_x_283:
        /* <DEDUP_REMOVED lines=15> */
.L_x_165:
[----:B-1-3--:R-:W1:Y:S02]  /*a0a0*/  LDC R3, c[0x0][0x828] ;  /* 0x00020a00ff037b82 */ /* 0x00ae640000000800 */
[----:B-1----:R4:W-:Y:S02]  /*a0b0*/  SYNCS.ARRIVE.TRANS64.RED.A0TR RZ, [UR35+0x384a8], R3 ;  /* 0x0384a803ffff79a7 */ /* 0x0029e40008300423 */
.L_x_164:
[----:B------:R-:W-:Y:S05]  /*a0c0*/  BSYNC B0 ;  /* 0x0000000000007941 */ /* 0x000fea0003800000 */
.L_x_163:
[----:B------:R-:W-:Y:S05]  /*a0d0*/  @!P2 BRA `(.L_x_166) ;  /* 0x000000000004a947 */ /* 0x000fea0003800000 */
[----:B------:R-:W-:Y:S01]  /*a0e0*/  BPT.TRAP 0x1 ;  /* 0x000000040000795c */ /* 0x000fe20000300000 */
.L_x_166:
[----:B------:R-:W-:Y:S01]  /*a0f0*/  SYNCS.ARRIVE.TRANS64.RED.A1T0 RZ, [UR9], RZ ;  /* 0x000000ffffff79a7 */ /* 0x000fe20008100409 */
[----:B------:R-:W-:Y:S05]  /*a100*/  @!P2 BRA `(.L_x_167) ;  /* 0x000000000004a947 */ /* 0x000fea0003800000 */
[----:B------:R-:W-:Y:S01]  /*a110*/  BPT.TRAP 0x1 ;  /* 0x000000040000795c */ /* 0x000fe20000300000 */
.L_x_167:
[----:B------:R-:W5:Y:S02]  /*a120*/  SYNCS.PHASECHK.TRANS64.TRYWAIT P1, [UR35+0x384d0], R2 ;  /* 0x0384d002ff0075a7 */ /* 0x000f640008020163 */
[----:B-----5:R-:W-:Y:S05]  /*a130*/  @!P1 BRA `(.L_x_168) ;  /* 0x0000004c00fc9947 */ /* 0x020fea0003800000 */
.L_x_284:
        /* <DEDUP_REMOVED lines=15> */
.L_x_171:
[----:B---34-:R-:W1:Y:S02]  /*a230*/  LDC R3, c[0x0][0x828] ;  /* 0x00020a00ff037b82 */ /* 0x018e640000000800 */
[----:B-1----:R1:W-:Y:S02]  /*a240*/  SYNCS.ARRIVE.TRANS64.RED.A0TR RZ, [UR35+0x384b0], R3 ;  /* 0x0384b003ffff79a7 */ /* 0x0023e40008300423 */
.L_x_170:
[----:B------:R-:W-:Y:S05]  /*a250*/  BSYNC B0 ;  /* 0x0000000000007941 */ /* 0x000fea0003800000 */
.L_x_169:
[----:B------:R-:W-:Y:S05]  /*a260*/  @!P2 BRA `(.L_x_172) ;  /* 0x000000000004a947 */ /* 0x000fea0003800000 */
[----:B------:R-:W-:Y:S01]  /*a270*/  BPT.TRAP 0x1 ;  /* 0x000000040000795c */ /* 0x000fe20000300000 */
.L_x_172:
[----:B------:R-:W-:Y:S01]  /*a280*/  SYNCS.ARRIVE.TRANS64.RED.A1T0 RZ, [UR39], RZ ;  /* 0x000000ffffff79a7 */ /* 0x000fe20008100427 */
[----:B------:R-:W-:Y:S05]  /*a290*/  @!P2 BRA `(.L_x_173) ;  /* 0x000000000004a947 */ /* 0x000fea0003800000 */
[----:B------:R-:W-:Y:S01]  /*a2a0*/  BPT.TRAP 0x1 ;  /* 0x000000040000795c */ /* 0x000fe20000300000 */
.L_x_173:
[----:B------:R-:W5:Y:S02]  /*a2b0*/  SYNCS.PHASECHK.TRANS64.TRYWAIT P1, [UR35+0x384d8], R2 ;  /* 0x0384d802ff0075a7 */ /* 0x000f640008020163 */
[----:B-----5:R-:W-:Y:S05]  /*a2c0*/  @!P1 BRA `(.L_x_174) ;  /* 0x0000004c00b09947 */ /* 0x020fea0003800000 */
.L_x_285:
        /* <DEDUP_REMOVED lines=15> */
.L_x_177:
[----:B------:R-:W1:Y:S02]  /*a3c0*/  LDC R2, c[0x0][0x828] ;  /* 0x00020a00ff027b82 */ /* 0x000e640000000800 */
[----:B-1----:R1:W-:Y:S02]  /*a3d0*/  SYNCS.ARRIVE.TRANS64.RED.A0TR RZ, [UR35+0x384b8], R2 ;  /* 0x0384b802ffff79a7 */ /* 0x0023e40008300423 */
.L_x_176:
[----:B------:R-:W-:Y:S05]  /*a3e0*/  BSYNC B0 ;  /* 0x0000000000007941 */ /* 0x000fea0003800000 */
.L_x_175:
[----:B------:R-:W-:Y:S05]  /*a3f0*/  @!P2 BRA `(.L_x_178) ;  /* 0x000000000004a947 */ /* 0x000fea0003800000 */
[----:B------:R-:W-:Y:S01]  /*a400*/  BPT.TRAP 0x1 ;  /* 0x000000040000795c */ /* 0x000fe20000300000 */
.L_x_178:
[----:B--2---:R-:W-:Y:S01]  /*a410*/  ISETP.NE.AND P0, PT, R7, RZ, PT ;  /* 0x000000ff0700720c */ /* 0x004fe20003f05270 */
[----:B------:R-:W-:Y:S01]  /*a420*/  SYNCS.ARRIVE.TRANS64.RED.A1T0 RZ, [UR43], RZ ;  /* 0x000000ffffff79a7 */ /* 0x000fe2000810042b */
[CC--:B------:R-:W-:Y:S02]  /*a430*/  ISETP.NE.AND P3, PT, R18.reuse, R6.reuse, PT ;  /* 0x000000061200720c */ /* 0x0c0fe40003f65270 */
[----:B------:R-:W-:-:S13]  /*a440*/  ISETP.EQ.OR P0, PT, R18, R6, !P0 ;  /* 0x000000061200720c */ /* 0x000fda0004702670 */
[----:B------:R-:W-:Y:S05]  /*a450*/  @P0 BRA `(.L_x_179) ;  /* 0x0000000400040947 */ /* 0x000fea0003800000 */
[----:B------:R-:W-:Y:S01]  /*a460*/  ELECT P0, URZ, PT ;  /* 0x00000000003f782f */ /* 0x000fe20003800000 */
[----:B------:R-:W-:-:S12]  /*a470*/  BSSY B0, `(.L_x_180) ;  /* 0x0000032000007945 */ /* 0x000fd80003800000 */
[----:B------:R-:W-:Y:S05]  /*a480*/  @!P0 BRA `(.L_x_181) ;  /* 0x0000000000c08947 */ /* 0x000fea0003800000 */
[----:B-1-34-:R-:W1:Y:S08]  /*a490*/  LDC.64 R2, c[0x0][0x290] ;  /* 0x0000a400ff027b82 */ /* 0x01ae700000000a00 */
[----:B------:R-:W2:Y:S08]  /*a4a0*/  LDC.64 R14, c[0x0][0x808] ;  /* 0x00020200ff0e7b82 */ /* 0x000eb00000000a00 */
[----:B------:R-:W3:Y:S01]  /*a4b0*/  LDC.64 R16, c[0x0][0x810] ;  /* 0x00020400ff107b82 */ /* 0x000ee20000000a00 */
[----:B-1----:R-:W-:-:S05]  /*a4c0*/  IMAD.WIDE R2, R6, 0xc, R2 ;  /* 0x0000000c06027825 */ /* 0x002fca00078e0202 */
[----:B------:R1:W5:Y:S04]  /*a4d0*/  LDG.E R10, desc[UR58][R2.64] ;  /* 0x0000003a020a7981 */ /* 0x000368000c1e1900 */
[----:B------:R1:W5:Y:S01]  /*a4e0*/  LDG.E R13, desc[UR58][R2.64+0x4] ;  /* 0x0000043a020d7981 */ /* 0x000362000c1e1900 */
[----:B--2---:R-:W-:Y:S02]  /*a4f0*/  ISETP.NE.U32.AND P0, PT, R14, RZ, PT ;  /* 0x000000ff0e00720c */ /* 0x004fe40003f05070 */
[----:B------:R-:W-:Y:S02]  /*a500*/  SHF.R.S32.HI R8, RZ, 0x1f, R6 ;  /* 0x0000001fff087819 */ /* 0x000fe40000011406 */
[----:B------:R-:W-:Y:S02]  /*a510*/  ISETP.NE.AND.EX P0, PT, R15, RZ, PT, P0 ;  /* 0x000000ff0f00720c */ /* 0x000fe40003f05300 */
[----:B---3--:R-:W-:-:S04]  /*a520*/  ISETP.NE.U32.AND P1, PT, R16, RZ, PT ;  /* 0x000000ff1000720c */ /* 0x008fc80003f25070 */
[----:B------:R-:W-:-:S07]  /*a530*/  ISETP.NE.AND.EX P1, PT, R17, RZ, PT, P1 ;  /* 0x000000ff1100720c */ /* 0x000fce0003f25310 */
[----:B-1----:R-:W-:Y:S06]  /*a540*/  @!P0 BRA `(.L_x_182) ;  /* 0x0000000000108947 */ /* 0x002fec0003800000 */
[----:B------:R-:W-:-:S04]  /*a550*/  LEA R2, P0, R6, R14, 0x3 ;  /* 0x0000000e06027211 */ /* 0x000fc800078018ff */
[----:B------:R-:W-:-:S06]  /*a560*/  LEA.HI.X R3, R6, R15, R8, 0x3, P0 ;  /* 0x0000000f06037211 */ /* 0x000fcc00000f1c08 */
[----:B------:R-:W2:Y:S04]  /*a570*/  LDG.E.64 R2, desc[UR58][R2.64] ;  /* 0x0000003a02027981 */ /* 0x000ea8000c1e1b00 */
[----:B--2---:R1:W-:Y:S02]  /*a580*/  STS.64 [UR34], R2 ;  /* 0x00000002ff007988 */ /* 0x0043e40008000a22 */
.L_x_182:
[----:B------:R-:W-:Y:S05]  /*a590*/  @!P1 BRA `(.L_x_181) ;  /* 0x00000000007c9947 */ /* 0x000fea0003800000 */
[----:B-1----:R-:W-:-:S04]  /*a5a0*/  LEA R2, P0, R6, R16, 0x3 ;  /* 0x0000001006027211 */ /* 0x002fc800078018ff */
[----:B------:R-:W-:Y:S02]  /*a5b0*/  LEA.HI.X R3, R6, R17, R8, 0x3, P0 ;  /* 0x0000001106037211 */ /* 0x000fe400000f1c08 */
[----:B------:R-:W1:Y:S04]  /*a5c0*/  LDS R8, [UR34+0x1c] ;  /* 0x00001c22ff087984 */ /* 0x000e680008000800 */
[----:B------:R-:W2:Y:S01]  /*a5d0*/  LDG.E.64 R2, desc[UR58][R2.64] ;  /* 0x0000003a02027981 */ /* 0x000ea2000c1e1b00 */
        /* <DEDUP_REMOVED lines=10> */
[----:B------:R-:W-:Y:S02]  /*a680*/  SHF.R.U64 R3, R3, 0x4, R14 ;  /* 0x0000000403037819 */ /* 0x000fe4000000120e */
[----:B-1----:R-:W-:-:S03]  /*a690*/  LOP3.LUT R8, R8, 0xf, R9, 0xb8, !PT ;  /* 0x0000000f08087812 */ /* 0x002fc600078eb809 */
[----:B------:R-:W-:Y:S04]  /*a6a0*/  STS [UR34+0xc], R3 ;  /* 0x00000c03ff007988 */ /* 0x000fe80008000822 */
[----:B------:R1:W-:Y:S04]  /*a6b0*/  STS [UR34+0x1c], R8 ;  /* 0x00001c08ff007988 */ /* 0x0003e80008000822 */
[----:B------:R-:W2:Y:S01]  /*a6c0*/  LDS R11, [UR34+0x1c] ;  /* 0x00001c22ff0b7984 */ /* 0x000ea20008000800 */
[----:B-1---5:R-:W-:Y:S01]  /*a6d0*/  VIADD R8, R10, 0xffffffff ;  /* 0xffffffff0a087836 */ /* 0x022fe20000000000 */
[----:B--2---:R-:W-:-:S05]  /*a6e0*/  LOP3.LUT R11, R11, 0xf0, RZ, 0xb8, !PT ;  /* 0x000000f00b0b7812 */ /* 0x004fca00078eb8ff */
[----:B------:R1:W-:Y:S04]  /*a6f0*/  STS [UR34+0x1c], R11 ;  /* 0x00001c0bff007988 */ /* 0x0003e80008000822 */
[----:B------:R-:W2:Y:S01]  /*a700*/  LDS R9, [UR34+0x1c] ;  /* 0x00001c22ff097984 */ /* 0x000ea20008000800 */
[----:B-1----:R-:W-:Y:S02]  /*a710*/  CS2R R10, SRZ ;  /* 0x00000000000a7805 */ /* 0x002fe4000001ff00 */
[----:B--2---:R-:W-:Y:S01]  /*a720*/  LOP3.LUT R17, R9, 0xf00, RZ, 0xb8, !PT ;  /* 0x00000f0009117812 */ /* 0x004fe200078eb8ff */
[----:B------:R-:W-:-:S04]  /*a730*/  VIADD R9, R13, 0xffffffff ;  /* 0xffffffff0d097836 */ /* 0x000fc80000000000 */
[----:B------:R-:W-:Y:S04]  /*a740*/  STS.64 [UR34+0x18], R16 ;  /* 0x00001810ff007988 */ /* 0x000fe80008000a22 */
[----:B------:R-:W1:Y:S04]  /*a750*/  LDS R15, [UR34+0x1c] ;  /* 0x00001c22ff0f7984 */ /* 0x000e680008000800 */
[----:B------:R2:W-:Y:S01]  /*a760*/  STS.128 [UR34+0x20], R8 ;  /* 0x00002008ff007988 */ /* 0x0005e20008000c22 */
[----:B-1----:R-:W-:-:S05]  /*a770*/  LOP3.LUT R2, R15, 0xf000, RZ, 0xb8, !PT ;  /* 0x0000f0000f027812 */ /* 0x002fca00078eb8ff */
[----:B------:R2:W-:Y:S02]  /*a780*/  STS [UR34+0x1c], R2 ;  /* 0x00001c02ff007988 */ /* 0x0005e40008000822 */
.L_x_181:
[----:B------:R-:W-:Y:S05]  /*a790*/  BSYNC B0 ;  /* 0x0000000000007941 */ /* 0x000fea0003800000 */
.L_x_180:
[----:B-12---:R-:W1:Y:S01]  /*a7a0*/  S2R R2, SR_LANEID ;  /* 0x0000000000027919 */ /* 0x006e620000000000 */
[----:B------:R-:W-:Y:S01]  /*a7b0*/  NOP ;  /* 0x0000000000007918 */ /* 0x000fe20000000000 */
[----:B------:R-:W-:Y:S01]  /*a7c0*/  ELECT P0, URZ, PT ;  /* 0x00000000003f782f */ /* 0x000fe20003800000 */
[----:B------:R-:W-:Y:S01]  /*a7d0*/  BSSY B0, `(.L_x_183) ;  /* 0x0000008000007945 */ /* 0x000fe20003800000 */
[----:B-1----:R-:W-:-:S05]  /*a7e0*/  IMAD.SHL.U32 R8, R2, 0x4, RZ ;  /* 0x0000000402087824 */ /* 0x002fca00078e00ff */
[----:B------:R1:W2:Y:S01]  /*a7f0*/  LDS R9, [R8+UR34] ;  /* 0x0000002208097984 */ /* 0x0002a20008000800 */
[----:B------:R-:W-:-:S05]  /*a800*/  IADD3 R2, P1, R8, UR44, RZ ;  /* 0x0000002c08027c10 */ /* 0x000fca000ff3e0ff */
[----:B---34-:R-:W-:Y:S01]  /*a810*/  IMAD.X R3, RZ, RZ, UR45, P1 ;  /* 0x0000002dff037e24 */ /* 0x018fe200088e06ff */
[----:B------:R-:W-:Y:S07]  /*a820*/  @!P0 BRA `(.L_x_184) ;  /* 0x0000000000088947 */ /* 0x000fee0003800000 */
[----:B------:R0:W-:Y:S01]  /*a830*/  UTMACMDFLUSH ;  /* 0x00000000000079b7 */ /* 0x0001e20000000000 */
[----:B------:R-:W-:-:S04]  /*a840*/  DEPBAR.LE SB0, 0x0 ;  /* 0x000080000000791a */ /* 0x000fc80000000000 */
.L_x_184:
[----:B------:R-:W-:Y:S05]  /*a850*/  BSYNC B0 ;  /* 0x0000000000007941 */ /* 0x000fea0003800000 */
.L_x_183:
[----:B--2---:R2:W5:Y:S02]  /*a860*/  ATOMG.E.EXCH.STRONG.GPU PT, RZ, [R2], R9 ;  /* 0x0000000902ff73a8 */ /* 0x00456400041ee100 */
.L_x_179:
[----:B------:R-:W-:Y:S01]  /*a870*/  UIADD3 UR38, UR38, 0x1, URZ ;  /* 0x0000000126267890 */ /* 0x000fe2000fffe03f */
[----:B------:R-:W-:Y:S01]  /*a880*/  ISETP.NE.AND P0, PT, R7, RZ, PT ;  /* 0x000000ff0700720c */ /* 0x000fe20003f05270 */
[----:B------:R-:W-:Y:S01]  /*a890*/  IMAD.MOV.U32 R16, RZ, RZ, R4 ;  /* 0x000000ffff107224 */ /* 0x000fe200078e0004 */
[----:B-12---:R-:W-:Y:S01]  /*a8a0*/  SEL R2, RZ, 0x1, !P3 ;  /* 0x00000001ff027807 */ /* 0x006fe20005800000 */
[----:B------:R-:W-:Y:S01]  /*a8b0*/  UISETP.NE.AND UP0, UPT, UR38, 0x8, UPT ;  /* 0x000000082600788c */ /* 0x000fe2000bf05270 */
[----:B------:R-:W-:Y:S02]  /*a8c0*/  IMAD.MOV.U32 R17, RZ, RZ, R5 ;  /* 0x000000ffff117224 */ /* 0x000fe400078e0005 */
[----:B------:R-:W-:Y:S01]  /*a8d0*/  IMAD.MOV.U32 R18, RZ, RZ, R6 ;  /* 0x000000ffff127224 */ /* 0x000fe200078e0006 */
[----:B------:R-:W-:Y:S02]  /*a8e0*/  USEL UR8, URZ, 0x1, UP0 ;  /* 0x000000013f087887 */ /* 0x000fe40008000000 */
[----:B------:R-:W-:-:S04]  /*a8f0*/  USEL UR38, UR38, URZ, UP0 ;  /* 0x0000003f26267287 */ /* 0x000fc80008000000 */
[----:B------:R-:W-:Y:S01]  /*a900*/  LOP3.LUT R12, R12, UR8, RZ, 0x3c, !PT ;  /* 0x000000080c0c7c12 */ /* 0x000fe2000f8e3cff */
[----:B------:R-:W-:Y:S07]  /*a910*/  @P0 BRA `(.L_x_185) ;  /* 0xffffffe8009c0947 */ /* 0x000fee000383ffff */
[----:B-----5:R-:W-:Y:S01]  /*a920*/  ELECT P0, URZ, PT ;  /* 0x00000000003f782f */ /* 0x020fe20003800000 */
[----:B------:R-:W-:-:S12]  /*a930*/  BSSY B0, `(.L_x_186) ;  /* 0x0000017000007945 */ /* 0x000fd80003800000 */
[----:B------:R-:W-:Y:S05]  /*a940*/  @!P0 BRA `(.L_x_187) ;  /* 0x0000000000548947 */ /* 0x000fea0003800000 */
[----:B------:R-:W-:Y:S05]  /*a950*/  @!P2 BRA `(.L_x_188) ;  /* 0x000000000004a947 */ /* 0x000fea0003800000 */
[----:B------:R-:W-:Y:S01]  /*a960*/  BPT.TRAP 0x1 ;  /* 0x000000040000795c */ /* 0x000fe20000300000 */
.L_x_188:
[----:B------:R-:W1:Y:S02]  /*a970*/  SYNCS.PHASECHK.TRANS64.TRYWAIT P0, [UR35+0x384c0], R0 ;  /* 0x0384c000ff0075a7 */ /* 0x000e640008000163 */
[----:B-1----:R-:W-:Y:S05]  /*a980*/  @!P0 BRA `(.L_x_189) ;  /* 0x0000004800188947 */ /* 0x002fea0003800000 */
.L_x_286:
[----:B------:R-:W-:Y:S05]  /*a990*/  @!P2 BRA `(.L_x_190) ;  /* 0x000000000004a947 */ /* 0x000fea0003800000 */
[----:B------:R-:W-:Y:S01]  /*a9a0*/  BPT.TRAP 0x1 ;  /* 0x000000040000795c */ /* 0x000fe20000300000 */
.L_x_190:
[----:B------:R-:W2:Y:S02]  /*a9b0*/  SYNCS.PHASECHK.TRANS64.TRYWAIT P0, [UR35+0x384c8], R0 ;  /* 0x0384c800ff0075a7 */ /* 0x000ea40008000163 */
[----:B--2---:R-:W-:Y:S05]  /*a9c0*/  @!P0 BRA `(.L_x_191) ;  /* 0x0000004800208947 */ /* 0x004fea0003800000 */
.L_x_287:
[----:B------:R-:W-:Y:S05]  /*a9d0*/  @!P2 BRA `(.L_x_192) ;  /* 0x000000000004a947 */ /* 0x000fea0003800000 */
[----:B------:R-:W-:Y:S01]  /*a9e0*/  BPT.TRAP 0x1 ;  /* 0x000000040000795c */ /* 0x000fe20000300000 */
.L_x_192:
[----:B------:R-:W2:Y:S02]  /*a9f0*/  SYNCS.PHASECHK.TRANS64.TRYWAIT P0, [UR35+0x384d0], R0 ;  /* 0x0384d000ff0075a7 */ /* 0x000ea40008000163 */
[----:B--2---:R-:W-:Y:S05]  /*aa00*/  @!P0 BRA `(.L_x_193) ;  /* 0x0000004800288947 */ /* 0x004fea0003800000 */
.L_x_288:
[----:B------:R-:W-:Y:S05]  /*aa10*/  @!P2 BRA `(.L_x_194) ;  /* 0x000000000004a947 */ /* 0x000fea0003800000 */
[----:B------:R-:W-:Y:S01]  /*aa20*/  BPT.TRAP 0x1 ;  /* 0x000000040000795c */ /* 0x000fe20000300000 */
.L_x_194:
[----:B-1----:R-:W-:-:S05]  /*aa30*/  IMAD.MOV.U32 R0, RZ, RZ, 0x1 ;  /* 0x00000001ff007424 */ /* 0x002fca00078e00ff */
[----:B------:R-:W-:-:S07]  /*aa40*/  SHF.L.U32 R0, R0, 0x1f, RZ ;  /* 0x0000001f00007819 */ /* 0x000fce00000006ff */
.L_x_195:
[----:B-1-34-:R-:W-:-:S04]  /*aa50*/  IMAD.U32 R3, RZ, RZ, UR35 ;  /* 0x00000023ff037e24 */ /* 0x01afc8000f8e00ff */
[----:B------:R1:W2:Y:S03]  /*aa60*/  SYNCS.PHASECHK.TRANS64.TRYWAIT P0, [R3+URZ+0x384d8], R0 ;  /* 0x0384d800030075a7 */ /* 0x0002a6000800017f */
[----:B--2---:R-:W-:Y:S05]  /*aa70*/  @!P0 NANOSLEEP.SYNCS 0x989680 ;  /* 0x009896800000895d */ /* 0x004fea0003900000 */
[----:B------:R-:W2:Y:S02]  /*aa80*/  @!P0 SYNCS.PHASECHK.TRANS64 P0, [R3+URZ+0x384d8], R0 ;  /* 0x0384d800030085a7 */ /* 0x000ea4000800007f */
[----:B--2---:R-:W-:Y:S05]  /*aa90*/  @!P0 BRA `(.L_x_195) ;  /* 0xfffffffc00ec8947 */ /* 0x004fea000383ffff */
.L_x_187:
[----:B------:R-:W-:Y:S05]  /*aaa0*/  BSYNC B0 ;  /* 0x0000000000007941 */ /* 0x000fea0003800000 */
.L_x_186:
[----:B------:R-:W-:Y:S05]  /*aab0*/  EXIT ;  /* 0x000000000000794d */ /* 0x000fea0003800000 */
.L_x_116:
[----:B------:R-:W1:Y:S01]  /*aac0*/  S2UR UR4, SR_CTAID.Y ;  /* 0x00000000000479c3 */ /* 0x000e620000002600 */
[----:B------:R-:W3:Y:S01]  /*aad0*/  S2R R37, SR_LANEID ;  /* 0x0000000000257919 */ /* 0x000ee20000000000 */
[----:B------:R-:W-:Y:S01]  /*aae0*/  ELECT P0, URZ, PT ;  /* 0x00000000003f782f */ /* 0x000fe20003800000 */
[----:B------:R-:W-:Y:S01]  /*aaf0*/  BSSY B0, `(.L_x_196) ;  /* 0x0000037000007945 */ /* 0x000fe20003800000 */
[----:B------:R-:W-:Y:S01]  /*ab00*/  ULDC.64 UR16, c[0x0][0x508] ;  /* 0x0001420000107ab9 */ /* 0x000fe20000000a00 */
[----:B-1----:R-:W-:-:S04]  /*ab10*/  UIMAD UR4, UR4, UR41, UR40 ;  /* 0x00000029040472a4 */ /* 0x002fc8000f8e0228 */
[----:B------:R-:W-:-:S06]  /*ab20*/  UIMAD.WIDE UR16, UR4, 0x80, UR16 ;  /* 0x00000080041078a5 */ /* 0x000fcc000f8e0210 */
[----:B------:R-:W-:Y:S06]  /*ab30*/  @!P0 BRA `(.L_x_197) ;  /* 0x0000000000c88947 */ /* 0x000fec0003800000 */
[----:B------:R-:W1:Y:S01]  /*ab40*/  LDC.64 R8, c[0x0][0x300] ;  /* 0x0000c000ff087b82 */ /* 0x000e620000000a00 */
[----:B------:R-:W-:Y:S02]  /*ab50*/  UMOV UR4, 0x400 ;  /* 0x0000040000047882 */ /* 0x000fe40000000000 */
[----:B--2---:R-:W-:-:S05]  /*ab60*/  ULEA UR4, UR42, UR4, 0x18 ;  /* 0x000000042a047291 */ /* 0x004fca000f8ec03f */
[----:B------:R-:W1:Y:S08]  /*ab70*/  LDC.64 R10, c[0x0][0x308] ;  /* 0x0000c200ff0a7b82 */ /* 0x000e700000000a00 */
[----:B------:R-:W2:Y:S08]  /*ab80*/  LDC.64 R4, c[0x0][0x330] ;  /* 0x0000cc00ff047b82 */ /* 0x000eb00000000a00 */
[----:B------:R-:W2:Y:S01]  /*ab90*/  LDC.64 R6, c[0x0][0x338] ;  /* 0x0000ce00ff067b82 */ /* 0x000ea20000000a00 */
[----:B-1----:R1:W-:Y:S07]  /*aba0*/  STS.128 [UR4+0x38580], R8 ;  /* 0x03858008ff007988 */ /* 0x0023ee0008000c04 */
[----:B------:R-:W4:Y:S08]  /*abb0*/  LDC.64 R32, c[0x0][0x310] ;  /* 0x0000c400ff207b82 */ /* 0x000f300000000a00 */
[----:B------:R-:W4:Y:S01]  /*abc0*/  LDC.64 R34, c[0x0][0x318] ;  /* 0x0000c600ff227b82 */ /* 0x000f220000000a00 */
[----:B--2---:R2:W-:Y:S07]  /*abd0*/  STS.128 [UR4+0x385b0], R4 ;  /* 0x0385b004ff007988 */ /* 0x0045ee0008000c04 */
[----:B------:R-:W5:Y:S08]  /*abe0*/  LDC.64 R28, c[0x0][0x320] ;  /* 0x0000c800ff1c7b82 */ /* 0x000f700000000a00 */
[----:B------:R-:W5:Y:S08]  /*abf0*/  LDC.64 R30, c[0x0][0x328] ;  /* 0x0000ca00ff1e7b82 */ /* 0x000f700000000a00 */
[----:B------:R-:W3:Y:S01]  /*ac00*/  LDC.64 R24, c[0x0][0x340] ;  /* 0x0000d000ff187b82 */ /* 0x000ee20000000a00 */
[----:B----4-:R4:W-:Y:S07]  /*ac10*/  STS.128 [UR4+0x38590], R32 ;  /* 0x03859020ff007988 */ /* 0x0109ee0008000c04 */
[----:B------:R-:W3:Y:S08]  /*ac20*/  LDC.64 R26, c[0x0][0x348] ;  /* 0x0000d200ff1a7b82 */ /* 0x000ef00000000a00 */
[----:B------:R-:W2:Y:S01]  /*ac30*/  LDC.64 R20, c[0x0][0x350] ;  /* 0x0000d400ff147b82 */ /* 0x000ea20000000a00 */
[----:B-----5:R5:W-:Y:S07]  /*ac40*/  STS.128 [UR4+0x385a0], R28 ;  /* 0x0385a01cff007988 */ /* 0x020bee0008000c04 */
[----:B------:R-:W2:Y:S08]  /*ac50*/  LDC.64 R22, c[0x0][0x358] ;  /* 0x0000d600ff167b82 */ /* 0x000eb00000000a00 */
[----:B------:R-:W4:Y:S01]  /*ac60*/  LDC.64 R12, c[0x0][0x360] ;  /* 0x0000d800ff0c7b82 */ /* 0x000f220000000a00 */
[----:B---3--:R3:W-:Y:S07]  /*ac70*/  STS.128 [UR4+0x385c0], R24 ;  /* 0x0385c018ff007988 */ /* 0x0087ee0008000c04 */
[----:B------:R-:W4:Y:S08]  /*ac80*/  LDC.64 R14, c[0x0][0x368] ;  /* 0x0000da00ff0e7b82 */ /* 0x000f300000000a00 */
[----:B-1----:R-:W1:Y:S01]  /*ac90*/  LDC.64 R8, c[0x0][0x370] ;  /* 0x0000dc00ff087b82 */ /* 0x002e620000000a00 */
[----:B--2---:R2:W-:Y:S07]  /*aca0*/  STS.128 [UR4+0x385d0], R20 ;  /* 0x0385d014ff007988 */ /* 0x0045ee0008000c04 */
[----:B------:R-:W1:Y:S08]  /*acb0*/  LDC.64 R10, c[0x0][0x378] ;  /* 0x0000de00ff0a7b82 */ /* 0x000e700000000a00 */
[----:B------:R-:W5:Y:S01]  /*acc0*/  LDC.64 R4, c[0x0][0x410] ;  /* 0x00010400ff047b82 */ /* 0x000f620000000a00 */
[----:B----4-:R4:W-:Y:S07]  /*acd0*/  STS.128 [UR4+0x385e0], R12 ;  /* 0x0385e00cff007988 */ /* 0x0109ee0008000c04 */
[----:B------:R-:W5:Y:S01]  /*ace0*/  LDC.64 R6, c[0x0][0x418] ;  /* 0x00010600ff067b82 */ /* 0x000f620000000a00 */
[----:B-1----:R1:W-:Y:S07]  /*acf0*/  STS.128 [UR4+0x385f0], R8 ;  /* 0x0385f008ff007988 */ /* 0x0023ee0008000c04 */
[----:B------:R-:W2:Y:S08]  /*ad00*/  LDC.64 R32, c[0x0][0x400] ;  /* 0x00010000ff207b82 */ /* 0x000eb00000000a00 */
[----:B------:R-:W2:Y:S01]  /*ad10*/  LDC.64 R34, c[0x0][0x408] ;  /* 0x00010200ff227b82 */ /* 0x000ea20000000a00 */
[----:B-----5:R5:W-:Y:S07]  /*ad20*/  STS.128 [UR4+0x38610], R4 ;  /* 0x03861004ff007988 */ /* 0x020bee0008000c04 */
[----:B------:R-:W4:Y:S08]  /*ad30*/  LDC.64 R28, c[0x0][0x420] ;  /* 0x00010800ff1c7b82 */ /* 0x000f300000000a00 */
[----:B------:R-:W4:Y:S08]  /*ad40*/  LDC.64 R30, c[0x0][0x428] ;  /* 0x00010a00ff1e7b82 */ /* 0x000f300000000a00 */
[----:B---3--:R-:W3:Y:S01]  /*ad50*/  LDC.64 R24, c[0x0][0x430] ;  /* 0x00010c00ff187b82 */ /* 0x008ee20000000a00 */
[----:B--2---:R2:W-:Y:S07]  /*ad60*/  STS.128 [UR4+0x38600], R32 ;  /* 0x03860020ff007988 */ /* 0x0045ee0008000c04 */
[----:B------:R-:W3:Y:S08]  /*ad70*/  LDC.64 R26, c[0x0][0x438] ;  /* 0x00010e00ff1a7b82 */ /* 0x000ef00000000a00 */
[----:B------:R-:W5:Y:S01]  /*ad80*/  LDC.64 R20, c[0x0][0x440] ;  /* 0x00011000ff147b82 */ /* 0x000f620000000a00 */
[----:B----4-:R2:W-:Y:S07]  /*ad90*/  STS.128 [UR4+0x38620], R28 ;  /* 0x0386201cff007988 */ /* 0x0105ee0008000c04 */
[----:B------:R-:W5:Y:S08]  /*ada0*/  LDC.64 R22, c[0x0][0x448] ;  /* 0x00011200ff167b82 */ /* 0x000f700000000a00 */
[----:B------:R-:W4:Y:S01]  /*adb0*/  LDC.64 R12, c[0x0][0x450] ;  /* 0x00011400ff0c7b82 */ /* 0x000f220000000a00 */
[----:B---3--:R2:W-:Y:S07]  /*adc0*/  STS.128 [UR4+0x38630], R24 ;  /* 0x03863018ff007988 */ /* 0x0085ee0008000c04 */
[----:B------:R-:W4:Y:S08]  /*add0*/  LDC.64 R14, c[0x0][0x458] ;  /* 0x00011600ff0e7b82 */ /* 0x000f300000000a00 */
[----:B-1----:R-:W1:Y:S01]  /*ade0*/  LDC.64 R8, c[0x0][0x460] ;  /* 0x00011800ff087b82 */ /* 0x002e620000000a00 */
[----:B-----5:R2:W-:Y:S07]  /*adf0*/  STS.128 [UR4+0x38640], R20 ;  /* 0x03864014ff007988 */ /* 0x0205ee0008000c04 */
[----:B------:R-:W1:Y:S08]  /*ae00*/  LDC.64 R10, c[0x0][0x468] ;  /* 0x00011a00ff0a7b82 */ /* 0x000e700000000a00 */
[----:B------:R-:W3:Y:S01]  /*ae10*/  LDC.64 R4, c[0x0][0x470] ;  /* 0x00011c00ff047b82 */ /* 0x000ee20000000a00 */
[----:B----4-:R2:W-:Y:S07]  /*ae20*/  STS.128 [UR4+0x38650], R12 ;  /* 0x0386500cff007988 */ /* 0x0105ee0008000c04 */
[----:B------:R-:W3:Y:S01]  /*ae30*/  LDC.64 R6, c[0x0][0x478] ;  /* 0x00011e00ff067b82 */ /* 0x000ee20000000a00 */
[----:B-1----:R2:W-:Y:S04]  /*ae40*/  STS.128 [UR4+0x38660], R8 ;  /* 0x03866008ff007988 */ /* 0x0025e80008000c04 */
[----:B---3--:R2:W-:Y:S02]  /*ae50*/  STS.128 [UR4+0x38670], R4 ;  /* 0x03867004ff007988 */ /* 0x0085e40008000c04 */
.L_x_197:
[----:B--2---:R-:W-:Y:S05]  /*ae60*/  BSYNC B0 ;  /* 0x0000000000007941 */ /* 0x004fea0003800000 */
.L_x_196:
[----:B------:R-:W-:Y:S01]  /*ae70*/  ELECT P0, URZ, PT ;  /* 0x00000000003f782f */ /* 0x000fe20003800000 */
[----:B------:R-:W-:Y:S01]  /*ae80*/  NOP ;  /* 0x0000000000007918 */ /* 0x000fe20000000000 */
[----:B------:R-:W-:Y:S11]  /*ae90*/  BSSY B0, `(.L_x_198) ;  /* 0x0000052000007945 */ /* 0x000ff60003800000 */
[----:B------:R-:W-:Y:S05]  /*aea0*/  @!P0 BRA `(.L_x_199) ;  /* 0x0000000400408947 */ /* 0x000fea0003800000 */
[C---:B------:R-:W-:Y:S01]  /*aeb0*/  IMAD.SHL.U32 R20, R18.reuse, 0x8, RZ ;  /* 0x0000000812147824 */ /* 0x040fe200078e00ff */
[----:B------:R-:W-:Y:S01]  /*aec0*/  ULDC.64 UR4, c[0x0][0x518] ;  /* 0x0001460000047ab9 */ /* 0x000fe20000000a00 */
[----:B------:R-:W-:Y:S01]  /*aed0*/  ULDC.64 UR6, c[0x0][0x528] ;  /* 0x00014a0000067ab9 */ /* 0x000fe20000000a00 */
[----:B------:R-:W-:Y:S02]  /*aee0*/  SHF.L.U64.HI R3, R18, 0x3, R3 ;  /* 0x0000000312037819 */ /* 0x000fe40000010203 */
[C---:B------:R-:W-:Y:S02]  /*aef0*/  IADD3 R6, P0, R20.reuse, UR4, RZ ;  /* 0x0000000414067c10 */ /* 0x040fe4000ff1e0ff */
[----:B------:R-:W-:Y:S02]  /*af00*/  IADD3 R4, P1, R20, UR6, RZ ;  /* 0x0000000614047c10 */ /* 0x000fe4000ff3e0ff */
[C---:B------:R-:W-:Y:S01]  /*af10*/  IADD3.X R7, R3.reuse, UR5, RZ, P0, !PT ;  /* 0x0000000503077c10 */ /* 0x040fe200087fe4ff */
[----:B------:R-:W-:Y:S01]  /*af20*/  ULDC.64 UR4, c[0x0][0x510] ;  /* 0x0001440000047ab9 */ /* 0x000fe20000000a00 */
[----:B------:R-:W-:Y:S01]  /*af30*/  IADD3.X R5, R3, UR7, RZ, P1, !PT ;  /* 0x0000000703057c10 */ /* 0x000fe20008ffe4ff */
[----:B------:R-:W-:-:S03]  /*af40*/  ULDC.64 UR6, c[0x0][0x520] ;  /* 0x0001480000067ab9 */ /* 0x000fc60000000a00 */
[----:B------:R-:W2:Y:S04]  /*af50*/  LDG.E.64 R6, desc[UR58][R6.64] ;  /* 0x0000003a06067981 */ /* 0x000ea8000c1e1b00 */
[----:B------:R-:W4:Y:S01]  /*af60*/  LDG.E.64 R4, desc[UR58][R4.64] ;  /* 0x0000003a04047981 */ /* 0x000f22000c1e1b00 */
[C---:B------:R-:W-:Y:S02]  /*af70*/  IADD3 R22, P0, R20.reuse, UR4, RZ ;  /* 0x0000000414167c10 */ /* 0x040fe4000ff1e0ff */
[----:B------:R-:W-:Y:S02]  /*af80*/  IADD3 R20, P1, R20, UR6, RZ ;  /* 0x0000000614147c10 */ /* 0x000fe4000ff3e0ff */
[C---:B------:R-:W-:Y:S02]  /*af90*/  IADD3.X R23, R3.reuse, UR5, RZ, P0, !PT ;  /* 0x0000000503177c10 */ /* 0x040fe400087fe4ff */
[----:B------:R-:W-:-:S04]  /*afa0*/  IADD3.X R21, R3, UR7, RZ, P1, !PT ;  /* 0x0000000703157c10 */ /* 0x000fc80008ffe4ff */
[----:B------:R-:W5:Y:S04]  /*afb0*/  LDG.E.64 R22, desc[UR58][R22.64] ;  /* 0x0000003a16167981 */ /* 0x000f68000c1e1b00 */
[----:B------:R-:W3:Y:S01]  /*afc0*/  LDG.E.64 R20, desc[UR58][R20.64] ;  /* 0x0000003a14147981 */ /* 0x000ee2000c1e1b00 */
[----:B------:R-:W-:Y:S01]  /*afd0*/  UMOV UR4, 0x400 ;  /* 0x0000040000047882 */ /* 0x000fe20000000000 */
[----:B------:R-:W-:Y:S01]  /*afe0*/  VIADD R13, R0, 0xffffffff ;  /* 0xffffffff000d7836 */ /* 0x000fe20000000000 */
[----:B------:R-:W-:Y:S01]  /*aff0*/  ULEA UR4, UR42, UR4, 0x18 ;  /* 0x000000042a047291 */ /* 0x000fe2000f8ec03f */
[----:B------:R-:W-:-:S03]  /*b000*/  CS2R R14, SRZ ;  /* 0x00000000000e7805 */ /* 0x000fc6000001ff00 */
[----:B------:R-:W-:Y:S02]  /*b010*/  UIADD3 UR5, UR4, 0x38580, URZ ;  /* 0x0003858004057890 */ /* 0x000fe4000fffe03f */
[----:B------:R-:W-:-:S03]  /*b020*/  UIADD3 UR6, UR4, 0x38600, URZ ;  /* 0x0003860004067890 */ /* 0x000fc6000fffe03f */
[----:B------:R-:W1:Y:S01]  /*b030*/  LDS R8, [UR4+0x3859c] ;  /* 0x03859c04ff087984 */ /* 0x000e620008000800 */
[----:B------:R-:W-:Y:S02]  /*b040*/  IMAD.U32 R24, RZ, RZ, UR5 ;  /* 0x00000005ff187e24 */ /* 0x000fe4000f8e00ff */
[----:B------:R-:W-:Y:S01]  /*b050*/  MOV R26, UR6 ;  /* 0x00000006001a7c02 */ /* 0x000fe20008000f00 */
[----:B------:R-:W5:Y:S02]  /*b060*/  LDS R9, [UR4+0x3861c] ;  /* 0x03861c04ff097984 */ /* 0x000f640008000800 */
[----:B------:R-:W-:Y:S02]  /*b070*/  SHF.R.U64 R24, R24, 0x4, RZ ;  /* 0x0000000418187819 */ /* 0x000fe400000012ff */
[----:B------:R-:W-:Y:S01]  /*b080*/  SHF.R.U64 R26, R26, 0x4, RZ ;  /* 0x000000041a1a7819 */ /* 0x000fe200000012ff */
[----:B------:R-:W-:Y:S04]  /*b090*/  STS [UR4+0x385b0], RZ ;  /* 0x0385b0ffff007988 */ /* 0x000fe80008000804 */
[----:B------:R-:W-:Y:S04]  /*b0a0*/  STS [UR4+0x38590], R24 ;  /* 0x03859018ff007988 */ /* 0x000fe80008000804 */
[----:B------:R-:W-:Y:S04]  /*b0b0*/  STS [UR4+0x38594], R24 ;  /* 0x03859418ff007988 */ /* 0x000fe80008000804 */
[----:B------:R-:W-:Y:S04]  /*b0c0*/  STS [UR4+0x38610], R26 ;  /* 0x0386101aff007988 */ /* 0x000fe80008000804 */
[----:B------:R-:W-:Y:S04]  /*b0d0*/  STS [UR4+0x38614], R26 ;  /* 0x0386141aff007988 */ /* 0x000fe80008000804 */
[----:B------:R-:W-:Y:S01]  /*b0e0*/  STS [UR4+0x38630], RZ ;  /* 0x038630ffff007988 */ /* 0x000fe20008000804 */
[----:B--2---:R-:W-:-:S02]  /*b0f0*/  SHF.L.U64.HI R7, R6, 0x1, R7 ;  /* 0x0000000106077819 */ /* 0x004fc40000010207 */
[C---:B----4-:R-:W-:Y:S01]  /*b100*/  SHF.L.U64.HI R3, R4.reuse, 0x1, R5 ;  /* 0x0000000104037819 */ /* 0x050fe20000010205 */
[----:B------:R-:W-:Y:S01]  /*b110*/  IMAD.SHL.U32 R0, R4, 0x2, RZ ;  /* 0x0000000204007824 */ /* 0x000fe200078e00ff */
[----:B------:R-:W-:Y:S02]  /*b120*/  LOP3.LUT R5, R7, 0x1fffffff, RZ, 0xc0, !PT ;  /* 0x1fffffff07057812 */ /* 0x000fe400078ec0ff */
[----:B------:R-:W-:Y:S02]  /*b130*/  LOP3.LUT R3, R3, 0x1fffffff, RZ, 0xc0, !PT ;  /* 0x1fffffff03037812 */ /* 0x000fe400078ec0ff */
[----:B------:R-:W-:Y:S02]  /*b140*/  SHF.R.U32.HI R7, RZ, 0x4, R5 ;  /* 0x00000004ff077819 */ /* 0x000fe40000011605 */
[----:B------:R-:W-:Y:S02]  /*b150*/  SHF.R.U32.HI R10, RZ, 0x4, R3 ;  /* 0x00000004ff0a7819 */ /* 0x000fe40000011603 */
[----:B-1----:R-:W-:Y:S01]  /*b160*/  LOP3.LUT R8, R8, 0xf, R7, 0xb8, !PT ;  /* 0x0000000f08087812 */ /* 0x002fe200078eb807 */
[----:B-----5:R-:W-:Y:S01]  /*b170*/  STS.64 [UR4+0x38580], R22 ;  /* 0x03858016ff007988 */ /* 0x020fe20008000a04 */
[----:B------:R-:W-:-:S02]  /*b180*/  LOP3.LUT R9, R9, 0xf, R10, 0xb8, !PT ;  /* 0x0000000f09097812 */ /* 0x000fc400078eb80a */
[----:B------:R-:W-:Y:S01]  /*b190*/  LOP3.LUT R0, R0, 0xfffffffe, RZ, 0xc0, !PT ;  /* 0xfffffffe00007812 */ /* 0x000fe200078ec0ff */
[----:B------:R1:W-:Y:S03]  /*b1a0*/  STS [UR4+0x3859c], R8 ;  /* 0x03859c08ff007988 */ /* 0x0003e60008000804 */
[----:B------:R-:W-:Y:S01]  /*b1b0*/  SHF.R.U64 R3, R0, 0x4, R3 ;  /* 0x0000000400037819 */ /* 0x000fe20000001203 */
[----:B------:R2:W-:Y:S04]  /*b1c0*/  STS [UR4+0x3861c], R9 ;  /* 0x03861c09ff007988 */ /* 0x0005e80008000804 */
[----:B------:R-:W4:Y:S01]  /*b1d0*/  LDS R7, [UR4+0x3859c] ;  /* 0x03859c04ff077984 */ /* 0x000f220008000800 */
[----:B-1----:R-:W-:-:S03]  /*b1e0*/  VIADD R8, R36, 0xffffffff ;  /* 0xffffffff24087836 */ /* 0x002fc60000000000 */
[----:B------:R-:W1:Y:S01]  /*b1f0*/  LDS R10, [UR4+0x3861c] ;  /* 0x03861c04ff0a7984 */ /* 0x000e620008000800 */
[----:B--2---:R-:W-:Y:S02]  /*b200*/  VIADD R9, R2, 0xffffffff ;  /* 0xffffffff02097836 */ /* 0x004fe40000000000 */
[----:B------:R-:W-:Y:S01]  /*b210*/  IMAD.SHL.U32 R2, R6, 0x2, RZ ;  /* 0x0000000206027824 */ /* 0x000fe200078e00ff */
[----:B---3--:R-:W-:Y:S01]  /*b220*/  STS.64 [UR4+0x38600], R20 ;  /* 0x03860014ff007988 */ /* 0x008fe20008000a04 */
[----:B------:R-:W-:-:S03]  /*b230*/  IMAD.MOV.U32 R12, RZ, RZ, R8 ;  /* 0x000000ffff0c7224 */ /* 0x000fc600078e0008 */
[----:B------:R-:W-:Y:S01]  /*b240*/  LOP3.LUT R2, R2, 0xfffffffe, RZ, 0xc0, !PT ;  /* 0xfffffffe02027812 */ /* 0x000fe200078ec0ff */
[----:B------:R-:W-:Y:S03]  /*b250*/  STS [UR4+0x3860c], R3 ;  /* 0x03860c03ff007988 */ /* 0x000fe60008000804 */
[----:B------:R-:W-:Y:S01]  /*b260*/  SHF.R.U64 R5, R2, 0x4, R5 ;  /* 0x0000000402057819 */ /* 0x000fe20000001205 */
[----:B------:R-:W-:Y:S04]  /*b270*/  STS.128 [UR4+0x38620], R12 ;  /* 0x0386200cff007988 */ /* 0x000fe80008000c04 */
[----:B------:R-:W-:Y:S01]  /*b280*/  STS [UR4+0x3858c], R5 ;  /* 0x03858c05ff007988 */ /* 0x000fe20008000804 */
[----:B----4-:R-:W-:-:S02]  /*b290*/  LOP3.LUT R7, R7, 0xf0, RZ, 0xb8, !PT ;  /* 0x000000f007077812 */ /* 0x010fc400078eb8ff */
[----:B-1----:R-:W-:-:S03]  /*b2a0*/  LOP3.LUT R10, R10, 0xf0, RZ, 0xb8, !PT ;  /* 0x000000f00a0a7812 */ /* 0x002fc600078eb8ff */
[----:B------:R-:W-:Y:S04]  /*b2b0*/  STS [UR4+0x3859c], R7 ;  /* 0x03859c07ff007988 */ /* 0x000fe80008000804 */
[----:B------:R1:W-:Y:S04]  /*b2c0*/  STS [UR4+0x3861c], R10 ;  /* 0x03861c0aff007988 */ /* 0x0003e80008000804 */
[----:B------:R-:W2:Y:S04]  /*b2d0*/  LDS R25, [UR4+0x3859c] ;  /* 0x03859c04ff197984 */ /* 0x000ea80008000800 */
[----:B------:R-:W3:Y:S01]  /*b2e0*/  LDS R27, [UR4+0x3861c] ;  /* 0x03861c04ff1b7984 */ /* 0x000ee20008000800 */
[----:B-1----:R-:W-:-:S05]  /*b2f0*/  CS2R R10, SRZ ;  /* 0x00000000000a7805 */ /* 0x002fca000001ff00 */
[----:B------:R-:W-:Y:S01]  /*b300*/  STS.128 [UR4+0x385a0], R8 ;  /* 0x0385a008ff007988 */ /* 0x000fe20008000c04 */
[----:B--2---:R-:W-:Y:S02]  /*b310*/  LOP3.LUT R25, R25, 0xf00, RZ, 0xb8, !PT ;  /* 0x00000f0019197812 */ /* 0x004fe400078eb8ff */
[----:B---3--:R-:W-:-:S03]  /*b320*/  LOP3.LUT R27, R27, 0xf00, RZ, 0xb8, !PT ;  /* 0x00000f001b1b7812 */ /* 0x008fc600078eb8ff */
[----:B------:R-:W-:Y:S04]  /*b330*/  STS.64 [UR4+0x38598], R24 ;  /* 0x03859818ff007988 */ /* 0x000fe80008000a04 */
[----:B------:R-:W-:Y:S04]  /*b340*/  STS.64 [UR4+0x38618], R26 ;  /* 0x0386181aff007988 */ /* 0x000fe80008000a04 */
[----:B------:R-:W1:Y:S04]  /*b350*/  LDS R7, [UR4+0x3859c] ;  /* 0x03859c04ff077984 */ /* 0x000e680008000800 */
[----:B------:R-:W2:Y:S01]  /*b360*/  LDS R28, [UR4+0x3861c] ;  /* 0x03861c04ff1c7984 */ /* 0x000ea20008000800 */
[----:B-1----:R-:W-:-:S02]  /*b370*/  LOP3.LUT R0, R7, 0xf000, RZ, 0xb8, !PT ;  /* 0x0000f00007007812 */ /* 0x002fc400078eb8ff */
[----:B--2---:R-:W-:-:S03]  /*b380*/  LOP3.LUT R2, R28, 0xf000, RZ, 0xb8, !PT ;  /* 0x0000f0001c027812 */ /* 0x004fc600078eb8ff */
[----:B------:R1:W-:Y:S04]  /*b390*/  STS [UR4+0x3859c], R0 ;  /* 0x03859c00ff007988 */ /* 0x0003e80008000804 */
[----:B------:R1:W-:Y:S02]  /*b3a0*/  STS [UR4+0x3861c], R2 ;  /* 0x03861c02ff007988 */ /* 0x0003e40008000804 */
.L_x_199:
[----:B------:R-:W-:Y:S05]  /*b3b0*/  BSYNC B0 ;  /* 0x0000000000007941 */ /* 0x000fea0003800000 */
.L_x_198:
[----:B------:R-:W-:Y:S01]  /*b3c0*/  ELECT P0, URZ, PT ;  /* 0x00000000003f782f */ /* 0x000fe20003800000 */
[----:B------:R-:W-:Y:S01]  /*b3d0*/  NOP ;  /* 0x0000000000007918 */ /* 0x000fe20000000000 */
[----:B------:R-:W-:Y:S11]  /*b3e0*/  BSSY B0, `(.L_x_200) ;  /* 0x0000004000007945 */ /* 0x000ff60003800000 */
[----:B------:R-:W-:Y:S05]  /*b3f0*/  @!P0 BRA `(.L_x_201) ;  /* 0x0000000000088947 */ /* 0x000fea0003800000 */
[----:B------:R0:W-:Y:S01]  /*b400*/  UTMACMDFLUSH ;  /* 0x00000000000079b7 */ /* 0x0001e20000000000 */
[----:B------:R-:W-:-:S04]  /*b410*/  DEPBAR.LE SB0, 0x0 ;  /* 0x000080000000791a */ /* 0x000fc80000000000 */
.L_x_201:
[----:B------:R-:W-:Y:S05]  /*b420*/  BSYNC B0 ;  /* 0x0000000000007941 */ /* 0x000fea0003800000 */
.L_x_200:
[----:B------:R-:W-:Y:S01]  /*b430*/  UMOV UR22, 0x400 ;  /* 0x0000040000167882 */ /* 0x000fe20000000000 */
[----:B---3--:R-:W-:Y:S01]  /*b440*/  IMAD.SHL.U32 R37, R37, 0x4, RZ ;  /* 0x0000000425257824 */ /* 0x008fe200078e00ff */
[----:B------:R-:W-:Y:S01]  /*b450*/  ULEA UR22, UR42, UR22, 0x18 ;  /* 0x000000162a167291 */ /* 0x000fe2000f8ec03f */
[----:B------:R-:W-:-:S03]  /*b460*/  ULDC UR18, c[0x0][0x884] ;  /* 0x0002210000127ab9 */ /* 0x000fc60000000800 */
[----:B------:R-:W-:Y:S01]  /*b470*/  UIADD3 UR28, UR22, 0x38580, URZ ;  /* 0x00038580161c7890 */ /* 0x000fe2000fffe03f */
[----:B------:R-:W-:Y:S01]  /*b480*/  IADD3 R4, P0, R37, UR16, RZ ;  /* 0x0000001025047c10 */ /* 0x000fe2000ff1e0ff */
[----:B------:R-:W-:Y:S01]  /*b490*/  UIMAD.WIDE UR18, UR18, 0x80, UR16 ;  /* 0x00000080121278a5 */ /* 0x000fe2000f8e0210 */
[----:B------:R-:W-:-:S03]  /*b4a0*/  IMAD.MOV.U32 R6, RZ, RZ, 0x1 ;  /* 0x00000001ff067424 */ /* 0x000fc600078e00ff */
[----:B------:R-:W-:Y:S02]  /*b4b0*/  IMAD.X R5, RZ, RZ, UR17, P0 ;  /* 0x00000011ff057e24 */ /* 0x000fe400080e06ff */
[----:B-1----:R-:W-:Y:S01]  /*b4c0*/  IADD3 R2, P1, R37, UR18, RZ ;  /* 0x0000001225027c10 */ /* 0x002fe2000ff3e0ff */
[----:B------:R-:W1:Y:S04]  /*b4d0*/  LDS R7, [R37+UR28] ;  /* 0x0000001c25077984 */ /* 0x000e680008000800 */
[----:B------:R-:W2:Y:S01]  /*b4e0*/  LDS R9, [R37+UR28+0x80] ;  /* 0x0000801c25097984 */ /* 0x000ea20008000800 */
[----:B------:R-:W-:Y:S01]  /*b4f0*/  IMAD.X R3, RZ, RZ, UR19, P1 ;  /* 0x00000013ff037e24 */ /* 0x000fe200088e06ff */
[----:B------:R-:W-:Y:S01]  /*b500*/  MOV R8, 0x1 ;  /* 0x0000000100087802 */ /* 0x000fe20000000f00 */
[----:B------:R-:W-:Y:S01]  /*b510*/  BSSY B0, `(.L_x_202) ;  /* 0x00000f9000007945 */ /* 0x000fe20003800000 */
[----:B------:R-:W-:Y:S01]  /*b520*/  USHF.L.U32 UR4, UR42, 0x7, URZ ;  /* 0x000000072a047899 */ /* 0x000fe2000800063f */
[----:B------:R-:W-:-:S02]  /*b530*/  IMAD.MOV.U32 R0, RZ, RZ, RZ ;  /* 0x000000ffff007224 */ /* 0x000fc400078e00ff */
[----:B------:R-:W-:Y:S02]  /*b540*/  IMAD.MOV.U32 R20, RZ, RZ, 0x1 ;  /* 0x00000001ff147424 */ /* 0x000fe400078e00ff */
[----:B------:R-:W-:Y:S02]  /*b550*/  IMAD.MOV.U32 R21, RZ, RZ, RZ ;  /* 0x000000ffff157224 */ /* 0x000fe400078e00ff */
[----:B------:R-:W-:Y:S01]  /*b560*/  IMAD.MOV.U32 R22, RZ, RZ, RZ ;  /* 0x000000ffff167224 */ /* 0x000fe200078e00ff */
[----:B------:R-:W-:Y:S02]  /*b570*/  USHF.L.U32 UR29, UR42, 0xd, URZ ;  /* 0x0000000d2a1d7899 */ /* 0x000fe4000800063f */
[----:B------:R-:W-:Y:S02]  /*b580*/  ULOP3.LUT UR30, UR54, 0x1, URZ, 0xfc, !UPT ;  /* 0x00000001361e7892 */ /* 0x000fe4000f8efc3f */
[----:B------:R-:W-:Y:S02]  /*b590*/  ULOP3.LUT UR31, UR53, 0x2, URZ, 0xfc, !UPT ;  /* 0x00000002351f7892 */ /* 0x000fe4000f8efc3f */
[----:B------:R-:W-:-:S02]  /*b5a0*/  ULOP3.LUT UR23, UR4, 0x80, URZ, 0xc0, !UPT ;  /* 0x0000008004177892 */ /* 0x000fc4000f8ec03f */
[----:B------:R-:W-:Y:S01]  /*b5b0*/  UIADD3 UR32, UR22, 0x38600, URZ ;  /* 0x0003860016207890 */ /* 0x000fe2000fffe03f */
[----:B-1----:R-:W5:Y:S04]  /*b5c0*/  ATOMG.E.EXCH.STRONG.GPU PT, RZ, [R4], R7 ;  /* 0x0000000704ff73a8 */ /* 0x002f6800041ee100 */
[----:B--2---:R1:W5:Y:S02]  /*b5d0*/  ATOMG.E.EXCH.STRONG.GPU PT, RZ, [R2], R9 ;  /* 0x0000000902ff73a8 */ /* 0x00436400041ee100 */
[----:B-1----:R-:W-:Y:S02]  /*b5e0*/  PRMT R2, R6, 0x7610, R2 ;  /* 0x0000761006027816 */ /* 0x002fe40000000002 */
[----:B------:R-:W-:-:S07]  /*b5f0*/  PRMT R3, R8, 0x7610, R3 ;  /* 0x0000761008037816 */ /* 0x000fce0000000003 */
.L_x_221:
[----:B------:R-:W-:Y:S01]  /*b600*/  LOP3.LUT P0, RZ, R3, 0xff, RZ, 0xc0, !PT ;  /* 0x000000ff03ff7812 */ /* 0x000fe2000780c0ff */
[----:B-----5:R-:W-:Y:S01]  /*b610*/  VIADD R4, R36, 0x7f ;  /* 0x0000007f24047836 */ /* 0x020fe20000000000 */
[----:B------:R-:W-:Y:S05]  /*b620*/  YIELD ;  /* 0x0000000000007946 */ /* 0x000fea0003800000 */
[----:B------:R-:W-:Y:S01]  /*b630*/  SHF.R.S32.HI R5, RZ, 0x1f, R4 ;  /* 0x0000001fff057819 */ /* 0x000fe20000011404 */
[----:B------:R-:W-:Y:S03]  /*b640*/  BSSY B1, `(.L_x_203) ;  /* 0x0000008000017945 */ /* 0x000fe60003800000 */
[----:B------:R-:W-:-:S02]  /*b650*/  LEA.HI R5, R5, R4, RZ, 0x7 ;  /* 0x0000000405057211 */ /* 0x000fc400078f38ff */
[----:B------:R-:W-:Y:S05]  /*b660*/  @!P0 BRA `(.L_x_204) ;  /* 0x0000000000148947 */ /* 0x000fea0003800000 */
[----:B------:R-:W-:-:S04]  /*b670*/  DEPBAR {5,4,3,2,1,0} ;  /* 0x0000003f0000791a */ /* 0x000fc80000000000 */
[----:B------:R1:W-:Y:S01]  /*b680*/  UTMACCTL.IV [UR16] ;  /* 0x00000000100079b9 */ /* 0x0003e20008000000 */
[----:B------:R-:W-:-:S04]  /*b690*/  DEPBAR {5,4,3,2,1,0} ;  /* 0x0000003f0000791a */ /* 0x000fc80000000000 */
[----:B------:R1:W-:Y:S02]  /*b6a0*/  UTMACCTL.IV [UR18] ;  /* 0x00000000120079b9 */ /* 0x0003e40008000000 */
[----:B-1----:R-:W-:Y:S01]  /*b6b0*/  NOP ;  /* 0x0000000000007918 */ /* 0x002fe20000000000 */
.L_x_204:
[----:B------:R-:W-:Y:S05]  /*b6c0*/  BSYNC B1 ;  /* 0x0000000000017941 */ /* 0x000fea0003800000 */
.L_x_203:
[----:B------:R-:W-:Y:S01]  /*b6d0*/  UMOV UR4, 0xffffffff ;  /* 0xffffffff00047882 */ /* 0x000fe20000000000 */
[----:B------:R-:W-:Y:S02]  /*b6e0*/  SHF.R.S32.HI R7, RZ, 0x7, R5 ;  /* 0x00000007ff077819 */ /* 0x000fe40000011405 */
[----:B------:R-:W-:Y:S05]  /*b6f0*/  BRA.DIV UR4, `(.L_x_205) ;  /* 0x0000003e04047947 */ /* 0x000fea000b800000 */
[----:B-----5:R-:W-:-:S13]  /*b700*/  ELECT P6, URZ, PT ;  /* 0x00000000003f782f */ /* 0x020fda00038c0000 */
.L_x_291:
[----:B------:R-:W-:Y:S01]  /*b710*/  ISETP.LT.OR P6, PT, R36, 0x1, !P6 ;  /* 0x000000012400780c */ /* 0x000fe200077c1670 */
[----:B------:R-:W-:-:S12]  /*b720*/  BSSY B1, `(.L_x_206) ;  /* 0x000003a000017945 */ /* 0x000fd80003800000 */
[----:B------:R-:W-:Y:S05]  /*b730*/  @P6 BRA `(.L_x_207) ;  /* 0x0000000000e06947 */ /* 0x000fea0003800000 */
[----:B------:R-:W-:Y:S01]  /*b740*/  IMAD.SHL.U32 R16, R16, 0x80, RZ ;  /* 0x0000008010107824 */ /* 0x000fe200078e00ff */
[----:B------:R-:W-:Y:S01]  /*b750*/  LEA R17, R17, UR23, 0x8 ;  /* 0x0000001711117c11 */ /* 0x000fe2000f8e40ff */
[----:B------:R-:W-:Y:S02]  /*b760*/  VIADD R9, R7, 0x1 ;  /* 0x0000000107097836 */ /* 0x000fe40000000000 */
[----:B------:R-:W-:Y:S02]  /*b770*/  IMAD.MOV.U32 R10, RZ, RZ, RZ ;  /* 0x000000ffff0a7224 */ /* 0x000fe400078e00ff */
[----:B------:R-:W-:Y:S02]  /*b780*/  IMAD.MOV.U32 R3, RZ, RZ, R20 ;  /* 0x000000ffff037224 */ /* 0x000fe400078e0014 */
[----:B------:R-:W-:-:S07]  /*b790*/  IMAD.MOV.U32 R4, RZ, RZ, R0 ;  /* 0x000000ffff047224 */ /* 0x000fce00078e0000 */
.L_x_210:
[----:B-1----:R-:W-:Y:S01]  /*b7a0*/  LEA R8, R4, UR22, 0x3 ;  /* 0x0000001604087c11 */ /* 0x002fe2000f8e18ff */
[----:B------:R-:W-:Y:S05]  /*b7b0*/  YIELD ;  /* 0x0000000000007946 */ /* 0x000fea0003800000 */
[----:B------:R-:W-:Y:S02]  /*b7c0*/  SHF.L.U32 R5, R3, 0x1f, RZ ;  /* 0x0000001f03057819 */ /* 0x000fe400000006ff */
[----:B------:R-:W-:Y:S02]  /*b7d0*/  LOP3.LUT P1, RZ, R19, 0x7f, RZ, 0xc0, !PT ;  /* 0x0000007f13ff7812 */ /* 0x000fe4000782c0ff */
[----:B------:R-:W1:Y:S11]  /*b7e0*/  SYNCS.PHASECHK.TRANS64.TRYWAIT P0, [R8+URZ+0x38490], R5 ;  /* 0x03849005080075a7 */ /* 0x000e76000800017f */
[----:B------:R-:W2:Y:S01]  /*b7f0*/  @!P1 LDC R6, c[0x0][0x500] ;  /* 0x00014000ff069b82 */ /* 0x000ea20000000800 */
[----:B-1----:R-:W-:Y:S05]  /*b800*/  @!P0 BRA `(.L_x_208) ;  /* 0x0000003800e08947 */ /* 0x002fea0003800000 */
.L_x_292:
[----:B------:R-:W-:Y:S01]  /*b810*/  UPRMT UR4, UR31, 0x9910, URZ ;  /* 0x000099101f047896 */ /* 0x000fe2000800003f */
[----:B--2---:R2:W-:Y:S03]  /*b820*/  @!P1 SYNCS.ARRIVE.TRANS64 RZ, [R8+URZ+0x38480], R6 ;  /* 0x0384800608ff99a7 */ /* 0x0045e6000800003f */
[----:B------:R-:W-:-:S06]  /*b830*/  UISETP.NE.AND UP0, UPT, UR4, 0x2, UPT ;  /* 0x000000020400788c */ /* 0x000fcc000bf05270 */
[----:B------:R-:W-:-:S13]  /*b840*/  PLOP3.LUT P0, PT, PT, PT, UP0, 0x80, 0x0 ;  /* 0x000000000000781c */ /* 0x000fda0003f0f008 */
[----:B--2---:R-:W-:Y:S05]  /*b850*/  @P0 BRA `(.L_x_209) ;  /* 0x0000000000040947 */ /* 0x004fea0003800000 */
[----:B------:R-:W-:Y:S01]  /*b860*/  BPT.TRAP 0x1 ;  /* 0x000000040000795c */ /* 0x000fe20000300000 */
.L_x_209:
[----:B------:R-:W-:Y:S01]  /*b870*/  R2UR UR4, R4 ;  /* 0x00000000040472ca */ /* 0x000fe200000e0000 */
[----:B------:R-:W-:Y:S01]  /*b880*/  VIADD R9, R9, 0xffffffff ;  /* 0xffffffff09097836 */ /* 0x000fe20000000000 */
[----:B------:R-:W-:Y:S01]  /*b890*/  R2UR UR5, R8 ;  /* 0x00000000080572ca */ /* 0x000fe200000e0000 */
[----:B------:R-:W-:Y:S01]  /*b8a0*/  VIADD R4, R4, 0x1 ;  /* 0x0000000104047836 */ /* 0x000fe20000000000 */
[----:B------:R-:W-:Y:S01]  /*b8b0*/  R2UR UR6, R10 ;  /* 0x000000000a0672ca */ /* 0x000fe200000e0000 */
[----:B------:R-:W-:Y:S01]  /*b8c0*/  UMOV UR20, 0x0 ;  /* 0x0000000000147882 */ /* 0x000fe20000000000 */
[----:B------:R-:W-:Y:S01]  /*b8d0*/  R2UR UR7, R16 ;  /* 0x00000000100772ca */ /* 0x000fe200000e0000 */
[----:B------:R-:W-:Y:S01]  /*b8e0*/  UMOV UR21, 0x10000000 ;  /* 0x1000000000157882 */ /* 0x000fe20000000000 */
[----:B------:R-:W-:Y:S01]  /*b8f0*/  R2UR UR27, R17 ;  /* 0x00000000111b72ca */ /* 0x000fe200000e0000 */
[----:B------:R-:W-:Y:S01]  /*b900*/  UMOV UR33, 0x30000 ;  /* 0x0003000000217882 */ /* 0x000fe20000000000 */
[----:B------:R-:W-:-:S02]  /*b910*/  ISETP.GT.AND P1, PT, R9, 0x1, PT ;  /* 0x000000010900780c */ /* 0x000fc40003f24270 */
[----:B------:R-:W-:Y:S01]  /*b920*/  ISETP.NE.AND P0, PT, R4, 0x2, PT ;  /* 0x000000020400780c */ /* 0x000fe20003f05270 */
[----:B------:R-:W-:Y:S01]  /*b930*/  USHF.L.U32 UR4, UR4, 0xf, URZ ;  /* 0x0000000f04047899 */ /* 0x000fe2000800063f */
[----:B------:R-:W-:Y:S01]  /*b940*/  IADD3 R10, R10, 0x80, RZ ;  /* 0x000000800a0a7810 */ /* 0x000fe20007ffe0ff */
[----:B------:R-:W-:Y:S01]  /*b950*/  UIADD3 UR5, UR5, 0x38480, URZ ;  /* 0x0003848005057890 */ /* 0x000fe2000fffe03f */
[----:B------:R-:W-:Y:S01]  /*b960*/  SEL R6, RZ, 0x1, P0 ;  /* 0x00000001ff067807 */ /* 0x000fe20000000000 */
[----:B------:R-:W-:Y:S01]  /*b970*/  ULOP3.LUT UR8, UR4, 0x2000, UR29, 0xf8, !UPT ;  /* 0x0000200004087892 */ /* 0x000fe2000f8ef81d */
[----:B------:R-:W-:Y:S01]  /*b980*/  SEL R4, R4, RZ, P0 ;  /* 0x000000ff04047207 */ /* 0x000fe20000000000 */
[----:B------:R-:W-:Y:S01]  /*b990*/  UIADD3 UR4, UR22, UR4, URZ ;  /* 0x0000000416047290 */ /* 0x000fe2000fffe03f */
[----:B------:R-:W-:Y:S01]  /*b9a0*/  LOP3.LUT R3, R3, R6, RZ, 0x3c, !PT ;  /* 0x0000000603037212 */ /* 0x000fe200078e3cff */
[----:B------:R-:W-:Y:S02]  /*b9b0*/  ULEA UR12, UR8, UR22, 0x1 ;  /* 0x00000016080c7291 */ /* 0x000fe4000f8e083f */
[----:B------:R-:W-:-:S02]  /*b9c0*/  UIADD3 UR10, UR6, 0x40, URZ ;  /* 0x00000040060a7890 */ /* 0x000fc4000fffe03f */
[----:B------:R-:W-:Y:S02]  /*b9d0*/  UIADD3 UR8, UR4, 0x4000, URZ ;  /* 0x0000400004087890 */ /* 0x000fe4000fffe03f */
[----:B------:R-:W-:Y:S01]  /*b9e0*/  UIADD3 UR24, UR12, 0x10000, URZ ;  /* 0x000100000c187890 */ /* 0x000fe2000fffe03f */
[----:B------:R2:W-:Y:S01]  /*b9f0*/  UTMALDG.2D [UR4], [UR16], desc[UR20] ;  /* 0x00001404100075b4 */ /* 0x0005e20008009000 */
[----:B------:R-:W-:Y:S01]  /*ba00*/  UIADD3 UR12, UR12, 0x18000, URZ ;  /* 0x000180000c0c7890 */ /* 0x000fe2000fffe03f */
[----:B------:R-:W-:Y:S01]  /*ba10*/  UMOV UR11, UR7 ;  /* 0x00000007000b7c82 */ /* 0x000fe20008000000 */
[----:B------:R-:W-:Y:S01]  /*ba20*/  UMOV UR9, UR5 ;  /* 0x0000000500097c82 */ /* 0x000fe20008000000 */
[----:B------:R-:W-:Y:S01]  /*ba30*/  UMOV UR26, UR6 ;  /* 0x00000006001a7c82 */ /* 0x000fe20008000000 */
[----:B------:R-:W-:Y:S01]  /*ba40*/  UMOV UR25, UR5 ;  /* 0x0000000500197c82 */ /* 0x000fe20008000000 */
[----:B------:R-:W-:Y:S01]  /*ba50*/  UMOV UR15, UR27 ;  /* 0x0000001b000f7c82 */ /* 0x000fe20008000000 */
[----:B------:R-:W-:Y:S01]  /*ba60*/  UMOV UR13, UR5 ;  /* 0x00000005000d7c82 */ /* 0x000fe20008000000 */
[----:B------:R2:W-:Y:S01]  /*ba70*/  UTMALDG.2D [UR8], [UR16], desc[UR20] ;  /* 0x00001408100075b4 */ /* 0x0005e20008009000 */
[----:B------:R-:W-:Y:S01]  /*ba80*/  UMOV UR14, UR10 ;  /* 0x0000000a000e7c82 */ /* 0x000fe20008000000 */
[----:B------:R2:W-:Y:S01]  /*ba90*/  UTMALDG.2D.MULTICAST [UR24], [UR18], UR33, desc[UR20] ;  /* 0x00001418120073b4 */ /* 0x0005e20008009821 */
[----:B------:R2:W-:Y:S02]  /*baa0*/  UTMALDG.2D.MULTICAST [UR12], [UR18], UR33, desc[UR20] ;  /* 0x0000140c120073b4 */ /* 0x0005e40008009821 */
[----:B--2---:R-:W-:Y:S05]  /*bab0*/  @P1 BRA `(.L_x_210) ;  /* 0xfffffffc00381947 */ /* 0x004fea000383ffff */
.L_x_207:
[----:B------:R-:W-:Y:S05]  /*bac0*/  BSYNC B1 ;  /* 0x0000000000017941 */ /* 0x000fea0003800000 */
.L_x_206:
[----:B------:R-:W-:Y:S01]  /*bad0*/  IMAD.IADD R0, R7, 0x1, R0 ;  /* 0x0000000107007824 */ /* 0x000fe200078e0200 */
[----:B------:R-:W-:-:S04]  /*bae0*/  LOP3.LUT P0, RZ, R2, 0xff, RZ, 0xc0, !PT ;  /* 0x000000ff02ff7812 */ /* 0x000fc8000780c0ff */
[----:B------:R-:W-:-:S04]  /*baf0*/  SHF.R.U32.HI R2, RZ, 0x1, R0 ;  /* 0x00000001ff027819 */ /* 0x000fc80000011600 */
[----:B------:R-:W-:-:S04]  /*bb00*/  LOP3.LUT R2, R2, 0x1, RZ, 0xc0, !PT ;  /* 0x0000000102027812 */ /* 0x000fc800078ec0ff */
[----:B------:R-:W-:Y:S01]  /*bb10*/  ISETP.NE.U32.AND P1, PT, R2, 0x1, PT ;  /* 0x000000010200780c */ /* 0x000fe20003f25070 */
[----:B------:R-:W-:Y:S01]  /*bb20*/  IMAD.U32 R2, RZ, RZ, UR30 ;  /* 0x0000001eff027e24 */ /* 0x000fe2000f8e00ff */
[----:B------:R-:W-:Y:S01]  /*bb30*/  @P0 SYNCS.ARRIVE.TRANS64.A1T0 RZ, [UR22+0x384e8], RZ ;  /* 0x0384e8ffffff09a7 */ /* 0x000fe20008100016 */
[----:B------:R-:W-:Y:S02]  /*bb40*/  ISETP.GT.U32.AND P0, PT, R0, 0x1, PT ;  /* 0x000000010000780c */ /* 0x000fe40003f04070 */
[C---:B------:R-:W-:Y:S02]  /*bb50*/  ISETP.GT.U32.AND P1, PT, R7.reuse, 0x1, !P1 ;  /* 0x000000010700780c */ /* 0x040fe40004f24070 */
[----:B------:R-:W-:Y:S02]  /*bb60*/  ISETP.NE.AND P2, PT, R2, 0x3, PT ;  /* 0x000000030200780c */ /* 0x000fe40003f45270 */
[----:B------:R-:W-:Y:S02]  /*bb70*/  ISETP.LT.U32.AND P0, PT, R7, 0x2, P0 ;  /* 0x000000020700780c */ /* 0x000fe40000701070 */
[----:B------:R-:W-:-:S02]  /*bb80*/  SEL R2, RZ, 0x1, !P1 ;  /* 0x00000001ff027807 */ /* 0x000fc40004800000 */
[----:B------:R-:W-:Y:S02]  /*bb90*/  SEL R3, RZ, 0x1, !P0 ;  /* 0x00000001ff037807 */ /* 0x000fe40004000000 */
[----:B------:R-:W-:Y:S02]  /*bba0*/  LOP3.LUT R0, R0, 0x1, RZ, 0xc0, !PT ;  /* 0x0000000100007812 */ /* 0x000fe400078ec0ff */
[----:B------:R-:W-:-:S03]  /*bbb0*/  LOP3.LUT R20, R2, R20, R3, 0x96, !PT ;  /* 0x0000001402147212 */ /* 0x000fc600078e9603 */
[----:B------:R-:W-:Y:S05]  /*bbc0*/  @!P2 BRA `(.L_x_211) ;  /* 0x000000000004a947 */ /* 0x000fea0003800000 */
[----:B------:R-:W-:Y:S01]  /*bbd0*/  BPT.TRAP 0x1 ;  /* 0x000000040000795c */ /* 0x000fe20000300000 */
.L_x_211:
[C---:B------:R-:W-:Y:S01]  /*bbe0*/  LEA R3, R21.reuse, UR22, 0x3 ;  /* 0x0000001615037c11 */ /* 0x040fe2000f8e18ff */
[----:B------:R-:W-:Y:S01]  /*bbf0*/  BSSY B1, `(.L_x_212) ;  /* 0x0000005000017945 */ /* 0x000fe20003800000 */
[----:B------:R-:W-:Y:S02]  /*bc00*/  SHF.L.U32 R2, R22, 0x1f, RZ ;  /* 0x0000001f16027819 */ /* 0x000fe400000006ff */
[----:B------:R-:W-:Y:S02]  /*bc10*/  LEA R4, R21, UR22, 0x4 ;  /* 0x0000001615047c11 */ /* 0x000fe4000f8e20ff */
[----:B------:R-:W2:Y:S02]  /*bc20*/  SYNCS.PHASECHK.TRANS64.TRYWAIT P0, [R3+URZ+0x38400], R2 ;  /* 0x03840002030075a7 */ /* 0x000ea4000800017f */
[----:B--2---:R-:W-:Y:S05]  /*bc30*/  @!P0 BRA `(.L_x_213) ;  /* 0x0000003400e88947 */ /* 0x004fea0003800000 */
.L_x_293:
[----:B------:R-:W-:Y:S05]  /*bc40*/  BSYNC B1 ;  /* 0x0000000000017941 */ /* 0x000fea0003800000 */
.L_x_212:
[----:B-1----:R-:W1:Y:S01]  /*bc50*/  LDS.128 R4, [R4+0x384f0] ;  /* 0x0384f00004047984 */ /* 0x002e620000000c00 */
[----:B------:R-:W-:Y:S01]  /*bc60*/  @!PT LDS RZ, [RZ] ;  /* 0x00000000fffff984 */ /* 0x000fe20000000800 */
[----:B------:R-:W-:Y:S01]  /*bc70*/  @!PT LDS RZ, [RZ] ;  /* 0x00000000fffff984 */ /* 0x000fe20000000800 */
[----:B------:R-:W-:Y:S01]  /*bc80*/  @!PT LDS RZ, [RZ] ;  /* 0x00000000fffff984 */ /* 0x000fe20000000800 */
[----:B------:R-:W-:Y:S01]  /*bc90*/  @!PT LDS RZ, [RZ] ;  /* 0x00000000fffff984 */ /* 0x000fe20000000800 */
[----:B------:R3:W-:Y:S06]  /*bca0*/  MEMBAR.ALL.CTA ;  /* 0x0000000000007992 */ /* 0x0007ec0000008000 */
[----:B---3--:R-:W3:Y:S01]  /*bcb0*/  FENCE.VIEW.ASYNC.S ;  /* 0x00000000000073c6 */ /* 0x008ee20000000000 */
[----:B-1----:R-:W-:Y:S02]  /*bcc0*/  IMAD.MOV.U32 R17, RZ, RZ, R5 ;  /* 0x000000ffff117224 */ /* 0x002fe400078e0005 */
[----:B------:R-:W-:Y:S01]  /*bcd0*/  IMAD.MOV.U32 R16, RZ, RZ, R4 ;  /* 0x000000ffff107224 */ /* 0x000fe200078e0004 */
[----:B---3--:R-:W-:Y:S06]  /*bce0*/  @!P2 BRA `(.L_x_214) ;  /* 0x000000000004a947 */ /* 0x008fec0003800000 */
[----:B------:R-:W-:Y:S01]  /*bcf0*/  BPT.TRAP 0x1 ;  /* 0x000000040000795c */ /* 0x000fe20000300000 */
.L_x_214:
[----:B------:R-:W1:Y:S01]  /*bd00*/  S2R R5, SR_CgaCtaId ;  /* 0x0000000000057919 */ /* 0x000e620000008800 */
[----:B------:R-:W-:Y:S01]  /*bd10*/  ISETP.NE.AND P0, PT, R7, RZ, PT ;  /* 0x000000ff0700720c */ /* 0x000fe20003f05270 */
[----:B--2---:R-:W-:Y:S01]  /*bd20*/  VIADD R2, R3, 0x38440 ;  /* 0x0003844003027836 */ /* 0x004fe20000000000 */
[CC--:B------:R-:W-:Y:S02]  /*bd30*/  ISETP.NE.AND P1, PT, R6.reuse, R18.reuse, PT ;  /* 0x000000120600720c */ /* 0x0c0fe40003f25270 */
[----:B------:R-:W-:Y:S02]  /*bd40*/  ISETP.EQ.OR P0, PT, R6, R18, !P0 ;  /* 0x000000120600720c */ /* 0x000fe40004702670 */
[----:B-1----:R-:W-:-:S04]  /*bd50*/  PRMT R2, R5, 0x654, R2 ;  /* 0x0000065405027816 */ /* 0x002fc80000000002 */
[----:B------:R1:W-:Y:S07]  /*bd60*/  SYNCS.ARRIVE.TRANS64.RED.A1T0 RZ, [R2+URZ], RZ ;  /* 0x000000ff02ff79a7 */ /* 0x0003ee000810043f */
[----:B------:R-:W-:Y:S05]  /*bd70*/  @P0 BRA `(.L_x_215) ;  /* 0x0000000400a40947 */ /* 0x000fea0003800000 */
[----:B-1----:R-:W1:Y:S02]  /*bd80*/  LDC.64 R2, c[0x0][0x290] ;  /* 0x0000a400ff027b82 */ /* 0x002e640000000a00 */
[----:B-1----:R-:W-:-:S05]  /*bd90*/  IMAD.WIDE R2, R6, 0xc, R2 ;  /* 0x0000000c06027825 */ /* 0x002fca00078e0202 */
[----:B------:R1:W5:Y:S01]  /*bda0*/  LDG.E R36, desc[UR58][R2.64+0x8] ;  /* 0x0000083a02247981 */ /* 0x000362000c1e1900 */
[----:B------:R-:W-:-:S03]  /*bdb0*/  UMOV UR4, 0xffffffff ;  /* 0xffffffff00047882 */ /* 0x000fc60000000000 */
[----:B------:R-:W-:Y:S05]  /*bdc0*/  BRA.DIV UR4, `(.L_x_216) ;  /* 0x0000003604987947 */ /* 0x000fea000b800000 */
[----:B------:R-:W-:-:S13]  /*bdd0*/  ELECT P6, URZ, PT ;  /* 0x00000000003f782f */ /* 0x000fda00038c0000 */
.L_x_296:
[----:B------:R-:W-:Y:S04]  /*bde0*/  BSSY B1, `(.L_x_217) ;  /* 0x000004f000017945 */ /* 0x000fe80003800000 */
[----:B------:R-:W-:Y:S05]  /*bdf0*/  @!P6 BRA `(.L_x_218) ;  /* 0x000000040034e947 */ /* 0x000fea0003800000 */
[C---:B------:R-:W-:Y:S01]  /*be00*/  IMAD.SHL.U32 R4, R6.reuse, 0x8, RZ ;  /* 0x0000000806047824 */ /* 0x040fe200078e00ff */
[----:B------:R-:W-:Y:S01]  /*be10*/  SHF.R.S32.HI R5, RZ, 0x1f, R6 ;  /* 0x0000001fff057819 */ /* 0x000fe20000011406 */
[----:B------:R-:W-:Y:S01]  /*be20*/  ULDC.64 UR4, c[0x0][0x510] ;  /* 0x0001440000047ab9 */ /* 0x000fe20000000a00 */
[----:B------:R-:W-:Y:S01]  /*be30*/  ULDC.64 UR6, c[0x0][0x520] ;  /* 0x0001480000067ab9 */ /* 0x000fe20000000a00 */
[----:B------:R-:W2:Y:S01]  /*be40*/  LDG.E R15, desc[UR58][R2.64] ;  /* 0x0000003a020f7981 */ /* 0x000ea2000c1e1900 */
[----:B------:R-:W-:Y:S02]  /*be50*/  SHF.L.U64.HI R5, R6, 0x3, R5 ;  /* 0x0000000306057819 */ /* 0x000fe40000010205 */
[C---:B------:R-:W-:Y:S02]  /*be60*/  IADD3 R12, P0, R4.reuse, UR4, RZ ;  /* 0x00000004040c7c10 */ /* 0x040fe4000ff1e0ff */
[----:B------:R-:W-:Y:S02]  /*be70*/  IADD3 R10, P2, R4, UR6, RZ ;  /* 0x00000006040a7c10 */ /* 0x000fe4000ff5e0ff */
[C---:B------:R-:W-:Y:S01]  /*be80*/  IADD3.X R13, R5.reuse, UR5, RZ, P0, !PT ;  /* 0x00000005050d7c10 */ /* 0x040fe200087fe4ff */
[----:B------:R-:W-:Y:S01]  /*be90*/  ULDC.64 UR4, c[0x0][0x518] ;  /* 0x0001460000047ab9 */ /* 0x000fe20000000a00 */
[----:B------:R-:W-:-:S04]  /*bea0*/  IADD3.X R11, R5, UR7, RZ, P2, !PT ;  /* 0x00000007050b7c10 */ /* 0x000fc800097fe4ff */
[----:B------:R-:W3:Y:S04]  /*beb0*/  LDG.E.64 R12, desc[UR58][R12.64] ;  /* 0x0000003a0c0c7981 */ /* 0x000ee8000c1e1b00 */
[----:B------:R-:W4:Y:S01]  /*bec0*/  LDG.E.64 R10, desc[UR58][R10.64] ;  /* 0x0000003a0a0a7981 */ /* 0x000f22000c1e1b00 */
[----:B------:R-:W-:-:S04]  /*bed0*/  IADD3 R8, P0, R4, UR4, RZ ;  /* 0x0000000404087c10 */ /* 0x000fc8000ff1e0ff */
[----:B------:R-:W-:Y:S01]  /*bee0*/  IADD3.X R9, R5, UR5, RZ, P0, !PT ;  /* 0x0000000505097c10 */ /* 0x000fe200087fe4ff */
[----:B------:R-:W-:-:S05]  /*bef0*/  ULDC.64 UR4, c[0x0][0x528] ;  /* 0x00014a0000047ab9 */ /* 0x000fca0000000a00 */
[----:B------:R-:W2:Y:S01]  /*bf00*/  LDG.E.64 R8, desc[UR58][R8.64] ;  /* 0x0000003a08087981 */ /* 0x000ea2000c1e1b00 */
[----:B------:R-:W-:-:S04]  /*bf10*/  IADD3 R4, P0, R4, UR4, RZ ;  /* 0x0000000404047c10 */ /* 0x000fc8000ff1e0ff */
[----:B------:R-:W-:-:S06]  /*bf20*/  IADD3.X R5, R5, UR5, RZ, P0, !PT ;  /* 0x0000000505057c10 */ /* 0x000fcc00087fe4ff */
[----:B------:R-:W2:Y:S04]  /*bf30*/  LDG.E.64 R4, desc[UR58][R4.64] ;  /* 0x0000003a04047981 */ /* 0x000ea8000c1e1b00 */
[----:B---3--:R-:W-:Y:S04]  /*bf40*/  STS.64 [UR28], R12 ;  /* 0x0000000cff007988 */ /* 0x008fe80008000a1c */
[----:B----4-:R-:W-:Y:S04]  /*bf50*/  STS.64 [UR32], R10 ;  /* 0x0000000aff007988 */ /* 0x010fe80008000a20 */
[----:B------:R-:W3:Y:S01]  /*bf60*/  LDS R14, [UR28+0x1c] ;  /* 0x00001c1cff0e7984 */ /* 0x000ee20008000800 */
[----:B--2---:R-:W-:-:S04]  /*bf70*/  SHF.L.U64.HI R24, R8, 0x1, R9 ;  /* 0x0000000108187819 */ /* 0x004fc80000010209 */
[----:B------:R-:W-:-:S04]  /*bf80*/  LOP3.LUT R24, R24, 0x1fffffff, RZ, 0xc0, !PT ;  /* 0x1fffffff18187812 */ /* 0x000fc800078ec0ff */
[----:B------:R-:W-:-:S04]  /*bf90*/  SHF.R.U32.HI R9, RZ, 0x4, R24 ;  /* 0x00000004ff097819 */ /* 0x000fc80000011618 */
[----:B---3--:R-:W-:Y:S02]  /*bfa0*/  LOP3.LUT R9, R14, 0xf, R9, 0xb8, !PT ;  /* 0x0000000f0e097812 */ /* 0x008fe400078eb809 */
[----:B------:R1:W2:Y:S04]  /*bfb0*/  LDG.E R14, desc[UR58][R2.64+0x4] ;  /* 0x0000043a020e7981 */ /* 0x0002a8000c1e1900 */
[----:B------:R-:W-:Y:S04]  /*bfc0*/  STS [UR28+0x1c], R9 ;  /* 0x00001c09ff007988 */ /* 0x000fe8000800081c */
[----:B------:R-:W3:Y:S02]  /*bfd0*/  LDS R18, [UR28+0x1c] ;  /* 0x00001c1cff127984 */ /* 0x000ee40008000800 */
[----:B---3--:R-:W-:-:S05]  /*bfe0*/  LOP3.LUT R18, R18, 0xf0, RZ, 0xb8, !PT ;  /* 0x000000f012127812 */ /* 0x008fca00078eb8ff */
[----:B------:R-:W-:Y:S04]  /*bff0*/  STS [UR28+0x1c], R18 ;  /* 0x00001c12ff007988 */ /* 0x000fe8000800081c */
[----:B------:R-:W3:Y:S01]  /*c000*/  LDS R13, [UR28+0x1c] ;  /* 0x00001c1cff0d7984 */ /* 0x000ee20008000800 */
[----:B------:R-:W-:-:S05]  /*c010*/  IMAD.U32 R12, RZ, RZ, UR28 ;  /* 0x0000001cff0c7e24 */ /* 0x000fca000f8e00ff */
[----:B------:R-:W-:Y:S02]  /*c020*/  SHF.R.U64 R12, R12, 0x4, RZ ;  /* 0x000000040c0c7819 */ /* 0x000fe400000012ff */
[----:B---3--:R-:W-:-:S05]  /*c030*/  LOP3.LUT R13, R13, 0xf00, RZ, 0xb8, !PT ;  /* 0x00000f000d0d7812 */ /* 0x008fca00078eb8ff */
[----:B------:R-:W-:Y:S04]  /*c040*/  STS.64 [UR28+0x18], R12 ;  /* 0x0000180cff007988 */ /* 0x000fe80008000a1c */
[----:B------:R-:W1:Y:S01]  /*c050*/  LDS R25, [UR28+0x1c] ;  /* 0x00001c1cff197984 */ /* 0x000e620008000800 */
[----:B------:R-:W-:Y:S01]  /*c060*/  IMAD.SHL.U32 R23, R8, 0x2, RZ ;  /* 0x0000000208177824 */ /* 0x000fe200078e00ff */
[----:B------:R-:W-:-:S04]  /*c070*/  CS2R R10, SRZ ;  /* 0x00000000000a7805 */ /* 0x000fc8000001ff00 */
[----:B------:R-:W-:Y:S01]  /*c080*/  LOP3.LUT R23, R23, 0xfffffffe, RZ, 0xc0, !PT ;  /* 0xfffffffe17177812 */ /* 0x000fe200078ec0ff */
[----:B-----5:R-:W-:Y:S02]  /*c090*/  VIADD R8, R36, 0xffffffff ;  /* 0xffffffff24087836 */ /* 0x020fe40000000000 */
[----:B------:R-:W-:Y:S01]  /*c0a0*/  VIADD R9, R15, 0xffffffff ;  /* 0xffffffff0f097836 */ /* 0x000fe20000000000 */
[----:B------:R-:W-:Y:S01]  /*c0b0*/  SHF.R.U64 R23, R23, 0x4, R24 ;  /* 0x0000000417177819 */ /* 0x000fe20000001218 */
[----:B------:R-:W-:Y:S04]  /*c0c0*/  STS [UR28+0x10], R12 ;  /* 0x0000100cff007988 */ /* 0x000fe8000800081c */
[----:B------:R-:W-:Y:S04]  /*c0d0*/  STS [UR28+0x14], R12 ;  /* 0x0000140cff007988 */ /* 0x000fe8000800081c */
[----:B------:R-:W-:Y:S04]  /*c0e0*/  STS.128 [UR28+0x20], R8 ;  /* 0x00002008ff007988 */ /* 0x000fe80008000c1c */
[----:B------:R-:W-:Y:S04]  /*c0f0*/  STS [UR28+0xc], R23 ;  /* 0x00000c17ff007988 */ /* 0x000fe8000800081c */
[----:B------:R-:W-:Y:S01]  /*c100*/  STS [UR28+0x30], RZ ;  /* 0x000030ffff007988 */ /* 0x000fe2000800081c */
[----:B-1----:R-:W-:-:S05]  /*c110*/  LOP3.LUT R2, R25, 0xf000, RZ, 0xb8, !PT ;  /* 0x0000f00019027812 */ /* 0x002fca00078eb8ff */
[----:B------:R-:W-:Y:S04]  /*c120*/  STS [UR28+0x1c], R2 ;  /* 0x00001c02ff007988 */ /* 0x000fe8000800081c */
[----:B------:R-:W1:Y:S01]  /*c130*/  LDS R3, [UR32+0x1c] ;  /* 0x00001c20ff037984 */ /* 0x000e620008000800 */
[----:B------:R-:W-:-:S04]  /*c140*/  SHF.L.U64.HI R24, R4, 0x1, R5 ;  /* 0x0000000104187819 */ /* 0x000fc80000010205 */
[----:B------:R-:W-:-:S04]  /*c150*/  LOP3.LUT R24, R24, 0x1fffffff, RZ, 0xc0, !PT ;  /* 0x1fffffff18187812 */ /* 0x000fc800078ec0ff */
[----:B------:R-:W-:-:S04]  /*c160*/  SHF.R.U32.HI R18, RZ, 0x4, R24 ;  /* 0x00000004ff127819 */ /* 0x000fc80000011618 */
[----:B-1----:R-:W-:-:S05]  /*c170*/  LOP3.LUT R5, R3, 0xf, R18, 0xb8, !PT ;  /* 0x0000000f03057812 */ /* 0x002fca00078eb812 */
[----:B------:R-:W-:Y:S04]  /*c180*/  STS [UR32+0x1c], R5 ;  /* 0x00001c05ff007988 */ /* 0x000fe80008000820 */
[----:B------:R-:W1:Y:S02]  /*c190*/  LDS R3, [UR32+0x1c] ;  /* 0x00001c20ff037984 */ /* 0x000e640008000800 */
[----:B-1----:R-:W-:-:S05]  /*c1a0*/  LOP3.LUT R9, R3, 0xf0, RZ, 0xb8, !PT ;  /* 0x000000f003097812 */ /* 0x002fca00078eb8ff */
[----:B------:R-:W-:Y:S04]  /*c1b0*/  STS [UR32+0x1c], R9 ;  /* 0x00001c09ff007988 */ /* 0x000fe80008000820 */
[----:B------:R-:W1:Y:S01]  /*c1c0*/  LDS R3, [UR32+0x1c] ;  /* 0x00001c20ff037984 */ /* 0x000e620008000800 */
[----:B------:R-:W-:-:S05]  /*c1d0*/  IMAD.U32 R2, RZ, RZ, UR32 ;  /* 0x00000020ff027e24 */ /* 0x000fca000f8e00ff */
[----:B------:R-:W-:Y:S02]  /*c1e0*/  SHF.R.U64 R2, R2, 0x4, RZ ;  /* 0x0000000402027819 */ /* 0x000fe400000012ff */
[----:B-1----:R-:W-:-:S05]  /*c1f0*/  LOP3.LUT R3, R3, 0xf00, RZ, 0xb8, !PT ;  /* 0x00000f0003037812 */ /* 0x002fca00078eb8ff */
[----:B------:R-:W-:Y:S04]  /*c200*/  STS.64 [UR32+0x18], R2 ;  /* 0x00001802ff007988 */ /* 0x000fe80008000a20 */
[----:B------:R-:W1:Y:S01]  /*c210*/  LDS R12, [UR32+0x1c] ;  /* 0x00001c20ff0c7984 */ /* 0x000e620008000800 */
[----:B------:R-:W-:-:S04]  /*c220*/  SHF.L.U32 R4, R4, 0x1, RZ ;  /* 0x0000000104047819 */ /* 0x000fc800000006ff */
[----:B------:R-:W-:Y:S01]  /*c230*/  LOP3.LUT R5, R4, 0xfffffffe, RZ, 0xc0, !PT ;  /* 0xfffffffe04057812 */ /* 0x000fe200078ec0ff */
[----:B--2---:R-:W-:-:S03]  /*c240*/  VIADD R9, R14, 0xffffffff ;  /* 0xffffffff0e097836 */ /* 0x004fc60000000000 */
[----:B------:R-:W-:Y:S01]  /*c250*/  SHF.R.U64 R5, R5, 0x4, R24 ;  /* 0x0000000405057819 */ /* 0x000fe20000001218 */
[----:B------:R2:W-:Y:S04]  /*c260*/  STS [UR32+0x10], R2 ;  /* 0x00001002ff007988 */ /* 0x0005e80008000820 */
[----:B------:R2:W-:Y:S04]  /*c270*/  STS.128 [UR32+0x20], R8 ;  /* 0x00002008ff007988 */ /* 0x0005e80008000c20 */
[----:B------:R2:W-:Y:S04]  /*c280*/  STS [UR32+0xc], R5 ;  /* 0x00000c05ff007988 */ /* 0x0005e80008000820 */
[----:B------:R2:W-:Y:S04]  /*c290*/  STS [UR32+0x14], R2 ;  /* 0x00001402ff007988 */ /* 0x0005e80008000820 */
[----:B------:R-:W-:Y:S01]  /*c2a0*/  STS [UR32+0x30], RZ ;  /* 0x000030ffff007988 */ /* 0x000fe20008000820 */
[----:B-1----:R-:W-:-:S05]  /*c2b0*/  LOP3.LUT R4, R12, 0xf000, RZ, 0xb8, !PT ;  /* 0x0000f0000c047812 */ /* 0x002fca00078eb8ff */
[----:B------:R2:W-:Y:S02]  /*c2c0*/  STS [UR32+0x1c], R4 ;  /* 0x00001c04ff007988 */ /* 0x0005e40008000820 */
.L_x_218:
[----:B------:R-:W-:Y:S05]  /*c2d0*/  BSYNC B1 ;  /* 0x0000000000017941 */ /* 0x000fea0003800000 */
.L_x_217:
[----:B------:R-:W-:-:S03]  /*c2e0*/  UMOV UR4, 0xffffffff ;  /* 0xffffffff00047882 */ /* 0x000fc60000000000 */
[----:B------:R-:W-:Y:S05]  /*c2f0*/  BRA.DIV UR4, `(.L_x_219) ;  /* 0x00000032046c7947 */ /* 0x000fea000b800000 */
[----:B------:R-:W-:Y:S01]  /*c300*/  ELECT P6, URZ, PT ;  /* 0x00000000003f782f */ /* 0x000fe200038c0000 */
[----:B------:R-:W-:-:S12]  /*c310*/  NOP ;  /* 0x0000000000007918 */ /* 0x000fd80000000000 */
.L_x_300:
[----:B-12---:R-:W1:Y:S02]  /*c320*/  S2R R2, SR_LANEID ;  /* 0x0000000000027919 */ /* 0x006e640000000000 */
[----:B-1----:R-:W-:-:S05]  /*c330*/  IMAD.SHL.U32 R8, R2, 0x4, RZ ;  /* 0x0000000402087824 */ /* 0x002fca00078e00ff */
[----:B------:R1:W2:Y:S01]  /*c340*/  LDS R9, [R8+UR28] ;  /* 0x0000001c08097984 */ /* 0x0002a20008000800 */
[C---:B------:R-:W-:Y:S02]  /*c350*/  IADD3 R4, P0, R8.reuse, UR16, RZ ;  /* 0x0000001008047c10 */ /* 0x040fe4000ff1e0ff */
[----:B------:R-:W-:Y:S01]  /*c360*/  IADD3 R2, P2, R8, UR18, RZ ;  /* 0x0000001208027c10 */ /* 0x000fe2000ff5e0ff */
[----:B------:R1:W3:Y:S01]  /*c370*/  LDS R11, [R8+UR28+0x80] ;  /* 0x0000801c080b7984 */ /* 0x0002e20008000800 */
[----:B------:R-:W-:Y:S11]  /*c380*/  @!P6 BRA `(.L_x_220) ;  /* 0x000000000008e947 */ /* 0x000ff60003800000 */
[----:B------:R0:W-:Y:S01]  /*c390*/  UTMACMDFLUSH ;  /* 0x00000000000079b7 */ /* 0x0001e20000000000 */
[----:B------:R-:W-:-:S04]  /*c3a0*/  DEPBAR.LE SB0, 0x0 ;  /* 0x000080000000791a */ /* 0x000fc80000000000 */
.L_x_220:
[----:B------:R-:W-:Y:S01]  /*c3b0*/  IMAD.X R5, RZ, RZ, UR17, P0 ;  /* 0x00000011ff057e24 */ /* 0x000fe200080e06ff */
[----:B------:R-:W-:Y:S05]  /*c3c0*/  WARPSYNC.ALL ;  /* 0x0000000000007948 */ /* 0x000fea0003800000 */
[----:B------:R-:W-:Y:S01]  /*c3d0*/  IMAD.X R3, RZ, RZ, UR19, P2 ;  /* 0x00000013ff037e24 */ /* 0x000fe200090e06ff */
[----:B--2---:R2:W5:Y:S04]  /*c3e0*/  ATOMG.E.EXCH.STRONG.GPU PT, RZ, [R4], R9 ;  /* 0x0000000904ff73a8 */ /* 0x00456800041ee100 */
[----:B---3--:R2:W5:Y:S01]  /*c3f0*/  ATOMG.E.EXCH.STRONG.GPU PT, RZ, [R2], R11 ;  /* 0x0000000b02ff73a8 */ /* 0x00856200041ee100 */
[----:B------:R-:W-:-:S07]  /*c400*/  IMAD.MOV.U32 R18, RZ, RZ, R6 ;  /* 0x000000ffff127224 */ /* 0x000fce00078e0006 */
.L_x_215:
[----:B------:R-:W-:Y:S01]  /*c410*/  ISETP.NE.AND P2, PT, R7, RZ, PT ;  /* 0x000000ff0700720c */ /* 0x000fe20003f45270 */
[----:B------:R-:W-:Y:S01]  /*c420*/  VIADD R21, R21, 0x1 ;  /* 0x0000000115157836 */ /* 0x000fe20000000000 */
[----:B--2---:R-:W-:Y:S02]  /*c430*/  SEL R3, RZ, 0x1, !P1 ;  /* 0x00000001ff037807 */ /* 0x004fe40004800000 */
[----:B-1----:R-:W-:Y:S02]  /*c440*/  PRMT R2, RZ, 0x7610, R2 ;  /* 0x00007610ff027816 */ /* 0x002fe40000000002 */
[----:B------:R-:W-:-:S04]  /*c450*/  ISETP.NE.AND P0, PT, R21, 0x8, PT ;  /* 0x000000081500780c */ /* 0x000fc80003f05270 */
[----:B------:R-:W-:Y:S02]  /*c460*/  SEL R5, RZ, 0x1, P0 ;  /* 0x00000001ff057807 */ /* 0x000fe40000000000 */
[----:B------:R-:W-:Y:S02]  /*c470*/  SEL R21, R21, RZ, P0 ;  /* 0x000000ff15157207 */ /* 0x000fe40000000000 */
[----:B------:R-:W-:Y:S01]  /*c480*/  LOP3.LUT R22, R22, R5, RZ, 0x3c, !PT ;  /* 0x0000000516167212 */ /* 0x000fe200078e3cff */
[----:B------:R-:W-:Y:S06]  /*c490*/  @P2 BRA `(.L_x_221) ;  /* 0xfffffff000582947 */ /* 0x000fec000383ffff */
[----:B------:R-:W-:Y:S05]  /*c4a0*/  BSYNC B0 ;  /* 0x0000000000007941 */ /* 0x000fea0003800000 */
.L_x_202:
[----:B------:R-:W-:-:S03]  /*c4b0*/  UMOV UR4, 0xffffffff ;  /* 0xffffffff00047882 */ /* 0x000fc60000000000 */
[----:B------:R-:W-:Y:S05]  /*c4c0*/  BRA.DIV UR4, `(.L_x_222) ;  /* 0x0000003204287947 */ /* 0x000fea000b800000 */
[----:B-----5:R-:W-:-:S13]  /*c4d0*/  ELECT P6, URZ, PT ;  /* 0x00000000003f782f */ /* 0x020fda00038c0000 */
.L_x_303:
[----:B------:R-:W-:Y:S04]  /*c4e0*/  BSSY B0, `(.L_x_223) ;  /* 0x0000018000007945 */ /* 0x000fe80003800000 */
[----:B------:R-:W-:Y:S05]  /*c4f0*/  @!P6 BRA `(.L_x_224) ;  /* 0x000000000058e947 */ /* 0x000fea0003800000 */
[----:B------:R-:W-:-:S04]  /*c500*/  ULOP3.LUT UR4, UR53, 0x2, URZ, 0xfc, !UPT ;  /* 0x0000000235047892 */ /* 0x000fc8000f8efc3f */
[----:B------:R-:W-:-:S06]  /*c510*/  UISETP.NE.AND UP0, UPT, UR4, 0x3, UPT ;  /* 0x000000030400788c */ /* 0x000fcc000bf05270 */
[----:B------:R-:W-:-:S13]  /*c520*/  PLOP3.LUT P0, PT, PT, PT, UP0, 0x80, 0x0 ;  /* 0x000000000000781c */ /* 0x000fda0003f0f008 */
[----:B------:R-:W-:Y:S05]  /*c530*/  @!P0 BRA `(.L_x_225) ;  /* 0x0000000000048947 */ /* 0x000fea0003800000 */
[----:B------:R-:W-:Y:S01]  /*c540*/  BPT.TRAP 0x1 ;  /* 0x000000040000795c */ /* 0x000fe20000300000 */
.L_x_225:
[----:B------:R-:W-:Y:S01]  /*c550*/  IMAD.U32 R3, RZ, RZ, UR22 ;  /* 0x00000016ff037e24 */ /* 0x000fe2000f8e00ff */
[----:B------:R-:W-:-:S03]  /*c560*/  SHF.L.U32 R2, R20, 0x1f, RZ ;  /* 0x0000001f14027819 */ /* 0x000fc600000006ff */
[----:B------:R-:W-:-:S04]  /*c570*/  VIADD R3, R3, 0x38490 ;  /* 0x0003849003037836 */ /* 0x000fc80000000000 */
[C---:B------:R-:W-:Y:S02]  /*c580*/  IMAD R7, R0.reuse, 0x8, R3 ;  /* 0x0000000800077824 */ /* 0x040fe400078e0203 */
[----:B------:R-:W-:Y:S02]  /*c590*/  VIADD R0, R0, 0x1 ;  /* 0x0000000100007836 */ /* 0x000fe40000000000 */
[----:B------:R-:W1:Y:S03]  /*c5a0*/  SYNCS.PHASECHK.TRANS64.TRYWAIT P0, [R7+URZ], R2 ;  /* 0x00000002070075a7 */ /* 0x000e66000800017f */
[----:B------:R-:W-:-:S04]  /*c5b0*/  ISETP.NE.AND P1, PT, R0, 0x2, PT ;  /* 0x000000020000780c */ /* 0x000fc80003f25270 */
[----:B------:R-:W-:Y:S02]  /*c5c0*/  SEL R5, RZ, 0x1, P1 ;  /* 0x00000001ff057807 */ /* 0x000fe40000800000 */
[----:B------:R-:W-:Y:S02]  /*c5d0*/  SEL R0, R0, RZ, P1 ;  /* 0x000000ff00007207 */ /* 0x000fe40000800000 */
[----:B------:R-:W-:Y:S01]  /*c5e0*/  LOP3.LUT R5, R20, R5, RZ, 0x3c, !PT ;  /* 0x0000000514057212 */ /* 0x000fe200078e3cff */
[----:B-1----:R-:W-:Y:S06]  /*c5f0*/  @!P0 BRA `(.L_x_226) ;  /* 0x0000002c00fc8947 */ /* 0x002fec0003800000 */
.L_x_304:
[----:B------:R-:W-:Y:S01]  /*c600*/  IMAD R3, R0, 0x8, R3 ;  /* 0x0000000800037824 */ /* 0x000fe200078e0203 */
[----:B------:R-:W-:-:S07]  /*c610*/  SHF.L.U32 R0, R5, 0x1f, RZ ;  /* 0x0000001f05007819 */ /* 0x000fce00000006ff */
.L_x_227:
[----:B--2---:R2:W3:Y:S02]  /*c620*/  SYNCS.PHASECHK.TRANS64.TRYWAIT P0, [R3+URZ], R0 ;  /* 0x00000000030075a7 */ /* 0x0044e4000800017f */
[----:B---3--:R-:W-:Y:S05]  /*c630*/  @!P0 NANOSLEEP.SYNCS 0x989680 ;  /* 0x009896800000895d */ /* 0x008fea0003900000 */
[----:B------:R-:W3:Y:S02]  /*c640*/  @!P0 SYNCS.PHASECHK.TRANS64 P0, [R3+URZ], R0 ;  /* 0x00000000030085a7 */ /* 0x000ee4000800007f */
[----:B---3--:R-:W-:Y:S05]  /*c650*/  @!P0 BRA `(.L_x_227) ;  /* 0xfffffffc00f08947 */ /* 0x008fea000383ffff */
.L_x_224:
[----:B------:R-:W-:Y:S05]  /*c660*/  BSYNC B0 ;  /* 0x0000000000007941 */ /* 0x000fea0003800000 */
.L_x_223:
[----:B------:R-:W-:Y:S05]  /*c670*/  EXIT ;  /* 0x000000000000794d */ /* 0x000fea0003800000 */
.L_x_115:
[----:B------:R-:W-:Y:S01]  /*c680*/  PLOP3.LUT P1, PT, PT, PT, UP3, 0x80, 0x0 ;  /* 0x000000000000781c */ /* 0x000fe20003f2f038 */
[----:B------:R-:W-:Y:S01]  /*c690*/  ULDC UR19, c[0x0][0x14] ;  /* 0x0000050000137ab9 */ /* 0x000fe20000000800 */
[----:B------:R-:W-:Y:S01]  /*c6a0*/  ULDC UR20, c[0x0][0x10] ;  /* 0x0000040000147ab9 */ /* 0x000fe20000000800 */
[----:B------:R-:W-:Y:S01]  /*c6b0*/  ULDC.64 UR12, c[0x0][0x8c8] ;  /* 0x00023200000c7ab9 */ /* 0x000fe20000000a00 */
[----:B------:R-:W-:Y:S01]  /*c6c0*/  P2R R0, PR, RZ, 0x2 ;  /* 0x00000002ff007803 */ /* 0x000fe20000000000 */
[----:B------:R-:W-:Y:S01]  /*c6d0*/  UIMAD.WIDE.U32 UR20, UR41, UR20, URZ ;  /* 0x00000014291472a5 */ /* 0x000fe2000f8e003f */
[----:B------:R-:W-:Y:S01]  /*c6e0*/  IMAD.MOV.U32 R16, RZ, RZ, RZ ;  /* 0x000000ffff107224 */ /* 0x000fe200078e00ff */
[----:B------:R-:W-:Y:S01]  /*c6f0*/  ULDC.64 UR14, c[0x0][0x8e0] ;  /* 0x00023800000e7ab9 */ /* 0x000fe20000000a00 */
[----:B------:R-:W-:Y:S01]  /*c700*/  ULDC UR24, c[0x0][0x904] ;  /* 0x0002410000187ab9 */ /* 0x000fe20000000800 */
[----:B------:R-:W-:Y:S01]  /*c710*/  UMOV UR22, 0xffffffff ;  /* 0xffffffff00167882 */ /* 0x000fe20000000000 */
[----:B------:R-:W-:-:S02]  /*c720*/  UIADD3 UR11, UP1, UR12, -0x1, URZ ;  /* 0xffffffff0c0b7890 */ /* 0x000fc4000ff3e03f */
[----:B------:R-:W-:Y:S01]  /*c730*/  UIADD3 UR12, UP2, UR14, -0x1, URZ ;  /* 0xffffffff0e0c7890 */ /* 0x000fe2000ff5e03f */
[----:B------:R-:W1:Y:S01]  /*c740*/  @P1 S2R R0, SR_CTAID.Y ;  /* 0x0000000000001919 */ /* 0x000e620000002600 */
[----:B------:R-:W-:Y:S02]  /*c750*/  USHF.L.U32 UR25, UR22, UR24, URZ ;  /* 0x0000001816197299 */ /* 0x000fe4000800063f */
[----:B------:R-:W-:Y:S02]  /*c760*/  UIMAD.WIDE.U32 UR22, UR20, UR19, URZ ;  /* 0x00000013141672a5 */ /* 0x000fe4000f8e003f */
[----:B------:R-:W-:Y:S01]  /*c770*/  UIMAD UR21, UR21, UR19, URZ ;  /* 0x00000013151572a4 */ /* 0x000fe2000f8e023f */
[----:B------:R-:W-:Y:S01]  /*c780*/  ULDC UR18, c[0x0][0x8a8] ;  /* 0x00022a0000127ab9 */ /* 0x000fe20000000800 */
[----:B------:R-:W-:Y:S01]  /*c790*/  UMOV UR26, 0x1 ;  /* 0x00000001001a7882 */ /* 0x000fe20000000000 */
[----:B------:R-:W-:Y:S02]  /*c7a0*/  UIADD3.X UR14, UR15, -0x1, URZ, UP2, !UPT ;  /* 0xffffffff0f0e7890 */ /* 0x000fe400097fe43f */
[----:B------:R-:W-:-:S02]  /*c7b0*/  UIADD3.X UR13, UR13, -0x1, URZ, UP1, !UPT ;  /* 0xffffffff0d0d7890 */ /* 0x000fc40008ffe43f */
[----:B------:R-:W-:Y:S02]  /*c7c0*/  ULOP3.LUT UR15, UR54, 0x2, URZ, 0xfc, !UPT ;  /* 0x00000002360f7892 */ /* 0x000fe4000f8efc3f */
[----:B------:R-:W-:Y:S02]  /*c7d0*/  UIADD3 UR16, UR8, -0x1, URZ ;  /* 0xffffffff08107890 */ /* 0x000fe4000fffe03f */
[----:B------:R-:W-:Y:S02]  /*c7e0*/  UIADD3 UR17, UR7, -0x1, URZ ;  /* 0xffffffff07117890 */ /* 0x000fe4000fffe03f */
[----:B------:R-:W-:Y:S02]  /*c7f0*/  UIADD3 UR18, UR18, -0x1, URZ ;  /* 0xffffffff12127890 */ /* 0x000fe4000fffe03f */
[----:B------:R-:W-:Y:S02]  /*c800*/  USHF.L.U32 UR19, UR26, UR24, URZ ;  /* 0x000000181a137299 */ /* 0x000fe4000800063f */
[----:B------:R-:W-:-:S02]  /*c810*/  ULOP3.LUT UR20, URZ, UR25, URZ, 0x33, !UPT ;  /* 0x000000193f147292 */ /* 0x000fc4000f8e333f */
[----:B------:R-:W-:Y:S01]  /*c820*/  UIADD3 UR21, UR23, UR21, URZ ;  /* 0x0000001517157290 */ /* 0x000fe2000fffe03f */
[----:B-1----:R-:W-:Y:S02]  /*c830*/  @P1 R2UR UR40, R0 ;  /* 0x00000000002812ca */ /* 0x002fe400000e0000 */
[----:B------:R-:W-:-:S13]  /*c840*/  MOV R0, 0x1 ;  /* 0x0000000100007802 */ /* 0x000fda0000000f00 */
.L_x_248:
[----:B------:R-:W1:Y:S01]  /*c850*/  LDC.64 R2, c[0x0][0x8f8] ;  /* 0x00023e00ff027b82 */ /* 0x000e620000000a00 */
[----:B------:R-:W-:Y:S01]  /*c860*/  UIADD3 UR10, UP1, UR10, UR22, URZ ;  /* 0x000000160a0a7290 */ /* 0x000fe2000ff3e03f */
[----:B------:R-:W-:Y:S01]  /*c870*/  ISETP.NE.AND P2, PT, R21, RZ, PT ;  /* 0x000000ff1500720c */ /* 0x000fe20003f45270 */
[----:B------:R-:W-:Y:S01]  /*c880*/  UMOV UR24, 0xffffffff ;  /* 0xffffffff00187882 */ /* 0x000fe20000000000 */
[----:B------:R-:W-:Y:S01]  /*c890*/  UMOV UR25, 0xffffffff ;  /* 0xffffffff00197882 */ /* 0x000fe20000000000 */
[----:B------:R-:W-:Y:S01]  /*c8a0*/  UIADD3.X UR9, UR9, UR21, URZ, UP1, !UPT ;  /* 0x0000001509097290 */ /* 0x000fe20008ffe43f */
[----:B------:R-:W-:Y:S01]  /*c8b0*/  IMAD.MOV.U32 R15, RZ, RZ, RZ ;  /* 0x000000ffff0f7224 */ /* 0x000fe200078e00ff */
[----:B------:R-:W-:Y:S01]  /*c8c0*/  UMOV UR26, 0xffffffff ;  /* 0xffffffff001a7882 */ /* 0x000fe20000000000 */
[----:B-1----:R-:W-:-:S03]  /*c8d0*/  ISETP.LE.U32.AND P1, PT, R2, UR10, PT ;  /* 0x0000000a02007c0c */ /* 0x002fc6000bf23070 */
[----:B------:R-:W-:-:S05]  /*c8e0*/  IMAD.U32 R2, RZ, RZ, UR9 ;  /* 0x00000009ff027e24 */ /* 0x000fca000f8e00ff */
[----:B------:R-:W-:-:S13]  /*c8f0*/  ISETP.GE.U32.AND.EX P1, PT, R2, R3, PT, P1 ;  /* 0x000000030200720c */ /* 0x000fda0003f26110 */
[----:B---345:R-:W-:Y:S05]  /*c900*/  @P2 BRA P1, `(.L_x_228) ;  /* 0x0000001800402947 */ /* 0x038fea0000800000 */
[----:B------:R-:W-:-:S04]  /*c910*/  IADD3 R2, P2, R6, UR5, RZ ;  /* 0x0000000506027c10 */ /* 0x000fc8000ff5e0ff */
[----:B------:R-:W-:Y:S02]  /*c920*/  ISETP.GT.U32.AND P1, PT, R2, UR10, PT ;  /* 0x0000000a02007c0c */ /* 0x000fe4000bf24070 */
[----:B------:R-:W-:-:S04]  /*c930*/  IADD3.X R2, R7, UR4, RZ, P2, !PT ;  /* 0x0000000407027c10 */ /* 0x000fc800097fe4ff */
[----:B------:R-:W-:-:S13]  /*c940*/  ISETP.GT.U32.AND.EX P1, PT, R2, UR9, PT, P1 ;  /* 0x0000000902007c0c */ /* 0x000fda000bf24110 */
[----:B------:R-:W-:Y:S05]  /*c950*/  @P1 BRA `(.L_x_229) ;  /* 0x0000001400201947 */ /* 0x000fea0003800000 */
[----:B------:R-:W-:Y:S01]  /*c960*/  VIADD R12, R9, UR6 ;  /* 0x00000006090c7c36 */ /* 0x000fe20008000000 */
[----:B------:R-:W-:Y:S01]  /*c970*/  ULDC UR24, c[0x0][0x910] ;  /* 0x0002440000187ab9 */ /* 0x000fe20000000800 */
[----:B------:R-:W-:Y:S02]  /*c980*/  IMAD.MOV.U32 R23, RZ, RZ, R8 ;  /* 0x000000ffff177224 */ /* 0x000fe400078e0008 */
[----:B------:R-:W-:Y:S02]  /*c990*/  VIADD R13, R12, 0x20 ;  /* 0x000000200c0d7836 */ /* 0x000fe40000000000 */
[----:B------:R-:W-:-:S03]  /*c9a0*/  IMAD.MOV.U32 R14, RZ, RZ, R10 ;  /* 0x000000ffff0e7224 */ /* 0x000fc600078e000a */
[----:B------:R-:W-:-:S13]  /*c9b0*/  ISETP.GE.AND P1, PT, R13, UR24, PT ;  /* 0x000000180d007c0c */ /* 0x000fda000bf26270 */
[----:B------:R-:W1:Y:S01]  /*c9c0*/  @!P1 LDC.64 R2, c[0x0][0x918] ;  /* 0x00024600ff029b82 */ /* 0x000e620000000a00 */
[----:B------:R-:W-:Y:S01]  /*c9d0*/  @!P1 VIADD R7, R12, 0x20 ;  /* 0x000000200c079836 */ /* 0x000fe20000000000 */
[----:B------:R-:W-:Y:S01]  /*c9e0*/  BSSY B0, `(.L_x_230) ;  /* 0x0000064000007945 */ /* 0x000fe20003800000 */
[----:B------:R-:W-:Y:S02]  /*c9f0*/  IMAD.MOV.U32 R6, RZ, RZ, 0x7fffffff ;  /* 0x7fffffffff067424 */ /* 0x000fe400078e00ff */
[----:B-1----:R-:W-:-:S05]  /*ca00*/  @!P1 IMAD.WIDE R2, R7, 0xc, R2 ;  /* 0x0000000c07029825 */ /* 0x002fca00078e0202 */
[----:B------:R1:W5:Y:S04]  /*ca10*/  @!P1 LDG.E R8, desc[UR58][R2.64] ;  /* 0x0000003a02089981 */ /* 0x000368000c1e1900 */
[----:B------:R1:W5:Y:S01]  /*ca20*/  @!P1 LDG.E R10, desc[UR58][R2.64+0x4] ;  /* 0x0000043a020a9981 */ /* 0x000362000c1e1900 */
[----:B------:R-:W-:Y:S01]  /*ca30*/  ISETP.GE.AND P1, PT, R12, UR24, PT ;  /* 0x000000180c007c0c */ /* 0x000fe2000bf26270 */
[----:B------:R-:W-:-:S12]  /*ca40*/  IMAD.MOV.U32 R7, RZ, RZ, RZ ;  /* 0x000000ffff077224 */ /* 0x000fd800078e00ff */
[----:B-1----:R-:W-:Y:S05]  /*ca50*/  @P1 BRA `(.L_x_231) ;  /* 0x0000000400701947 */ /* 0x002fea0003800000 */
[----:B------:R-:W-:Y:S01]  /*ca60*/  IABS R7, R20 ;  /* 0x0000001400077213 */ /* 0x000fe20000000000 */
[----:B------:R-:W-:Y:S01]  /*ca70*/  ULDC UR25, c[0x0][0x8f0] ;  /* 0x00023c0000197ab9 */ /* 0x000fe20000000800 */
[----:B------:R-:W-:Y:S02]  /*ca80*/  IABS R6, R11 ;  /* 0x0000000b00067213 */ /* 0x000fe40000000000 */
[----:B------:R-:W1:Y:S01]  /*ca90*/  I2F.RP R3, R7 ;  /* 0x0000000700037306 */ /* 0x000e620000209400 */
[----:B------:R-:W-:Y:S02]  /*caa0*/  PLOP3.LUT P3, PT, PT, PT, UP0, 0x80, 0x0 ;  /* 0x000000000000781c */ /* 0x000fe40003f6f008 */
[C---:B------:R-:W-:Y:S02]  /*cab0*/  IADD3 R22, P2, R14.reuse, UR12, RZ ;  /* 0x0000000c0e167c10 */ /* 0x040fe4000ff5e0ff */
[C---:B------:R-:W-:Y:S02]  /*cac0*/  IADD3 R19, P1, R23.reuse, UR11, RZ ;  /* 0x0000000b17137c10 */ /* 0x040fe4000ff3e0ff */
[----:B------:R-:W-:Y:S01]  /*cad0*/  LEA.HI.X.SX32 R25, R14, UR14, 0x1, P2 ;  /* 0x0000000e0e197c11 */ /* 0x000fe200090f0eff */
[----:B------:R-:W3:Y:S01]  /*cae0*/  I2F.RP R2, R6 ;  /* 0x0000000600027306 */ /* 0x000ee20000209400 */
[----:B------:R-:W-:-:S07]  /*caf0*/  LEA.HI.X.SX32 R24, R23, UR13, 0x1, P1 ;  /* 0x0000000d17187c11 */ /* 0x000fce00088f0eff */
[----:B-1----:R-:W1:Y:S08]  /*cb00*/  MUFU.RCP R3, R3 ;  /* 0x0000000300037308 */ /* 0x002e700000001000 */
[----:B---3--:R-:W3:Y:S01]  /*cb10*/  MUFU.RCP R2, R2 ;  /* 0x0000000200027308 */ /* 0x008ee20000001000 */
[----:B-1----:R-:W-:-:S07]  /*cb20*/  VIADD R17, R3, 0xffffffe ;  /* 0x0ffffffe03117836 */ /* 0x002fce0000000000 */
[----:B------:R-:W1:Y:S01]  /*cb30*/  F2I.FTZ.U32.TRUNC.NTZ R17, R17 ;  /* 0x0000001100117305 */ /* 0x000e62000021f000 */
[----:B---3--:R-:W-:-:S07]  /*cb40*/  IADD3 R15, R2, 0xffffffe, RZ ;  /* 0x0ffffffe020f7810 */ /* 0x008fce0007ffe0ff */
[----:B------:R-:W3:Y:S01]  /*cb50*/  F2I.FTZ.U32.TRUNC.NTZ R15, R15 ;  /* 0x0000000f000f7305 */ /* 0x000ee2000021f000 */
[----:B-1----:R-:W-:Y:S02]  /*cb60*/  IMAD.MOV R18, RZ, RZ, -R17 ;  /* 0x000000ffff127224 */ /* 0x002fe400078e0a11 */
[----:B---3--:R-:W-:Y:S01]  /*cb70*/  IMAD.MOV R14, RZ, RZ, -R15 ;  /* 0x000000ffff0e7224 */ /* 0x008fe200078e0a0f */
[----:B------:R-:W-:Y:S06]  /*cb80*/  @!P3 BRA `(.L_x_232) ;  /* 0x000000000034b947 */ /* 0x000fec0003800000 */
[----:B------:R-:W-:Y:S01]  /*cb90*/  ULDC UR6, c[0x0][0x8dc] ;  /* 0x0002370000067ab9 */ /* 0x000fe20000000800 */
[----:B------:R-:W-:Y:S01]  /*cba0*/  ULDC.64 UR26, c[0x0][0x8d0] ;  /* 0x00023400001a7ab9 */ /* 0x000fe20000000a00 */
[----:B------:R-:W-:-:S05]  /*cbb0*/  IADD3 R3, P1, R19, UR6, RZ ;  /* 0x0000000613037c10 */ /* 0x000fca000ff3e0ff */
[----:B------:R-:W-:-:S04]  /*cbc0*/  IMAD.X R19, RZ, RZ, R24, P1 ;  /* 0x000000ffff137224 */ /* 0x000fc800008e0618 */
[----:B------:R-:W-:-:S04]  /*cbd0*/  IMAD.WIDE.U32 R4, R19, UR26, RZ ;  /* 0x0000001a13047c25 */ /* 0x000fc8000f8e00ff */
[----:B------:R-:W-:-:S04]  /*cbe0*/  IMAD.WIDE.U32 R4, P1, R3, UR27, R4 ;  /* 0x0000001b03047c25 */ /* 0x000fc8000f820004 */
[----:B------:R-:W-:-:S04]  /*cbf0*/  IMAD.WIDE.U32 R2, R3, UR26, RZ ;  /* 0x0000001a03027c25 */ /* 0x000fc8000f8e00ff */
[----:B------:R-:W-:Y:S01]  /*cc00*/  IMAD.MOV.U32 R2, RZ, RZ, R5 ;  /* 0x000000ffff027224 */ /* 0x000fe200078e0005 */
[----:B------:R-:W-:Y:S01]  /*cc10*/  IADD3 RZ, P2, R3, R4, RZ ;  /* 0x0000000403ff7210 */ /* 0x000fe20007f5e0ff */
[----:B------:R-:W-:-:S04]  /*cc20*/  IMAD.X R3, RZ, RZ, RZ, P1 ;  /* 0x000000ffff037224 */ /* 0x000fc800008e06ff */
[----:B------:R-:W-:-:S04]  /*cc30*/  IMAD.WIDE.U32.X R2, R19, UR27, R2, P2 ;  /* 0x0000001b13027c25 */ /* 0x000fc800090e0402 */
[----:B------:R-:W-:Y:S02]  /*cc40*/  IMAD.MOV.U32 R19, RZ, RZ, R2 ;  /* 0x000000ffff137224 */ /* 0x000fe400078e0002 */
[----:B------:R-:W-:-:S07]  /*cc50*/  IMAD.MOV.U32 R24, RZ, RZ, R3 ;  /* 0x000000ffff187224 */ /* 0x000fce00078e0003 */
.L_x_232:
[----:B------:R-:W-:Y:S05]  /*cc60*/  @!P0 BRA `(.L_x_233) ;  /* 0x0000000000348947 */ /* 0x000fea0003800000 */
        /* <DEDUP_REMOVED lines=11> */
[----:B------:R-:W-:Y:S01]  /*cd20*/  IMAD.MOV.U32 R22, RZ, RZ, R2 ;  /* 0x000000ffff167224 */ /* 0x000fe200078e0002 */
[----:B------:R-:W-:-:S07]  /*cd30*/  MOV R25, R3 ;  /* 0x0000000300197202 */ /* 0x000fce0000000f00 */
.L_x_233:
[----:B------:R-:W-:Y:S01]  /*cd40*/  IMAD R18, R18, R7, RZ ;  /* 0x0000000712127224 */ /* 0x000fe200078e02ff */
[----:B------:R-:W-:Y:S01]  /*cd50*/  ULDC UR6, c[0x0][0x8d8] ;  /* 0x0002360000067ab9 */ /* 0x000fe20000000800 */
[----:B------:R-:W-:Y:S01]  /*cd60*/  IMAD.MOV.U32 R2, RZ, RZ, RZ ;  /* 0x000000ffff027224 */ /* 0x000fe200078e00ff */
[----:B------:R-:W-:Y:S01]  /*cd70*/  SHF.R.U64 R22, R22, UR25, R25 ;  /* 0x0000001916167c19 */ /* 0x000fe20008001219 */
[----:B------:R-:W-:Y:S01]  /*cd80*/  IMAD.MOV.U32 R3, RZ, RZ, R17 ;  /* 0x000000ffff037224 */ /* 0x000fe200078e0011 */
[----:B------:R-:W-:Y:S01]  /*cd90*/  SHF.R.U64 R19, R19, UR6, R24 ;  /* 0x0000000613137c19 */ /* 0x000fe20008001218 */
[----:B------:R-:W-:Y:S01]  /*cda0*/  IMAD R4, R14, R6, RZ ;  /* 0x000000060e047224 */ /* 0x000fe200078e02ff */
[----:B------:R-:W-:Y:S01]  /*cdb0*/  PLOP3.LUT P5, PT, PT, PT, UP3, 0x80, 0x0 ;  /* 0x000000000000781c */ /* 0x000fe20003faf038 */
[----:B------:R-:W-:Y:S01]  /*cdc0*/  IMAD.HI.U32 R23, R17, R18, R2 ;  /* 0x0000001211177227 */ /* 0x000fe200078e0002 */
[----:B------:R-:W-:-:S03]  /*cdd0*/  IABS R17, R20 ;  /* 0x0000001400117213 */ /* 0x000fc60000000000 */
[----:B------:R-:W-:Y:S02]  /*cde0*/  IMAD.MOV.U32 R3, RZ, RZ, R15 ;  /* 0x000000ffff037224 */ /* 0x000fe400078e000f */
[----:B------:R-:W-:Y:S02]  /*cdf0*/  VIADD R14, R19, UR16 ;  /* 0x00000010130e7c36 */ /* 0x000fe40008000000 */
[----:B------:R-:W-:Y:S01]  /*ce00*/  IMAD.HI.U32 R2, R15, R4, R2 ;  /* 0x000000040f027227 */ /* 0x000fe200078e0002 */
[----:B------:R-:W-:Y:S02]  /*ce10*/  IABS R3, R11 ;  /* 0x0000000b00037213 */ /* 0x000fe40000000000 */
[----:B------:R-:W-:Y:S01]  /*ce20*/  IABS R5, R14 ;  /* 0x0000000e00057213 */ /* 0x000fe20000000000 */
[----:B------:R-:W-:Y:S02]  /*ce30*/  VIADD R15, R22, UR17 ;  /* 0x00000011160f7c36 */ /* 0x000fe40008000000 */
[----:B------:R-:W-:-:S02]  /*ce40*/  IMAD.MOV R18, RZ, RZ, -R17 ;  /* 0x000000ffff127224 */ /* 0x000fc400078e0a11 */
[----:B------:R-:W-:Y:S01]  /*ce50*/  IMAD.MOV R17, RZ, RZ, -R3 ;  /* 0x000000ffff117224 */ /* 0x000fe200078e0a03 */
[----:B------:R-:W-:Y:S01]  /*ce60*/  IABS R4, R15 ;  /* 0x0000000f00047213 */ /* 0x000fe20000000000 */
[----:B------:R-:W-:-:S04]  /*ce70*/  IMAD.HI.U32 R2, R2, R5, RZ ;  /* 0x0000000502027227 */ /* 0x000fc800078e00ff */
[----:B------:R-:W-:-:S04]  /*ce80*/  IMAD.HI.U32 R3, R23, R4, RZ ;  /* 0x0000000417037227 */ /* 0x000fc800078e00ff */
[----:B------:R-:W-:Y:S02]  /*ce90*/  IMAD R4, R3, R18, R4 ;  /* 0x0000001203047224 */ /* 0x000fe400078e0204 */
[----:B------:R-:W-:-:S03]  /*cea0*/  IMAD R3, R2, R17, R5 ;  /* 0x0000001102037224 */ /* 0x000fc600078e0205 */
[----:B------:R-:W-:Y:S02]  /*ceb0*/  ISETP.GT.U32.AND P2, PT, R7, R4, PT ;  /* 0x000000040700720c */ /* 0x000fe40003f44070 */
[----:B------:R-:W-:-:S11]  /*cec0*/  ISETP.GT.U32.AND P1, PT, R6, R3, PT ;  /* 0x000000030600720c */ /* 0x000fd60003f24070 */
[----:B------:R-:W-:Y:S01]  /*ced0*/  @!P2 IMAD.IADD R4, R4, 0x1, -R7 ;  /* 0x000000010404a824 */ /* 0x000fe200078e0a07 */
[----:B------:R-:W-:Y:S01]  /*cee0*/  ISETP.GE.AND P2, PT, R15, RZ, PT ;  /* 0x000000ff0f00720c */ /* 0x000fe20003f46270 */
[----:B------:R-:W-:Y:S01]  /*cef0*/  @!P1 IMAD.IADD R3, R3, 0x1, -R6 ;  /* 0x0000000103039824 */ /* 0x000fe200078e0a06 */
[----:B------:R-:W-:Y:S02]  /*cf00*/  ISETP.GE.AND P1, PT, R14, RZ, PT ;  /* 0x000000ff0e00720c */ /* 0x000fe40003f26270 */
[----:B------:R-:W-:Y:S02]  /*cf10*/  ISETP.GT.U32.AND P4, PT, R7, R4, PT ;  /* 0x000000040700720c */ /* 0x000fe40003f84070 */
[----:B------:R-:W-:-:S11]  /*cf20*/  ISETP.GT.U32.AND P3, PT, R6, R3, PT ;  /* 0x000000030600720c */ /* 0x000fd60003f64070 */
[----:B------:R-:W-:Y:S01]  /*cf30*/  @!P4 IMAD.IADD R4, R4, 0x1, -R7 ;  /* 0x000000010404c824 */ /* 0x000fe200078e0a07 */
[----:B------:R-:W-:Y:S01]  /*cf40*/  ISETP.NE.AND P4, PT, RZ, UR7, PT ;  /* 0x00000007ff007c0c */ /* 0x000fe2000bf85270 */
[----:B------:R-:W-:Y:S01]  /*cf50*/  @!P3 IMAD.IADD R3, R3, 0x1, -R6 ;  /* 0x000000010303b824 */ /* 0x000fe200078e0a06 */
[----:B------:R-:W-:Y:S02]  /*cf60*/  ISETP.NE.AND P3, PT, RZ, UR8, PT ;  /* 0x00000008ff007c0c */ /* 0x000fe4000bf65270 */
[----:B------:R-:W-:Y:S01]  /*cf70*/  @!P2 IADD3 R4, -R4, RZ, RZ ;  /* 0x000000ff0404a210 */ /* 0x000fe20007ffe1ff */
[----:B------:R-:W-:-:S08]  /*cf80*/  @!P1 IMAD.MOV R3, RZ, RZ, -R3 ;  /* 0x000000ffff039224 */ /* 0x000fd000078e0a03 */
[----:B------:R-:W-:Y:S02]  /*cf90*/  @!P4 LOP3.LUT R4, RZ, UR7, RZ, 0x33, !PT ;  /* 0x00000007ff04cc12 */ /* 0x000fe4000f8e33ff */
[----:B------:R-:W-:-:S03]  /*cfa0*/  @!P3 LOP3.LUT R3, RZ, UR8, RZ, 0x33, !PT ;  /* 0x00000008ff03bc12 */ /* 0x000fc6000f8e33ff */
[----:B------:R-:W-:Y:S02]  /*cfb0*/  IMAD.IADD R4, R15, 0x1, -R4 ;  /* 0x000000010f047824 */ /* 0x000fe400078e0a04 */
[----:B------:R-:W-:-:S04]  /*cfc0*/  IMAD.IADD R3, R14, 0x1, -R3 ;  /* 0x000000010e037824 */ /* 0x000fc800078e0a03 */
[----:B------:R-:W-:Y:S01]  /*cfd0*/  IMAD R6, R3, R4, RZ ;  /* 0x0000000403067224 */ /* 0x000fe200078e02ff */
[----:B------:R-:W-:-:S04]  /*cfe0*/  SEL R2, R4, R3, !P5 ;  /* 0x0000000304027207 */ /* 0x000fc80006800000 */
[--C-:B------:R-:W-:Y:S01]  /*cff0*/  SHF.R.S32.HI R5, RZ, 0x1f, R2.reuse ;  /* 0x0000001fff057819 */ /* 0x100fe20000011402 */
[----:B------:R-:W-:Y:S01]  /*d000*/  IMAD.MOV.U32 R4, RZ, RZ, R2 ;  /* 0x000000ffff047224 */ /* 0x000fe200078e0002 */
[----:B------:R-:W-:-:S07]  /*d010*/  SHF.R.S32.HI R7, RZ, 0x1f, R6 ;  /* 0x0000001fff077819 */ /* 0x000fce0000011406 */
.L_x_231:
[----:B--2---:R-:W-:Y:S05]  /*d020*/  BSYNC B0 ;  /* 0x0000000000007941 */ /* 0x004fea0003800000 */
.L_x_230:
[----:B------:R-:W1:Y:S01]  /*d030*/  SHFL.UP PT, R3, R6, 0x1, RZ ;  /* 0x0420000006037989 */ /* 0x000e6200000e00ff */
[----:B------:R-:W-:-:S03]  /*d040*/  ISETP.NE.AND P1, PT, R9, RZ, PT ;  /* 0x000000ff0900720c */ /* 0x000fc60003f25270 */
[----:B------:R-:W2:Y:S01]  /*d050*/  SHFL.UP PT, R2, R7, 0x1, RZ ;  /* 0x0420000007027989 */ /* 0x000ea200000e00ff */
[----:B-1----:R-:W-:Y:S02]  /*d060*/  SEL R3, R3, RZ, P1 ;  /* 0x000000ff03037207 */ /* 0x002fe40000800000 */
[----:B--2---:R-:W-:Y:S02]  /*d070*/  SEL R2, R2, RZ, P1 ;  /* 0x000000ff02027207 */ /* 0x004fe40000800000 */
[----:B------:R-:W-:-:S05]  /*d080*/  IADD3 R18, P2, R3, R6, RZ ;  /* 0x0000000603127210 */ /* 0x000fca0007f5e0ff */
[----:B------:R-:W-:Y:S01]  /*d090*/  IMAD.X R15, R2, 0x1, R7, P2 ;  /* 0x00000001020f7824 */ /* 0x000fe200010e0607 */
[----:B------:R-:W1:Y:S01]  /*d0a0*/  SHFL.UP PT, R3, R18, 0x2, RZ ;  /* 0x0440000012037989 */ /* 0x000e6200000e00ff */
[----:B------:R-:W-:-:S03]  /*d0b0*/  ISETP.GE.U32.AND P2, PT, R9, 0x2, PT ;  /* 0x000000020900780c */ /* 0x000fc60003f46070 */
[----:B------:R-:W2:Y:S01]  /*d0c0*/  SHFL.UP PT, R2, R15, 0x2, RZ ;  /* 0x044000000f027989 */ /* 0x000ea200000e00ff */
[----:B-1----:R-:W-:-:S04]  /*d0d0*/  SEL R3, R3, RZ, P2 ;  /* 0x000000ff03037207 */ /* 0x002fc80001000000 */
[----:B------:R-:W-:Y:S02]  /*d0e0*/  IADD3 R14, P3, R3, R18, RZ ;  /* 0x00000012030e7210 */ /* 0x000fe40007f7e0ff */
[----:B--2---:R-:W-:-:S03]  /*d0f0*/  SEL R2, R2, RZ, P2 ;  /* 0x000000ff02027207 */ /* 0x004fc60001000000 */
[----:B------:R-:W1:Y:S02]  /*d100*/  SHFL.UP PT, R3, R14, 0x4, RZ ;  /* 0x048000000e037989 */ /* 0x000e6400000e00ff */
[----:B------:R-:W-:Y:S01]  /*d110*/  IMAD.X R17, R2, 0x1, R15, P3 ;  /* 0x0000000102117824 */ /* 0x000fe200018e060f */
[----:B------:R-:W-:-:S04]  /*d120*/  ISETP.GE.U32.AND P3, PT, R9, 0x4, PT ;  /* 0x000000040900780c */ /* 0x000fc80003f66070 */
        /* <DEDUP_REMOVED lines=17> */
[----:B--2---:R-:W-:-:S05]  /*d240*/  SEL R2, R2, RZ, P5 ;  /* 0x000000ff02027207 */ /* 0x004fca0002800000 */
[----:B------:R-:W-:Y:S01]  /*d250*/  IMAD.X R22, R2, 0x1, R17, P6 ;  /* 0x0000000102167824 */ /* 0x000fe200030e0611 */
[----:B------:R-:W-:-:S04]  /*d260*/  IADD3 R2, P6, R15, UR5, RZ ;  /* 0x000000050f027c10 */ /* 0x000fc8000ffde0ff */
[----:B------:R-:W-:Y:S02]  /*d270*/  IADD3.X R3, R22, UR4, RZ, P6, !PT ;  /* 0x0000000416037c10 */ /* 0x000fe4000b7fe4ff */
[----:B------:R-:W-:-:S04]  /*d280*/  ISETP.GT.U32.AND P6, PT, R2, UR10, PT ;  /* 0x0000000a02007c0c */ /* 0x000fc8000bfc4070 */
[----:B------:R-:W-:-:S13]  /*d290*/  ISETP.GT.U32.AND.EX P6, PT, R3, UR9, PT, P6 ;  /* 0x0000000903007c0c */ /* 0x000fda000bfc4160 */
[----:B------:R-:W-:-:S04]  /*d2a0*/  VOTE.ANY R14, PT, P6 ;  /* 0x00000000000e7806 */ /* 0x000fc800030e0100 */
[----:B------:R-:W-:-:S13]  /*d2b0*/  ISETP.NE.AND P6, PT, R14, RZ, PT ;  /* 0x000000ff0e00720c */ /* 0x000fda0003fc5270 */
[----:B------:R-:W-:Y:S05]  /*d2c0*/  @P6 BRA `(.L_x_234) ;  /* 0x0000000800746947 */ /* 0x000fea0003800000 */
[----:B------:R-:W-:Y:S01]  /*d2d0*/  IMAD.MOV.U32 R17, RZ, RZ, R2 ;  /* 0x000000ffff117224 */ /* 0x000fe200078e0002 */
[----:B------:R-:W-:Y:S01]  /*d2e0*/  ULDC UR24, c[0x0][0x910] ;  /* 0x0002440000187ab9 */ /* 0x000fe20000000800 */
[----:B------:R-:W-:Y:S01]  /*d2f0*/  IMAD.MOV.U32 R19, RZ, RZ, R3 ;  /* 0x000000ffff137224 */ /* 0x000fe200078e0003 */
[----:B------:R-:W-:Y:S01]  /*d300*/  ULDC UR25, c[0x0][0x8f4] ;  /* 0x00023d0000197ab9 */ /* 0x000fe20000000800 */
[----:B------:R-:W-:Y:S01]  /*d310*/  ULDC UR6, c[0x0][0x8dc] ;  /* 0x0002370000067ab9 */ /* 0x000fe20000000800 */
[----:B------:R-:W-:Y:S01]  /*d320*/  ULDC UR30, c[0x0][0x8d8] ;  /* 0x00023600001e7ab9 */ /* 0x000fe20000000800 */
[----:B------:R-:W-:Y:S01]  /*d330*/  ULDC UR31, c[0x0][0x8f0] ;  /* 0x00023c00001f7ab9 */ /* 0x000fe20000000800 */
[----:B------:R-:W-:Y:S01]  /*d340*/  ULDC.64 UR26, c[0x0][0x8d0] ;  /* 0x00023400001a7ab9 */ /* 0x000fe20000000a00 */
[----:B------:R-:W-:-:S05]  /*d350*/  ULDC.64 UR28, c[0x0][0x8e8] ;  /* 0x00023a00001c7ab9 */ /* 0x000fca0000000a00 */
.L_x_239:
[----:B------:R-:W-:Y:S01]  /*d360*/  MOV R12, R13 ;  /* 0x0000000d000c7202 */ /* 0x000fe20000000f00 */
[----:B------:R-:W-:Y:S02]  /*d370*/  VIADD R13, R13, 0x20 ;  /* 0x000000200d0d7836 */ /* 0x000fe40000000000 */
[----:B-----5:R-:W-:Y:S02]  /*d380*/  IMAD.MOV.U32 R14, RZ, RZ, R8 ;  /* 0x000000ffff0e7224 */ /* 0x020fe400078e0008 */
[----:B------:R-:W-:Y:S01]  /*d390*/  IMAD.MOV.U32 R15, RZ, RZ, R10 ;  /* 0x000000ffff0f7224 */ /* 0x000fe200078e000a */
[----:B------:R-:W-:-:S13]  /*d3a0*/  ISETP.GE.AND P6, PT, R13, UR24, PT ;  /* 0x000000180d007c0c */ /* 0x000fda000bfc6270 */
[----:B------:R-:W1:Y:S01]  /*d3b0*/  @!P6 LDC.64 R2, c[0x0][0x918] ;  /* 0x00024600ff02eb82 */ /* 0x000e620000000a00 */
[----:B------:R-:W2:Y:S01]  /*d3c0*/  SHFL.IDX PT, R19, R19, 0x1f, 0x1f ;  /* 0x03e01f0013137f89 */ /* 0x000ea200000e0000 */
[----:B------:R-:W-:-:S03]  /*d3d0*/  @!P6 VIADD R7, R12, 0x20 ;  /* 0x000000200c07e836 */ /* 0x000fc60000000000 */
[----:B------:R-:W3:Y:S01]  /*d3e0*/  SHFL.IDX PT, R17, R17, 0x1f, 0x1f ;  /* 0x03e01f0011117f89 */ /* 0x000ee200000e0000 */
[----:B------:R-:W-:Y:S01]  /*d3f0*/  BSSY B0, `(.L_x_235) ;  /* 0x0000063000007945 */ /* 0x000fe20003800000 */
[----:B-1----:R-:W-:-:S05]  /*d400*/  @!P6 IMAD.WIDE R2, R7, 0xc, R2 ;  /* 0x0000000c0702e825 */ /* 0x002fca00078e0202 */
[----:B------:R1:W5:Y:S04]  /*d410*/  @!P6 LDG.E R8, desc[UR58][R2.64] ;  /* 0x0000003a0208e981 */ /* 0x000368000c1e1900 */
[----:B------:R1:W5:Y:S01]  /*d420*/  @!P6 LDG.E R10, desc[UR58][R2.64+0x4] ;  /* 0x0000043a020ae981 */ /* 0x000362000c1e1900 */
[----:B------:R-:W-:Y:S01]  /*d430*/  ISETP.GE.AND P6, PT, R12, UR24, PT ;  /* 0x000000180c007c0c */ /* 0x000fe2000bfc6270 */
[----:B------:R-:W-:Y:S01]  /*d440*/  IMAD.MOV.U32 R6, RZ, RZ, 0x7fffffff ;  /* 0x7fffffffff067424 */ /* 0x000fe200078e00ff */
[----:B--2---:R-:W-:Y:S01]  /*d450*/  R2UR UR4, R19 ;  /* 0x00000000130472ca */ /* 0x004fe200000e0000 */
[----:B------:R-:W-:Y:S01]  /*d460*/  IMAD.MOV.U32 R7, RZ, RZ, RZ ;  /* 0x000000ffff077224 */ /* 0x000fe200078e00ff */
[----:B---3--:R-:W-:-:S09]  /*d470*/  R2UR UR5, R17 ;  /* 0x00000000110572ca */ /* 0x008fd200000e0000 */
[----:B-1----:R-:W-:Y:S06]  /*d480*/  @P6 BRA `(.L_x_236) ;  /* 0x0000000400646947 */ /* 0x002fec0003800000 */
[----:B------:R-:W-:-:S04]  /*d490*/  IADD3 R17, P6, R14, UR11, RZ ;  /* 0x0000000b0e117c10 */ /* 0x000fc8000ffde0ff */
[----:B------:R-:W-:Y:S02]  /*d4a0*/  LEA.HI.X.SX32 R22, R14, UR13, 0x1, P6 ;  /* 0x0000000d0e167c11 */ /* 0x000fe4000b0f0eff */
[----:B------:R-:W-:Y:S02]  /*d4b0*/  IABS R14, R20 ;  /* 0x00000014000e7213 */ /* 0x000fe40000000000 */
[C---:B------:R-:W-:Y:S02]  /*d4c0*/  IADD3 R19, P6, R15.reuse, UR12, RZ ;  /* 0x0000000c0f137c10 */ /* 0x040fe4000ffde0ff */
[----:B------:R-:W1:Y:S02]  /*d4d0*/  I2F.RP R2, R14 ;  /* 0x0000000e00027306 */ /* 0x000e640000209400 */
[----:B------:R-:W-:Y:S02]  /*d4e0*/  LEA.HI.X.SX32 R24, R15, UR14, 0x1, P6 ;  /* 0x0000000e0f187c11 */ /* 0x000fe4000b0f0eff */
[----:B------:R-:W-:-:S04]  /*d4f0*/  PLOP3.LUT P6, PT, PT, PT, UP0, 0x80, 0x0 ;  /* 0x000000000000781c */ /* 0x000fc80003fcf008 */
[----:B-1----:R-:W1:Y:S02]  /*d500*/  MUFU.RCP R2, R2 ;  /* 0x0000000200027308 */ /* 0x002e640000001000 */
[----:B-1----:R-:W-:-:S06]  /*d510*/  VIADD R15, R2, 0xffffffe ;  /* 0x0ffffffe020f7836 */ /* 0x002fcc0000000000 */
[----:B------:R-:W1:Y:S02]  /*d520*/  F2I.FTZ.U32.TRUNC.NTZ R15, R15 ;  /* 0x0000000f000f7305 */ /* 0x000e64000021f000 */
[----:B-1----:R-:W-:Y:S01]  /*d530*/  IMAD.MOV R18, RZ, RZ, -R15 ;  /* 0x000000ffff127224 */ /* 0x002fe200078e0a0f */
[----:B------:R-:W-:Y:S06]  /*d540*/  @!P6 BRA `(.L_x_237) ;  /* 0x00000000002ce947 */ /* 0x000fec0003800000 */
        /* <DEDUP_REMOVED lines=11> */
.L_x_237:
        /* <DEDUP_REMOVED lines=12> */
.L_x_238:
[----:B------:R-:W-:Y:S01]  /*d6c0*/  SHF.R.U64 R4, R19, UR31, R24 ;  /* 0x0000001f13047c19 */ /* 0x000fe20008001218 */
[----:B------:R-:W-:Y:S01]  /*d6d0*/  IMAD R5, R18, R14, RZ ;  /* 0x0000000e12057224 */ /* 0x000fe200078e02ff */
[----:B------:R-:W-:Y:S01]  /*d6e0*/  IABS R2, R20 ;  /* 0x0000001400027213 */ /* 0x000fe20000000000 */
[----:B------:R-:W-:Y:S01]  /*d6f0*/  IMAD.MOV.U32 R3, RZ, RZ, R15 ;  /* 0x000000ffff037224 */ /* 0x000fe200078e000f */
[----:B------:R-:W-:Y:S01]  /*d700*/  SHF.R.U64 R17, R17, UR30, R22 ;  /* 0x0000001e11117c19 */ /* 0x000fe20008001216 */
[----:B------:R-:W-:Y:S01]  /*d710*/  VIADD R4, R4, UR17 ;  /* 0x0000001104047c36 */ /* 0x000fe20008000000 */
[----:B------:R-:W-:Y:S01]  /*d720*/  IABS R19, R11 ;  /* 0x0000000b00137213 */ /* 0x000fe20000000000 */
[----:B------:R-:W-:Y:S02]  /*d730*/  IMAD.MOV R7, RZ, RZ, -R2 ;  /* 0x000000ffff077224 */ /* 0x000fe400078e0a02 */
[----:B------:R-:W-:Y:S01]  /*d740*/  IMAD.MOV.U32 R2, RZ, RZ, RZ ;  /* 0x000000ffff027224 */ /* 0x000fe200078e00ff */
[----:B------:R-:W-:Y:S01]  /*d750*/  IABS R6, R4 ;  /* 0x0000000400067213 */ /* 0x000fe20000000000 */
[----:B------:R-:W-:-:S02]  /*d760*/  VIADD R17, R17, UR16 ;  /* 0x0000001011117c36 */ /* 0x000fc40008000000 */
[----:B------:R-:W-:Y:S01]  /*d770*/  IMAD.HI.U32 R2, R15, R5, R2 ;  /* 0x000000050f027227 */ /* 0x000fe200078e0002 */
[----:B------:R-:W-:Y:S02]  /*d780*/  MOV R3, R7 ;  /* 0x0000000700037202 */ /* 0x000fe40000000f00 */
[----:B------:R-:W-:Y:S01]  /*d790*/  IABS R7, R11 ;  /* 0x0000000b00077213 */ /* 0x000fe20000000000 */
[----:B------:R-:W-:-:S03]  /*d7a0*/  IMAD.MOV.U32 R5, RZ, RZ, R6 ;  /* 0x000000ffff057224 */ /* 0x000fc600078e0006 */
[----:B------:R-:W1:Y:S01]  /*d7b0*/  I2F.RP R6, R7 ;  /* 0x0000000700067306 */ /* 0x000e620000209400 */
[----:B------:R-:W-:-:S04]  /*d7c0*/  IMAD.HI.U32 R2, R2, R5, RZ ;  /* 0x0000000502027227 */ /* 0x000fc800078e00ff */
        /* <DEDUP_REMOVED lines=10> */
[----:B------:R-:W-:-:S04]  /*d870*/  IMAD.HI.U32 R6, R3, R15, R2 ;  /* 0x0000000f03067227 */ /* 0x000fc800078e0002 */
[----:B------:R-:W-:Y:S02]  /*d880*/  IMAD.MOV.U32 R3, RZ, RZ, R18 ;  /* 0x000000ffff037224 */ /* 0x000fe400078e0012 */
        /* <DEDUP_REMOVED lines=11> */
[----:B------:R-:W-:Y:S02]  /*d940*/  @!P6 IADD3 R3, -R3, RZ, RZ ;  /* 0x000000ff0303e210 */ /* 0x000fe40007ffe1ff */
        /* <DEDUP_REMOVED lines=11> */
[----:B------:R-:W-:Y:S02]  /*da00*/  SHF.R.S32.HI R5, RZ, 0x1f, R4 ;  /* 0x0000001fff057819 */ /* 0x000fe40000011404 */
[----:B------:R-:W-:-:S07]  /*da10*/  SHF.R.S32.HI R7, RZ, 0x1f, R6 ;  /* 0x0000001fff077819 */ /* 0x000fce0000011406 */
.L_x_236:
[----:B------:R-:W-:Y:S05]  /*da20*/  BSYNC B0 ;  /* 0x0000000000007941 */ /* 0x000fea0003800000 */
.L_x_235:
        /* <DEDUP_REMOVED lines=30> */
[----:B------:R-:W-:-:S04]  /*dc10*/  IADD3 R17, P6, R2, UR5, RZ ;  /* 0x0000000502117c10 */ /* 0x000fc8000ffde0ff */
[----:B------:R-:W-:Y:S02]  /*dc20*/  IADD3.X R19, R3, UR4, RZ, P6, !PT ;  /* 0x0000000403137c10 */ /* 0x000fe4000b7fe4ff */
[----:B------:R-:W-:-:S04]  /*dc30*/  ISETP.GT.U32.AND P6, PT, R17, UR10, PT ;  /* 0x0000000a11007c0c */ /* 0x000fc8000bfc4070 */
[----:B------:R-:W-:-:S13]  /*dc40*/  ISETP.GT.U32.AND.EX P6, PT, R19, UR9, PT, P6 ;  /* 0x0000000913007c0c */ /* 0x000fda000bfc4160 */
[----:B------:R-:W-:-:S04]  /*dc50*/  VOTE.ANY R14, PT, P6 ;  /* 0x00000000000e7806 */ /* 0x000fc800030e0100 */
[----:B------:R-:W-:-:S13]  /*dc60*/  ISETP.NE.AND P6, PT, R14, RZ, PT ;  /* 0x000000ff0e00720c */ /* 0x000fda0003fc5270 */
[----:B------:R-:W-:Y:S05]  /*dc70*/  @!P6 BRA `(.L_x_239) ;  /* 0xfffffff400b8e947 */ /* 0x000fea000383ffff */
[----:B------:R-:W-:Y:S02]  /*dc80*/  IMAD.MOV.U32 R15, RZ, RZ, R2 ;  /* 0x000000ffff0f7224 */ /* 0x000fe400078e0002 */
[----:B------:R-:W-:-:S07]  /*dc90*/  IMAD.MOV.U32 R22, RZ, RZ, R3 ;  /* 0x000000ffff167224 */ /* 0x000fce00078e0003 */
.L_x_234:
[----:B------:R-:W1:Y:S08]  /*dca0*/  BREV R14, R14 ;  /* 0x0000000e000e7301 */ /* 0x000e700000000000 */
[----:B-1----:R-:W1:Y:S02]  /*dcb0*/  FLO.U32.SH R13, R14 ;  /* 0x0000000e000d7300 */ /* 0x002e6400000e0400 */
[----:B-1----:R-:W1:Y:S02]  /*dcc0*/  SHFL.IDX PT, R12, R12, R13, 0x1f ;  /* 0x00001f0d0c0c7589 */ /* 0x002e6400000e0000 */
[----:B-1----:R-:W-:-:S13]  /*dcd0*/  R2UR UR6, R12 ;  /* 0x000000000c0672ca */ /* 0x002fda00000e0000 */
[----:B------:R-:W-:-:S05]  /*dce0*/  VIADD R17, R9, UR6 ;  /* 0x0000000609117c36 */ /* 0x000fca0008000000 */
[----:B------:R-:W-:-:S13]  /*dcf0*/  ISETP.GE.AND P1, PT, R17, UR24, PT ;  /* 0x0000001811007c0c */ /* 0x000fda000bf26270 */
[----:B------:R-:W1:Y:S02]  /*dd00*/  @!P1 LDC.64 R2, c[0x0][0x918] ;  /* 0x00024600ff029b82 */ /* 0x000e640000000a00 */
[----:B-1----:R-:W-:-:S05]  /*dd10*/  @!P1 IMAD.WIDE R2, R17, 0xc, R2 ;  /* 0x0000000c11029825 */ /* 0x002fca00078e0202 */
[----:B-----5:R1:W5:Y:S04]  /*dd20*/  @!P1 LDG.E R8, desc[UR58][R2.64] ;  /* 0x0000003a02089981 */ /* 0x020368000c1e1900 */
[----:B------:R1:W5:Y:S01]  /*dd30*/  @!P1 LDG.E R10, desc[UR58][R2.64+0x4] ;  /* 0x0000043a020a9981 */ /* 0x000362000c1e1900 */
[----:B------:R-:W-:-:S03]  /*dd40*/  IADD3 R18, P1, P2, R15, UR5, -R6 ;  /* 0x000000050f127c10 */ /* 0x000fc6000fa3e806 */
[----:B------:R-:W-:Y:S01]  /*dd50*/  SHFL.IDX PT, R6, R6, R13, 0x1f ;  /* 0x00001f0d06067589 */ /* 0x000fe200000e0000 */
[----:B------:R-:W-:-:S03]  /*dd60*/  IADD3.X R22, R22, UR4, ~R7, P1, P2 ;  /* 0x0000000416167c10 */ /* 0x000fc60008fe4c07 */
[----:B------:R-:W2:Y:S04]  /*dd70*/  SHFL.IDX PT, R18, R18, R13, 0x1f ;  /* 0x00001f0d12127589 */ /* 0x000ea800000e0000 */
[----:B------:R-:W3:Y:S04]  /*dd80*/  SHFL.IDX PT, R22, R22, R13, 0x1f ;  /* 0x00001f0d16167589 */ /* 0x000ee800000e0000 */
[----:B------:R1:W4:Y:S04]  /*dd90*/  SHFL.IDX PT, R7, R7, R13, 0x1f ;  /* 0x00001f0d07077589 */ /* 0x00032800000e0000 */
[----:B------:R1:W1:Y:S04]  /*dda0*/  SHFL.IDX PT, R5, R5, R13, 0x1f ;  /* 0x00001f0d05057589 */ /* 0x00026800000e0000 */
[----:B------:R1:W1:Y:S01]  /*ddb0*/  SHFL.IDX PT, R4, R4, R13, 0x1f ;  /* 0x00001f0d04047589 */ /* 0x00026200000e0000 */
[----:B--2---:R-:W-:-:S02]  /*ddc0*/  R2UR UR5, R18 ;  /* 0x00000000120572ca */ /* 0x004fc400000e0000 */
[----:B---3--:R-:W-:-:S15]  /*ddd0*/  R2UR UR4, R22 ;  /* 0x00000000160472ca */ /* 0x008fde00000e0000 */
.L_x_229:
[----:B-1----:R-:W1:Y:S01]  /*dde0*/  LDC R2, c[0x0][0x910] ;  /* 0x00024400ff027b82 */ /* 0x002e620000000800 */
[----:B------:R-:W-:Y:S01]  /*ddf0*/  UMOV UR24, 0xffffffff ;  /* 0xffffffff00187882 */ /* 0x000fe20000000000 */
[----:B------:R-:W-:Y:S01]  /*de00*/  UMOV UR25, 0xffffffff ;  /* 0xffffffff00197882 */ /* 0x000fe20000000000 */
[----:B------:R-:W-:Y:S01]  /*de10*/  UMOV UR26, 0xffffffff ;  /* 0xffffffff001a7882 */ /* 0x000fe20000000000 */
[----:B------:R-:W-:Y:S02]  /*de20*/  MOV R15, RZ ;  /* 0x000000ff000f7202 */ /* 0x000fe40000000f00 */
[----:B-1----:R-:W-:-:S13]  /*de30*/  ISETP.LE.AND P1, PT, R2, UR6, PT ;  /* 0x0000000602007c0c */ /* 0x002fda000bf23270 */
[----:B------:R-:W-:Y:S05]  /*de40*/  @P1 BRA `(.L_x_228) ;  /* 0x0000000000f01947 */ /* 0x000fea0003800000 */
[C---:B------:R-:W-:Y:S01]  /*de50*/  R2UR UR24, R4.reuse ;  /* 0x00000000041872ca */ /* 0x040fe200000e0000 */
[----:B------:R-:W-:Y:S01]  /*de60*/  UIADD3 UR30, UP1, -UR5, UR10, URZ ;  /* 0x0000000a051e7290 */ /* 0x000fe2000ff3e13f */
[----:B------:R-:W-:Y:S01]  /*de70*/  R2UR UR25, R5 ;  /* 0x00000000051972ca */ /* 0x000fe200000e0000 */
[----:B------:R-:W-:Y:S01]  /*de80*/  ULDC UR26, c[0x0][0x8c0] ;  /* 0x00023000001a7ab9 */ /* 0x000fe20000000800 */
[----:B------:R-:W-:Y:S01]  /*de90*/  ULDC UR27, c[0x0][0x8b0] ;  /* 0x00022c00001b7ab9 */ /* 0x000fe20000000800 */
[----:B------:R-:W-:Y:S01]  /*dea0*/  ULDC UR28, c[0x0][0x904] ;  /* 0x00024100001c7ab9 */ /* 0x000fe20000000800 */
[----:B------:R-:W-:-:S03]  /*deb0*/  SHF.R.U64 R2, R4, UR27, R5 ;  /* 0x0000001b04027c19 */ /* 0x000fc60008001205 */
[----:B------:R-:W-:Y:S01]  /*dec0*/  UIADD3.X UR24, ~UR4, UR9, URZ, UP1, !UPT ;  /* 0x0000000904187290 */ /* 0x000fe20008ffe53f */
[----:B------:R-:W-:-:S03]  /*ded0*/  R2UR UR32, R2 ;  /* 0x00000000022072ca */ /* 0x000fc600000e0000 */
[----:B------:R-:W-:Y:S02]  /*dee0*/  USHF.R.U32.HI UR31, URZ, UR26, UR24 ;  /* 0x0000001a3f1f7299 */ /* 0x000fe40008011618 */
[----:B------:R-:W-:Y:S02]  /*def0*/  USHF.R.U32.HI UR35, URZ, UR27, UR25 ;  /* 0x0000001b3f237299 */ /* 0x000fe40008011619 */
[----:B------:R-:W-:Y:S02]  /*df00*/  USHF.R.U32.HI UR33, URZ, UR27, UR31 ;  /* 0x0000001b3f217299 */ /* 0x000fe4000801161f */
[----:B------:R-:W-:Y:S02]  /*df10*/  USHF.R.U64 UR30, UR30, UR26, UR24 ;  /* 0x0000001a1e1e7299 */ /* 0x000fe40008001218 */
[----:B------:R-:W-:Y:S02]  /*df20*/  USHF.R.U32.HI UR34, URZ, UR28, UR33 ;  /* 0x0000001c3f227299 */ /* 0x000fe40008011621 */
[----:B------:R-:W-:-:S02]  /*df30*/  USHF.R.U64 UR31, UR30, UR27, UR31 ;  /* 0x0000001b1e1f7299 */ /* 0x000fc4000800121f */
[----:B------:R-:W-:Y:S02]  /*df40*/  ULOP3.LUT UR24, UR34, UR35, URZ, 0xfc, !UPT ;  /* 0x0000002322187292 */ /* 0x000fe4000f8efc3f */
[----:B------:R-:W-:-:S04]  /*df50*/  USHF.R.U64 UR33, UR31, UR28, UR33 ;  /* 0x0000001c1f217299 */ /* 0x000fc80008001221 */
[----:B------:R-:W-:-:S13]  /*df60*/  ISETP.NE.U32.AND P1, PT, RZ, UR24, PT ;  /* 0x00000018ff007c0c */ /* 0x000fda000bf25070 */
[----:B------:R-:W-:Y:S05]  /*df70*/  @!P1 BRA `(.L_x_240) ;  /* 0x0000000000189947 */ /* 0x000fea0003800000 */
[----:B------:R-:W-:-:S07]  /*df80*/  MOV R12, 0xdfa0 ;  /* 0x0000dfa0000c7802 */ /* 0x000fce0000000f00 */
[----:B--2-45:R-:W-:Y:S05]  /*df90*/  CALL.REL.NOINC `(.L_x_241) ;  /* 0x0000001c00447944 */ /* 0x034fea0003c00000 */
[----:B------:R-:W-:-:S04]  /*dfa0*/  UIADD3 UR24, -UR25, URZ, URZ ;  /* 0x0000003f19187290 */ /* 0x000fc8000fffe13f */
[----:B------:R-:W-:-:S03]  /*dfb0*/  UIMAD UR32, UR32, UR24, UR33 ;  /* 0x00000018202072a4 */ /* 0x000fc6000f8e0221 */
[----:B------:R-:W-:Y:S01]  /*dfc0*/  UMOV UR24, UR25 ;  /* 0x0000001900187c82 */ /* 0x000fe20008000000 */
[----:B------:R-:W-:Y:S08]  /*dfd0*/  BRA `(.L_x_242) ;  /* 0x0000000000587947 */ /* 0x000ff00003800000 */
.L_x_240:
[----:B------:R-:W1:Y:S01]  /*dfe0*/  I2F.U32.RP R2, UR32 ;  /* 0x0000002000027d06 */ /* 0x000e620008209000 */
[----:B------:R-:W-:Y:S01]  /*dff0*/  UMOV UR24, URZ ;  /* 0x0000003f00187c82 */ /* 0x000fe20008000000 */
[----:B------:R-:W-:-:S06]  /*e000*/  UISETP.NE.U32.AND UP4, UPT, UR32, URZ, UPT ;  /* 0x0000003f2000728c */ /* 0x000fcc000bf85070 */
[----:B-1----:R-:W1:Y:S02]  /*e010*/  MUFU.RCP R2, R2 ;  /* 0x0000000200027308 */ /* 0x002e640000001000 */
[----:B-1----:R-:W-:-:S06]  /*e020*/  VIADD R3, R2, 0xffffffe ;  /* 0x0ffffffe02037836 */ /* 0x002fcc0000000000 */
[----:B------:R-:W1:Y:S02]  /*e030*/  F2I.FTZ.U32.TRUNC.NTZ R3, R3 ;  /* 0x0000000300037305 */ /* 0x000e64000021f000 */
[----:B-1----:R-:W-:-:S13]  /*e040*/  R2UR UR25, R3 ;  /* 0x00000000031972ca */ /* 0x002fda00000e0000 */
[----:B------:R-:W-:-:S04]  /*e050*/  UIADD3 UR26, URZ, -UR25, URZ ;  /* 0x800000193f1a7290 */ /* 0x000fc8000fffe03f */
[----:B------:R-:W-:-:S04]  /*e060*/  UIMAD UR26, UR26, UR32, URZ ;  /* 0x000000201a1a72a4 */ /* 0x000fc8000f8e023f */
[----:B------:R-:W-:-:S04]  /*e070*/  UIMAD.WIDE.U32 UR24, UR25, UR26, UR24 ;  /* 0x0000001a191872a5 */ /* 0x000fc8000f8e0018 */
[----:B------:R-:W-:-:S04]  /*e080*/  UIMAD.WIDE.U32 UR24, UR25, UR33, URZ ;  /* 0x00000021191872a5 */ /* 0x000fc8000f8e003f */
[----:B------:R-:W-:-:S04]  /*e090*/  UIADD3 UR24, -UR25, URZ, URZ ;  /* 0x0000003f19187290 */ /* 0x000fc8000fffe13f */
[----:B------:R-:W-:-:S04]  /*e0a0*/  UIMAD UR24, UR32, UR24, UR33 ;  /* 0x00000018201872a4 */ /* 0x000fc8000f8e0221 */
[----:B------:R-:W-:-:S11]  /*e0b0*/  UISETP.GE.U32.AND UP1, UPT, UR24, UR32, UPT ;  /* 0x000000201800728c */ /* 0x000fd6000bf26070 */
[----:B------:R-:W-:Y:S02]  /*e0c0*/  @UP1 UIADD3 UR24, UR24, -UR32, URZ ;  /* 0x8000002018181290 */ /* 0x000fe4000fffe03f */
[----:B------:R-:W-:Y:S02]  /*e0d0*/  @UP1 UIADD3 UR25, UR25, 0x1, URZ ;  /* 0x0000000119191890 */ /* 0x000fe4000fffe03f */
[----:B------:R-:W-:-:S11]  /*e0e0*/  UISETP.GE.U32.AND UP2, UPT, UR24, UR32, UPT ;  /* 0x000000201800728c */ /* 0x000fd6000bf46070 */
[----:B------:R-:W-:Y:S02]  /*e0f0*/  @UP2 UIADD3 UR25, UR25, 0x1, URZ ;  /* 0x0000000119192890 */ /* 0x000fe4000fffe03f */
[----:B------:R-:W-:-:S04]  /*e100*/  @!UP4 ULOP3.LUT UR25, URZ, UR32, URZ, 0x33, !UPT ;  /* 0x000000203f19c292 */ /* 0x000fc8000f8e333f */
[----:B------:R-:W-:-:S04]  /*e110*/  UIADD3 UR24, -UR25, URZ, URZ ;  /* 0x0000003f19187290 */ /* 0x000fc8000fffe13f */
[----:B------:R-:W-:-:S03]  /*e120*/  UIMAD UR32, UR32, UR24, UR33 ;  /* 0x00000018202072a4 */ /* 0x000fc6000f8e0221 */
[----:B------:R-:W-:-:S09]  /*e130*/  UMOV UR24, UR25 ;  /* 0x0000001900187c82 */ /* 0x000fd20008000000 */
.L_x_242:
[----:B------:R-:W-:Y:S01]  /*e140*/  ULOP3.LUT UR31, UR31, UR20, URZ, 0xc0, !UPT ;  /* 0x000000141f1f7292 */ /* 0x000fe2000f8ec03f */
[----:B------:R-:W-:Y:S01]  /*e150*/  IMAD.MOV.U32 R15, RZ, RZ, 0x1 ;  /* 0x00000001ff0f7424 */ /* 0x000fe200078e00ff */
[----:B------:R-:W-:Y:S02]  /*e160*/  ULOP3.LUT UR30, UR30, UR18, URZ, 0xc0, !UPT ;  /* 0x000000121e1e7292 */ /* 0x000fe4000f8ec03f */
[----:B------:R-:W-:Y:S01]  /*e170*/  UIMAD UR24, UR19, UR24, UR31 ;  /* 0x00000018131872a4 */ /* 0x000fe2000f8e021f */
[----:B------:R-:W-:Y:S01]  /*e180*/  ULDC UR26, c[0x0][0x8a8] ;  /* 0x00022a00001a7ab9 */ /* 0x000fe20000000800 */
[----:B------:R-:W-:Y:S01]  /*e190*/  ULDC UR25, c[0x0][0x8b8] ;  /* 0x00022e0000197ab9 */ /* 0x000fe20000000800 */
[----:B------:R-:W-:Y:S02]  /*e1a0*/  UIMAD UR30, UR32, UR26, UR30 ;  /* 0x0000001a201e72a4 */ /* 0x000fe4000f8e021e */
[----:B------:R-:W-:Y:S01]  /*e1b0*/  UIMAD UR25, UR24, UR25, UR40 ;  /* 0x00000019181972a4 */ /* 0x000fe2000f8e0228 */
[----:B------:R-:W-:Y:S01]  /*e1c0*/  @UP3 UMOV UR26, UR6 ;  /* 0x00000006001a3c82 */ /* 0x000fe20008000000 */
[----:B------:R-:W-:-:S03]  /*e1d0*/  @!UP3 UMOV UR26, UR6 ;  /* 0x00000006001abc82 */ /* 0x000fc60008000000 */
[----:B------:R-:W-:Y:S02]  /*e1e0*/  @UP3 UMOV UR24, UR30 ;  /* 0x0000001e00183c82 */ /* 0x000fe40008000000 */
[----:B------:R-:W-:Y:S01]  /*e1f0*/  @!UP3 UMOV UR24, UR25 ;  /* 0x000000190018bc82 */ /* 0x000fe20008000000 */
[----:B------:R-:W-:-:S05]  /*e200*/  @!UP3 UMOV UR25, UR30 ;  /* 0x0000001e0019bc82 */ /* 0x000fca0008000000 */
.L_x_228:
[----:B------:R-:W-:-:S06]  /*e210*/  UISETP.NE.AND UP1, UPT, UR15, 0x3, UPT ;  /* 0x000000030f00788c */ /* 0x000fcc000bf25270 */
[----:B------:R-:W-:-:S13]  /*e220*/  PLOP3.LUT P1, PT, PT, PT, UP1, 0x80, 0x0 ;  /* 0x000000000000781c */ /* 0x000fda0003f2f018 */
[----:B------:R-:W-:Y:S05]  /*e230*/  @!P1 BRA `(.L_x_243) ;  /* 0x0000000000049947 */ /* 0x000fea0003800000 */
[----:B--2---:R-:W-:Y:S01]  /*e240*/  BPT.TRAP 0x1 ;  /* 0x000000040000795c */ /* 0x004fe20000300000 */
.L_x_243:
[----:B------:R-:W1:Y:S01]  /*e250*/  S2R R2, SR_CgaCtaId ;  /* 0x0000000000027919 */ /* 0x000e620000008800 */
[----:B------:R-:W-:-:S04]  /*e260*/  MOV R3, 0x400 ;  /* 0x0000040000037802 */ /* 0x000fc80000000f00 */
[----:B-1----:R-:W-:Y:S02]  /*e270*/  LEA R3, R2, R3, 0x18 ;  /* 0x0000000302037211 */ /* 0x002fe400078ec0ff */
[----:B------:R-:W-:-:S03]  /*e280*/  SHF.L.U32 R2, R0, 0x1f, RZ ;  /* 0x0000001f00027819 */ /* 0x000fc600000006ff */
[----:B------:R-:W-:-:S04]  /*e290*/  IMAD R17, R16, 0x8, R3 ;  /* 0x0000000810117824 */ /* 0x000fc800078e0203 */
[----:B------:R-:W1:Y:S02]  /*e2a0*/  SYNCS.PHASECHK.TRANS64.TRYWAIT P2, [R17+URZ+0x38440], R2 ;  /* 0x03844002110075a7 */ /* 0x000e64000804017f */
[----:B-1----:R-:W-:Y:S05]  /*e2b0*/  @!P2 BRA `(.L_x_244) ;  /* 0x0000001000e0a947 */ /* 0x002fea0003800000 */
.L_x_305:
[----:B------:R-:W-:Y:S01]  /*e2c0*/  ELECT P2, URZ, PT ;  /* 0x00000000003f782f */ /* 0x000fe20003840000 */
[----:B------:R-:W-:-:S12]  /*e2d0*/  BSSY B0, `(.L_x_245) ;  /* 0x0000010000007945 */ /* 0x000fd80003800000 */
[----:B------:R-:W-:Y:S05]  /*e2e0*/  @!P2 BRA `(.L_x_246) ;  /* 0x000000000038a947 */ /* 0x000fea0003800000 */
[----:B-1----:R-:W-:Y:S02]  /*e2f0*/  IMAD R2, R16, 0x10, R3 ;  /* 0x0000001010027824 */ /* 0x002fe400078e0203 */
[----:B------:R-:W-:Y:S02]  /*e300*/  IMAD.U32 R14, RZ, RZ, UR26 ;  /* 0x0000001aff0e7e24 */ /* 0x000fe4000f8e00ff */
[----:B------:R-:W-:Y:S02]  /*e310*/  IMAD.U32 R13, RZ, RZ, UR25 ;  /* 0x00000019ff0d7e24 */ /* 0x000fe4000f8e00ff */
[----:B------:R-:W-:-:S05]  /*e320*/  IMAD.U32 R12, RZ, RZ, UR24 ;  /* 0x00000018ff0c7e24 */ /* 0x000fca000f8e00ff */
[----:B------:R1:W-:Y:S01]  /*e330*/  STS.128 [R2+0x384f0], R12 ;  /* 0x0384f00c02007388 */ /* 0x0003e20000000c00 */
[----:B------:R-:W-:Y:S01]  /*e340*/  @!PT LDS RZ, [RZ] ;  /* 0x00000000fffff984 */ /* 0x000fe20000000800 */
[----:B------:R-:W-:Y:S01]  /*e350*/  @!PT LDS RZ, [RZ] ;  /* 0x00000000fffff984 */ /* 0x000fe20000000800 */
[----:B------:R-:W-:Y:S01]  /*e360*/  @!PT LDS RZ, [RZ] ;  /* 0x00000000fffff984 */ /* 0x000fe20000000800 */
[----:B------:R-:W-:Y:S01]  /*e370*/  @!PT LDS RZ, [RZ] ;  /* 0x00000000fffff984 */ /* 0x000fe20000000800 */
[----:B------:R3:W-:Y:S06]  /*e380*/  MEMBAR.ALL.CTA ;  /* 0x0000000000007992 */ /* 0x0007ec0000008000 */
[----:B---3--:R-:W3:Y:S01]  /*e390*/  FENCE.VIEW.ASYNC.S ;  /* 0x00000000000073c6 */ /* 0x008ee20000000000 */
[----:B------:R-:W-:Y:S05]  /*e3a0*/  @!P1 BRA `(.L_x_247) ;  /* 0x0000000000049947 */ /* 0x000fea0003800000 */
[----:B--2---:R-:W-:Y:S01]  /*e3b0*/  BPT.TRAP 0x1 ;  /* 0x000000040000795c */ /* 0x004fe20000300000 */
.L_x_247:
[----:B---3--:R3:W-:Y:S02]  /*e3c0*/  SYNCS.ARRIVE.TRANS64.A1T0 RZ, [R17+URZ+0x38400], RZ ;  /* 0x038400ff11ff79a7 */ /* 0x0087e4000810003f */
.L_x_246:
[----:B--2---:R-:W-:Y:S05]  /*e3d0*/  BSYNC B0 ;  /* 0x0000000000007941 */ /* 0x004fea0003800000 */
.L_x_245:
[----:B------:R-:W-:Y:S01]  /*e3e0*/  ISETP.NE.AND P3, PT, R15, RZ, PT ;  /* 0x000000ff0f00720c */ /* 0x000fe20003f65270 */
[----:B------:R-:W-:-:S05]  /*e3f0*/  VIADD R16, R16, 0x1 ;  /* 0x0000000110107836 */ /* 0x000fca0000000000 */
[----:B------:R-:W-:-:S04]  /*e400*/  ISETP.NE.AND P2, PT, R16, 0x8, PT ;  /* 0x000000081000780c */ /* 0x000fc80003f45270 */
[----:B-1----:R-:W-:Y:S02]  /*e410*/  SEL R13, RZ, 0x1, P2 ;  /* 0x00000001ff0d7807 */ /* 0x002fe40001000000 */
[----:B------:R-:W-:Y:S02]  /*e420*/  SEL R16, R16, RZ, P2 ;  /* 0x000000ff10107207 */ /* 0x000fe40001000000 */
[----:B------:R-:W-:Y:S01]  /*e430*/  LOP3.LUT R0, R0, R13, RZ, 0x3c, !PT ;  /* 0x0000000d00007212 */ /* 0x000fe200078e3cff */
[----:B------:R-:W-:Y:S06]  /*e440*/  @P3 BRA `(.L_x_248) ;  /* 0xffffffe400003947 */ /* 0x000fec000383ffff */
[----:B------:R-:W-:Y:S05]  /*e450*/  @!P1 BRA `(.L_x_249) ;  /* 0x0000000000049947 */ /* 0x000fea0003800000 */
[----:B------:R-:W-:Y:S01]  /*e460*/  BPT.TRAP 0x1 ;  /* 0x000000040000795c */ /* 0x000fe20000300000 */
.L_x_249:
[----:B------:R-:W-:Y:S01]  /*e470*/  IMAD R5, R16, 0x8, R3 ;  /* 0x0000000810057824 */ /* 0x000fe200078e0203 */
[----:B------:R-:W-:-:S04]  /*e480*/  SHF.L.U32 R2, R0, 0x1f, RZ ;  /* 0x0000001f00027819 */ /* 0x000fc800000006ff */
[----:B------:R-:W1:Y:S02]  /*e490*/  SYNCS.PHASECHK.TRANS64.TRYWAIT P0, [R5+URZ+0x38440], R2 ;  /* 0x03844002050075a7 */ /* 0x000e64000800017f */
[----:B-1----:R-:W-:Y:S05]  /*e4a0*/  @!P0 BRA `(.L_x_250) ;  /* 0x0000001000788947 */ /* 0x002fea0003800000 */
.L_x_306:
[----:B------:R-:W-:Y:S05]  /*e4b0*/  @!P1 BRA `(.L_x_251) ;  /* 0x0000000000049947 */ /* 0x000fea0003800000 */
[----:B------:R-:W-:Y:S01]  /*e4c0*/  BPT.TRAP 0x1 ;  /* 0x000000040000795c */ /* 0x000fe20000300000 */
.L_x_251:
[----:B------:R-:W-:-:S05]  /*e4d0*/  VIADD R16, R16, 0x1 ;  /* 0x0000000110107836 */ /* 0x000fca0000000000 */
[----:B------:R-:W-:-:S04]  /*e4e0*/  ISETP.NE.AND P0, PT, R16, 0x8, PT ;  /* 0x000000081000780c */ /* 0x000fc80003f05270 */
[----:B-1----:R-:W-:Y:S02]  /*e4f0*/  SEL R5, RZ, 0x1, P0 ;  /* 0x00000001ff057807 */ /* 0x002fe40000000000 */
[----:B------:R-:W-:Y:S02]  /*e500*/  SEL R16, R16, RZ, P0 ;  /* 0x000000ff10107207 */ /* 0x000fe40000000000 */
[----:B------:R-:W-:-:S03]  /*e510*/  LOP3.LUT R5, R0, R5, RZ, 0x3c, !PT ;  /* 0x0000000500057212 */ /* 0x000fc600078e3cff */
[----:B----4-:R-:W-:Y:S01]  /*e520*/  IMAD R7, R16, 0x8, R3 ;  /* 0x0000000810077824 */ /* 0x010fe200078e0203 */
[----:B------:R-:W-:-:S04]  /*e530*/  SHF.L.U32 R0, R5, 0x1f, RZ ;  /* 0x0000001f05007819 */ /* 0x000fc800000006ff */
[----:B------:R-:W1:Y:S02]  /*e540*/  SYNCS.PHASECHK.TRANS64.TRYWAIT P0, [R7+URZ+0x38440], R0 ;  /* 0x03844000070075a7 */ /* 0x000e64000800017f */
[----:B-1----:R-:W-:Y:S05]  /*e550*/  @!P0 BRA `(.L_x_252) ;  /* 0x0000001000608947 */ /* 0x002fea0003800000 */
.L_x_307:
[----:B------:R-:W-:Y:S05]  /*e560*/  @!P1 BRA `(.L_x_253) ;  /* 0x0000000000049947 */ /* 0x000fea0003800000 */
[----:B------:R-:W-:Y:S01]  /*e570*/  BPT.TRAP 0x1 ;  /* 0x000000040000795c */ /* 0x000fe20000300000 */
.L_x_253:
[----:B-1----:R-:W-:-:S04]  /*e580*/  IADD3 R0, R16, 0x1, RZ ;  /* 0x0000000110007810 */ /* 0x002fc80007ffe0ff */
[----:B------:R-:W-:-:S04]  /*e590*/  ISETP.NE.AND P0, PT, R0, 0x8, PT ;  /* 0x000000080000780c */ /* 0x000fc80003f05270 */
[----:B------:R-:W-:Y:S02]  /*e5a0*/  SEL R2, RZ, 0x1, P0 ;  /* 0x00000001ff027807 */ /* 0x000fe40000000000 */
[----:B------:R-:W-:Y:S02]  /*e5b0*/  SEL R4, R0, RZ, P0 ;  /* 0x000000ff00047207 */ /* 0x000fe40000000000 */
[----:B------:R-:W-:-:S03]  /*e5c0*/  LOP3.LUT R5, R5, R2, RZ, 0x3c, !PT ;  /* 0x0000000205057212 */ /* 0x000fc600078e3cff */
[----:B------:R-:W-:Y:S01]  /*e5d0*/  IMAD R7, R4, 0x8, R3 ;  /* 0x0000000804077824 */ /* 0x000fe200078e0203 */
[----:B------:R-:W-:-:S04]  /*e5e0*/  SHF.L.U32 R0, R5, 0x1f, RZ ;  /* 0x0000001f05007819 */ /* 0x000fc800000006ff */
[----:B------:R-:W1:Y:S02]  /*e5f0*/  SYNCS.PHASECHK.TRANS64.TRYWAIT P0, [R7+URZ+0x38440], R0 ;  /* 0x03844000070075a7 */ /* 0x000e64000800017f */
[----:B-1----:R-:W-:Y:S05]  /*e600*/  @!P0 BRA `(.L_x_254) ;  /* 0x0000001000488947 */ /* 0x002fea0003800000 */
.L_x_308:
[----:B------:R-:W-:Y:S05]  /*e610*/  @!P1 BRA `(.L_x_255) ;  /* 0x0000000000049947 */ /* 0x000fea0003800000 */
[----:B------:R-:W-:Y:S01]  /*e620*/  BPT.TRAP 0x1 ;  /* 0x000000040000795c */ /* 0x000fe20000300000 */
.L_x_255:
[----:B-1----:R-:W-:-:S05]  /*e630*/  VIADD R0, R4, 0x1 ;  /* 0x0000000104007836 */ /* 0x002fca0000000000 */
        /* <DEDUP_REMOVED lines=8> */
.L_x_309:
[----:B------:R-:W-:Y:S05]  /*e6c0*/  @!P1 BRA `(.L_x_257) ;  /* 0x0000000000049947 */ /* 0x000fea0003800000 */
[----:B------:R-:W-:Y:S01]  /*e6d0*/  BPT.TRAP 0x1 ;  /* 0x000000040000795c */ /* 0x000fe20000300000 */
.L_x_257:
        /* <DEDUP_REMOVED lines=9> */
.L_x_310:
[----:B------:R-:W-:Y:S05]  /*e770*/  @!P1 BRA `(.L_x_259) ;  /* 0x0000000000049947 */ /* 0x000fea0003800000 */
[----:B------:R-:W-:Y:S01]  /*e780*/  BPT.TRAP 0x1 ;  /* 0x000000040000795c */ /* 0x000fe20000300000 */
.L_x_259:
        /* <DEDUP_REMOVED lines=9> */
.L_x_311:
[----:B------:R-:W-:Y:S05]  /*e820*/  @!P1 BRA `(.L_x_261) ;  /* 0x0000000000049947 */ /* 0x000fea0003800000 */
[----:B------:R-:W-:Y:S01]  /*e830*/  BPT.TRAP 0x1 ;  /* 0x000000040000795c */ /* 0x000fe20000300000 */
.L_x_261:
        /* <DEDUP_REMOVED lines=9> */
.L_x_312:
[----:B------:R-:W-:Y:S05]  /*e8d0*/  @!P1 BRA `(.L_x_263) ;  /* 0x0000000000049947 */ /* 0x000fea0003800000 */
[----:B------:R-:W-:Y:S01]  /*e8e0*/  BPT.TRAP 0x1 ;  /* 0x000000040000795c */ /* 0x000fe20000300000 */
.L_x_263:
[----:B-1----:R-:W-:-:S05]  /*e8f0*/  VIADD R0, R4, 0x1 ;  /* 0x0000000104007836 */ /* 0x002fca0000000000 */
[----:B------:R-:W-:-:S04]  /*e900*/  ISETP.NE.AND P0, PT, R0, 0x8, PT ;  /* 0x000000080000780c */ /* 0x000fc80003f05270 */
[----:B------:R-:W-:Y:S02]  /*e910*/  SEL R2, RZ, 0x1, P0 ;  /* 0x00000001ff027807 */ /* 0x000fe40000000000 */
[----:B------:R-:W-:Y:S02]  /*e920*/  SEL R0, R0, RZ, P0 ;  /* 0x000000ff00007207 */ /* 0x000fe40000000000 */
[----:B------:R-:W-:-:S03]  /*e930*/  LOP3.LUT R2, R5, R2, RZ, 0x3c, !PT ;  /* 0x0000000205027212 */ /* 0x000fc600078e3cff */
[----:B------:R-:W-:Y:S01]  /*e940*/  IMAD R3, R0, 0x8, R3 ;  /* 0x0000000800037824 */ /* 0x000fe200078e0203 */
[----:B------:R-:W-:-:S07]  /*e950*/  SHF.L.U32 R0, R2, 0x1f, RZ ;  /* 0x0000001f02007819 */ /* 0x000fce00000006ff */
.L_x_264:
[----:B-1----:R1:W2:Y:S02]  /*e960*/  SYNCS.PHASECHK.TRANS64.TRYWAIT P0, [R3+URZ+0x38440], R0 ;  /* 0x03844000030075a7 */ /* 0x0022a4000800017f */
[----:B--2---:R-:W-:Y:S05]  /*e970*/  @!P0 NANOSLEEP.SYNCS 0x989680 ;  /* 0x009896800000895d */ /* 0x004fea0003900000 */
[----:B------:R-:W2:Y:S02]  /*e980*/  @!P0 SYNCS.PHASECHK.TRANS64 P0, [R3+URZ+0x38440], R0 ;  /* 0x03844000030085a7 */ /* 0x000ea4000800007f */
[----:B--2---:R-:W-:Y:S05]  /*e990*/  @P0 EXIT ;  /* 0x000000000000094d */ /* 0x004fea0003800000 */
[----:B------:R-:W-:Y:S05]  /*e9a0*/  BRA `(.L_x_264) ;  /* 0xfffffffc00ec7947 */ /* 0x000fea000383ffff */
.L_x_37:
[----:B--2---:R-:W-:-:S04]  /*e9b0*/  MOV R3, UR4 ;  /* 0x0000000400037c02 */ /* 0x004fc80008000f00 */
[----:B------:R2:W3:Y:S03]  /*e9c0*/  SYNCS.PHASECHK.TRANS64.TRYWAIT P0, [R3+URZ+0x38480], R2 ;  /* 0x03848002030075a7 */ /* 0x0004e6000800017f */
[----:B---3--:R-:W-:Y:S05]  /*e9d0*/  @!P0 NANOSLEEP.SYNCS 0x989680 ;  /* 0x009896800000895d */ /* 0x008fea0003900000 */
[----:B------:R-:W3:Y:S02]  /*e9e0*/  @!P0 SYNCS.PHASECHK.TRANS64 P0, [R3+URZ+0x38480], R2 ;  /* 0x03848002030085a7 */ /* 0x000ee4000800007f */
[----:B---3--:R-:W-:Y:S05]  /*e9f0*/  @!P0 BRA `(.L_x_37) ;  /* 0xfffffffc00ec8947 */ /* 0x008fea000383ffff */
[----:B------:R-:W-:Y:S05]  /*ea00*/  BRA `(.L_x_36) ;  /* 0xffffff5400687947 */ /* 0x000fea000383ffff */
.L_x_42:
[----:B--2---:R-:W-:-:S04]  /*ea10*/  IMAD.U32 R8, RZ, RZ, UR4 ;  /* 0x00000004ff087e24 */ /* 0x004fc8000f8e00ff */
[----:B------:R2:W3:Y:S03]  /*ea20*/  SYNCS.PHASECHK.TRANS64.TRYWAIT P0, [R8+URZ+0x38480], R5 ;  /* 0x03848005080075a7 */ /* 0x0004e6000800017f */
[----:B---3--:R-:W-:Y:S05]  /*ea30*/  @!P0 NANOSLEEP.SYNCS 0x989680 ;  /* 0x009896800000895d */ /* 0x008fea0003900000 */
[----:B------:R-:W3:Y:S02]  /*ea40*/  @!P0 SYNCS.PHASECHK.TRANS64 P0, [R8+URZ+0x38480], R5 ;  /* 0x03848005080085a7 */ /* 0x000ee4000800007f */
[----:B---3--:R-:W-:Y:S05]  /*ea50*/  @!P0 BRA `(.L_x_42) ;  /* 0xfffffffc00ec8947 */ /* 0x008fea000383ffff */
[----:B------:R-:W-:Y:S05]  /*ea60*/  BRA `(.L_x_41) ;  /* 0xffffff5800d87947 */ /* 0x000fea000383ffff */
.L_x_59:
[----:B------:R-:W-:-:S07]  /*ea70*/  IMAD.MOV.U32 R15, RZ, RZ, -0x1 ;  /* 0xffffffffff0f7424 */ /* 0x000fce00078e00ff */
[----:B-12--5:R-:W-:Y:S05]  /*ea80*/  WARPSYNC.COLLECTIVE R15, `(.L_x_265) ;  /* 0x000000000f0c7348 */ /* 0x026fea0003c00000 */
[----:B------:R-:W-:Y:S02]  /*ea90*/  ELECT P6, UR62, PT ;  /* 0x00000000003e782f */ /* 0x000fe400038c0000 */
[----:B------:R-:W-:Y:S01]  /*eaa0*/  MOV R14, UR62 ;  /* 0x0000003e000e7c02 */ /* 0x000fe20008000f00 */
[----:B-12--5:R-:W-:Y:S10]  /*eab0*/  ENDCOLLECTIVE ;  /* 0x000000000000791b */ /* 0x026ff40003800000 */
.L_x_265:
[----:B------:R-:W-:Y:S05]  /*eac0*/  BRA `(.L_x_266) ;  /* 0xffffff6400f07947 */ /* 0x000fea000383ffff */
.L_x_61:
[----:B-1----:R-:W-:-:S04]  /*ead0*/  IMAD.U32 R6, RZ, RZ, UR47 ;  /* 0x0000002fff067e24 */ /* 0x002fc8000f8e00ff */
[----:B------:R1:W2:Y:S03]  /*eae0*/  SYNCS.PHASECHK.TRANS64.TRYWAIT P2, [R6+URZ+0x384a0], R3 ;  /* 0x0384a003060075a7 */ /* 0x0002a6000804017f */
[----:B--2---:R-:W-:Y:S05]  /*eaf0*/  @!P2 NANOSLEEP.SYNCS 0x989680 ;  /* 0x009896800000a95d */ /* 0x004fea0003900000 */
[----:B------:R-:W2:Y:S02]  /*eb00*/  @!P2 SYNCS.PHASECHK.TRANS64 P2, [R6+URZ+0x384a0], R3 ;  /* 0x0384a0030600a5a7 */ /* 0x000ea4000804007f */
[----:B--2---:R-:W-:Y:S05]  /*eb10*/  @!P2 BRA `(.L_x_61) ;  /* 0xfffffffc00eca947 */ /* 0x004fea000383ffff */
[----:B------:R-:W-:Y:S05]  /*eb20*/  BRA `(.L_x_267) ;  /* 0xffffff6800087947 */ /* 0x000fea000383ffff */
.L_x_69:
[----:B-1----:R-:W-:-:S04]  /*eb30*/  IMAD.U32 R12, RZ, RZ, UR47 ;  /* 0x0000002fff0c7e24 */ /* 0x002fc8000f8e00ff */
[----:B------:R1:W2:Y:S03]  /*eb40*/  SYNCS.PHASECHK.TRANS64.TRYWAIT P3, [R12+URZ+0x384a8], R3 ;  /* 0x0384a8030c0075a7 */ /* 0x0002a6000806017f */
[----:B--2---:R-:W-:Y:S05]  /*eb50*/  @!P3 NANOSLEEP.SYNCS 0x989680 ;  /* 0x009896800000b95d */ /* 0x004fea0003900000 */
[----:B------:R-:W2:Y:S02]  /*eb60*/  @!P3 SYNCS.PHASECHK.TRANS64 P3, [R12+URZ+0x384a8], R3 ;  /* 0x0384a8030c00b5a7 */ /* 0x000ea4000806007f */
[----:B--2---:R-:W-:Y:S05]  /*eb70*/  @!P3 BRA `(.L_x_69) ;  /* 0xfffffffc00ecb947 */ /* 0x004fea000383ffff */
[----:B------:R-:W-:Y:S05]  /*eb80*/  BRA `(.L_x_268) ;  /* 0xffffff6c00987947 */ /* 0x000fea000383ffff */
.L_x_74:
[----:B-1----:R-:W-:-:S04]  /*eb90*/  IMAD.U32 R12, RZ, RZ, UR47 ;  /* 0x0000002fff0c7e24 */ /* 0x002fc8000f8e00ff */
[----:B------:R1:W2:Y:S03]  /*eba0*/  SYNCS.PHASECHK.TRANS64.TRYWAIT P3, [R12+URZ+0x384b0], R3 ;  /* 0x0384b0030c0075a7 */ /* 0x0002a6000806017f */
[----:B--2---:R-:W-:Y:S05]  /*ebb0*/  @!P3 NANOSLEEP.SYNCS 0x989680 ;  /* 0x009896800000b95d */ /* 0x004fea0003900000 */
[----:B------:R-:W2:Y:S02]  /*ebc0*/  @!P3 SYNCS.PHASECHK.TRANS64 P3, [R12+URZ+0x384b0], R3 ;  /* 0x0384b0030c00b5a7 */ /* 0x000ea4000806007f */
[----:B--2---:R-:W-:Y:S05]  /*ebd0*/  @!P3 BRA `(.L_x_74) ;  /* 0xfffffffc00ecb947 */ /* 0x004fea000383ffff */
[----:B------:R-:W-:Y:S05]  /*ebe0*/  BRA `(.L_x_269) ;  /* 0xffffff7000f47947 */ /* 0x000fea000383ffff */
.L_x_79:
[----:B-1----:R-:W-:-:S04]  /*ebf0*/  IMAD.U32 R12, RZ, RZ, UR47 ;  /* 0x0000002fff0c7e24 */ /* 0x002fc8000f8e00ff */
[----:B------:R1:W2:Y:S03]  /*ec00*/  SYNCS.PHASECHK.TRANS64.TRYWAIT P3, [R12+URZ+0x384b8], R3 ;  /* 0x0384b8030c0075a7 */ /* 0x0002a6000806017f */
[----:B--2---:R-:W-:Y:S05]  /*ec10*/  @!P3 NANOSLEEP.SYNCS 0x989680 ;  /* 0x009896800000b95d */ /* 0x004fea0003900000 */
[----:B------:R-:W2:Y:S02]  /*ec20*/  @!P3 SYNCS.PHASECHK.TRANS64 P3, [R12+URZ+0x384b8], R3 ;  /* 0x0384b8030c00b5a7 */ /* 0x000ea4000806007f */
[----:B--2---:R-:W-:Y:S05]  /*ec30*/  @!P3 BRA `(.L_x_79) ;  /* 0xfffffffc00ecb947 */ /* 0x004fea000383ffff */
[----:B------:R-:W-:Y:S05]  /*ec40*/  BRA `(.L_x_270) ;  /* 0xffffff78005c7947 */ /* 0x000fea000383ffff */
.L_x_84:
[----:B-1----:R-:W-:-:S04]  /*ec50*/  IMAD.U32 R12, RZ, RZ, UR47 ;  /* 0x0000002fff0c7e24 */ /* 0x002fc8000f8e00ff */
[----:B------:R1:W2:Y:S03]  /*ec60*/  SYNCS.PHASECHK.TRANS64.TRYWAIT P3, [R12+URZ+0x384a0], R3 ;  /* 0x0384a0030c0075a7 */ /* 0x0002a6000806017f */
[----:B--2---:R-:W-:Y:S05]  /*ec70*/  @!P3 NANOSLEEP.SYNCS 0x989680 ;  /* 0x009896800000b95d */ /* 0x004fea0003900000 */
[----:B------:R-:W2:Y:S02]  /*ec80*/  @!P3 SYNCS.PHASECHK.TRANS64 P3, [R12+URZ+0x384a0], R3 ;  /* 0x0384a0030c00b5a7 */ /* 0x000ea4000806007f */
[----:B--2---:R-:W-:Y:S05]  /*ec90*/  @!P3 BRA `(.L_x_84) ;  /* 0xfffffffc00ecb947 */ /* 0x004fea000383ffff */
[----:B------:R-:W-:Y:S05]  /*eca0*/  BRA `(.L_x_271) ;  /* 0xffffff7c00cc7947 */ /* 0x000fea000383ffff */
.L_x_89:
[----:B-1----:R-:W-:-:S04]  /*ecb0*/  IMAD.U32 R12, RZ, RZ, UR47 ;  /* 0x0000002fff0c7e24 */ /* 0x002fc8000f8e00ff */
[----:B------:R1:W2:Y:S03]  /*ecc0*/  SYNCS.PHASECHK.TRANS64.TRYWAIT P3, [R12+URZ+0x384a8], R3 ;  /* 0x0384a8030c0075a7 */ /* 0x0002a6000806017f */
[----:B--2---:R-:W-:Y:S05]  /*ecd0*/  @!P3 NANOSLEEP.SYNCS 0x989680 ;  /* 0x009896800000b95d */ /* 0x004fea0003900000 */
[----:B------:R-:W2:Y:S02]  /*ece0*/  @!P3 SYNCS.PHASECHK.TRANS64 P3, [R12+URZ+0x384a8], R3 ;  /* 0x0384a8030c00b5a7 */ /* 0x000ea4000806007f */
[----:B--2---:R-:W-:Y:S05]  /*ecf0*/  @!P3 BRA `(.L_x_89) ;  /* 0xfffffffc00ecb947 */ /* 0x004fea000383ffff */
[----:B------:R-:W-:Y:S05]  /*ed00*/  BRA `(.L_x_272) ;  /* 0xffffff8400347947 */ /* 0x000fea000383ffff */
.L_x_94:
[----:B-1----:R-:W-:-:S04]  /*ed10*/  IMAD.U32 R12, RZ, RZ, UR47 ;  /* 0x0000002fff0c7e24 */ /* 0x002fc8000f8e00ff */
[----:B------:R1:W2:Y:S03]  /*ed20*/  SYNCS.PHASECHK.TRANS64.TRYWAIT P3, [R12+URZ+0x384b0], R3 ;  /* 0x0384b0030c0075a7 */ /* 0x0002a6000806017f */
[----:B--2---:R-:W-:Y:S05]  /*ed30*/  @!P3 NANOSLEEP.SYNCS 0x989680 ;  /* 0x009896800000b95d */ /* 0x004fea0003900000 */
[----:B------:R-:W2:Y:S02]  /*ed40*/  @!P3 SYNCS.PHASECHK.TRANS64 P3, [R12+URZ+0x384b0], R3 ;  /* 0x0384b0030c00b5a7 */ /* 0x000ea4000806007f */
[----:B--2---:R-:W-:Y:S05]  /*ed50*/  @!P3 BRA `(.L_x_94) ;  /* 0xfffffffc00ecb947 */ /* 0x004fea000383ffff */
[----:B------:R-:W-:Y:S05]  /*ed60*/  BRA `(.L_x_273) ;  /* 0xffffff88009c7947 */ /* 0x000fea000383ffff */
.L_x_99:
[----:B-1----:R-:W-:-:S04]  /*ed70*/  IMAD.U32 R12, RZ, RZ, UR47 ;  /* 0x0000002fff0c7e24 */ /* 0x002fc8000f8e00ff */
[----:B------:R1:W2:Y:S03]  /*ed80*/  SYNCS.PHASECHK.TRANS64.TRYWAIT P3, [R12+URZ+0x384b8], R3 ;  /* 0x0384b8030c0075a7 */ /* 0x0002a6000806017f */
[----:B--2---:R-:W-:Y:S05]  /*ed90*/  @!P3 NANOSLEEP.SYNCS 0x989680 ;  /* 0x009896800000b95d */ /* 0x004fea0003900000 */
[----:B------:R-:W2:Y:S02]  /*eda0*/  @!P3 SYNCS.PHASECHK.TRANS64 P3, [R12+URZ+0x384b8], R3 ;  /* 0x0384b8030c00b5a7 */ /* 0x000ea4000806007f */
[----:B--2---:R-:W-:Y:S05]  /*edb0*/  @!P3 BRA `(.L_x_99) ;  /* 0xfffffffc00ecb947 */ /* 0x004fea000383ffff */
[----:B------:R-:W-:Y:S05]  /*edc0*/  BRA `(.L_x_274) ;  /* 0xffffff9000047947 */ /* 0x000fea000383ffff */
.L_x_106:
[----:B--2---:R-:W-:-:S04]  /*edd0*/  IMAD.U32 R3, RZ, RZ, UR4 ;  /* 0x00000004ff037e24 */ /* 0x004fc8000f8e00ff */
[----:B------:R2:W3:Y:S03]  /*ede0*/  SYNCS.PHASECHK.TRANS64.TRYWAIT P0, [R3+URZ+0x38400], R0 ;  /* 0x03840000030075a7 */ /* 0x0004e6000800017f */
[----:B---3--:R-:W-:Y:S05]  /*edf0*/  @!P0 NANOSLEEP.SYNCS 0x989680 ;  /* 0x009896800000895d */ /* 0x008fea0003900000 */
[----:B------:R-:W3:Y:S02]  /*ee00*/  @!P0 SYNCS.PHASECHK.TRANS64 P0, [R3+URZ+0x38400], R0 ;  /* 0x03840000030085a7 */ /* 0x000ee4000800007f */
[----:B---3--:R-:W-:Y:S05]  /*ee10*/  @!P0 BRA `(.L_x_106) ;  /* 0xfffffffc00ec8947 */ /* 0x008fea000383ffff */
[----:B------:R-:W-:Y:S05]  /*ee20*/  BRA `(.L_x_275) ;  /* 0xffffff9400947947 */ /* 0x000fea000383ffff */
.L_x_124:
[----:B-1----:R-:W-:-:S04]  /*ee30*/  MOV R3, UR35 ;  /* 0x0000002300037c02 */ /* 0x002fc80008000f00 */
[----:B------:R1:W2:Y:S03]  /*ee40*/  SYNCS.PHASECHK.TRANS64.TRYWAIT P0, [R3+URZ+0x384e8], R0 ;  /* 0x0384e800030075a7 */ /* 0x0002a6000800017f */
[----:B--2---:R-:W-:Y:S05]  /*ee50*/  @!P0 NANOSLEEP.SYNCS 0x989680 ;  /* 0x009896800000895d */ /* 0x004fea0003900000 */
[----:B------:R-:W2:Y:S02]  /*ee60*/  @!P0 SYNCS.PHASECHK.TRANS64 P0, [R3+URZ+0x384e8], R0 ;  /* 0x0384e800030085a7 */ /* 0x000ea4000800007f */
[----:B--2---:R-:W-:Y:S05]  /*ee70*/  @!P0 BRA `(.L_x_124) ;  /* 0xfffffffc00ec8947 */ /* 0x004fea000383ffff */
[----:B------:R-:W-:Y:S05]  /*ee80*/  BRA `(.L_x_276) ;  /* 0xffffffa400287947 */ /* 0x000fea000383ffff */
.L_x_126:
[----:B-1----:R-:W-:-:S04]  /*ee90*/  IMAD.U32 R3, RZ, RZ, UR8 ;  /* 0x00000008ff037e24 */ /* 0x002fc8000f8e00ff */
[----:B------:R1:W2:Y:S03]  /*eea0*/  SYNCS.PHASECHK.TRANS64.TRYWAIT P0, [R3+URZ+0x38400], R0 ;  /* 0x03840000030075a7 */ /* 0x0002a6000800017f */
[----:B--2---:R-:W-:Y:S05]  /*eeb0*/  @!P0 NANOSLEEP.SYNCS 0x989680 ;  /* 0x009896800000895d */ /* 0x004fea0003900000 */
[----:B------:R-:W2:Y:S02]  /*eec0*/  @!P0 SYNCS.PHASECHK.TRANS64 P0, [R3+URZ+0x38400], R0 ;  /* 0x03840000030085a7 */ /* 0x000ea4000800007f */
[----:B--2---:R-:W-:Y:S05]  /*eed0*/  @!P0 BRA `(.L_x_126) ;  /* 0xfffffffc00ec8947 */ /* 0x004fea000383ffff */
[----:B------:R-:W-:Y:S05]  /*eee0*/  BRA `(.L_x_277) ;  /* 0xffffffa400487947 */ /* 0x000fea000383ffff */
.L_x_132:
[----:B-1----:R-:W-:-:S04]  /*eef0*/  IMAD.U32 R3, RZ, RZ, UR35 ;  /* 0x00000023ff037e24 */ /* 0x002fc8000f8e00ff */
[----:B------:R1:W3:Y:S03]  /*ef00*/  SYNCS.PHASECHK.TRANS64.TRYWAIT P1, [R3+URZ+0x384c0], R0 ;  /* 0x0384c000030075a7 */ /* 0x0002e6000802017f */
[----:B---3--:R-:W-:Y:S05]  /*ef10*/  @!P1 NANOSLEEP.SYNCS 0x989680 ;  /* 0x009896800000995d */ /* 0x008fea0003900000 */
[----:B------:R-:W3:Y:S02]  /*ef20*/  @!P1 SYNCS.PHASECHK.TRANS64 P1, [R3+URZ+0x384c0], R0 ;  /* 0x0384c000030095a7 */ /* 0x000ee4000802007f */
[----:B---3--:R-:W-:Y:S05]  /*ef30*/  @!P1 BRA `(.L_x_132) ;  /* 0xfffffffc00ec9947 */ /* 0x008fea000383ffff */
[----:B------:R-:W-:Y:S05]  /*ef40*/  BRA `(.L_x_278) ;  /* 0xffffffa400f87947 */ /* 0x000fea000383ffff */
.L_x_138:
[----:B-1----:R-:W-:-:S04]  /*ef50*/  IMAD.U32 R3, RZ, RZ, UR35 ;  /* 0x00000023ff037e24 */ /* 0x002fc8000f8e00ff */
[----:B------:R1:W4:Y:S03]  /*ef60*/  SYNCS.PHASECHK.TRANS64.TRYWAIT P1, [R3+URZ+0x384c8], R0 ;  /* 0x0384c800030075a7 */ /* 0x000326000802017f */
[----:B----4-:R-:W-:Y:S05]  /*ef70*/  @!P1 NANOSLEEP.SYNCS 0x989680 ;  /* 0x009896800000995d */ /* 0x010fea0003900000 */
[----:B------:R-:W4:Y:S02]  /*ef80*/  @!P1 SYNCS.PHASECHK.TRANS64 P1, [R3+URZ+0x384c8], R0 ;  /* 0x0384c800030095a7 */ /* 0x000f24000802007f */
[----:B----4-:R-:W-:Y:S05]  /*ef90*/  @!P1 BRA `(.L_x_138) ;  /* 0xfffffffc00ec9947 */ /* 0x010fea000383ffff */
[----:B------:R-:W-:Y:S05]  /*efa0*/  BRA `(.L_x_279) ;  /* 0xffffffa800487947 */ /* 0x000fea000383ffff */
.L_x_144:
[----:B-1----:R-:W-:-:S04]  /*efb0*/  IMAD.U32 R3, RZ, RZ, UR35 ;  /* 0x00000023ff037e24 */ /* 0x002fc8000f8e00ff */
[----:B------:R1:W1:Y:S03]  /*efc0*/  SYNCS.PHASECHK.TRANS64.TRYWAIT P1, [R3+URZ+0x384d0], R0 ;  /* 0x0384d000030075a7 */ /* 0x000266000802017f */
[----:B-1----:R-:W-:Y:S05]  /*efd0*/  @!P1 NANOSLEEP.SYNCS 0x989680 ;  /* 0x009896800000995d */ /* 0x002fea0003900000 */
[----:B------:R-:W1:Y:S02]  /*efe0*/  @!P1 SYNCS.PHASECHK.TRANS64 P1, [R3+URZ+0x384d0], R0 ;  /* 0x0384d000030095a7 */ /* 0x000e64000802007f */
[----:B-1----:R-:W-:Y:S05]  /*eff0*/  @!P1 BRA `(.L_x_144) ;  /* 0xfffffffc00ec9947 */ /* 0x002fea000383ffff */
[----:B------:R-:W-:Y:S05]  /*f000*/  BRA `(.L_x_280) ;  /* 0xffffffa800a07947 */ /* 0x000fea000383ffff */
.L_x_150:
[----:B-1----:R-:W-:-:S04]  /*f010*/  IMAD.U32 R3, RZ, RZ, UR35 ;  /* 0x00000023ff037e24 */ /* 0x002fc8000f8e00ff */
[----:B------:R1:W1:Y:S03]  /*f020*/  SYNCS.PHASECHK.TRANS64.TRYWAIT P1, [R3+URZ+0x384d8], R0 ;  /* 0x0384d800030075a7 */ /* 0x000266000802017f */
[----:B-1----:R-:W-:Y:S05]  /*f030*/  @!P1 NANOSLEEP.SYNCS 0x989680 ;  /* 0x009896800000995d */ /* 0x002fea0003900000 */
[----:B------:R-:W1:Y:S02]  /*f040*/  @!P1 SYNCS.PHASECHK.TRANS64 P1, [R3+URZ+0x384d8], R0 ;  /* 0x0384d800030095a7 */ /* 0x000e64000802007f */
[----:B-1----:R-:W-:Y:S05]  /*f050*/  @!P1 BRA `(.L_x_150) ;  /* 0xfffffffc00ec9947 */ /* 0x002fea000383ffff */
[----:B------:R-:W-:Y:S05]  /*f060*/  BRA `(.L_x_281) ;  /* 0xffffffa800f87947 */ /* 0x000fea000383ffff */
.L_x_156:
[----:B-1----:R-:W-:-:S04]  /*f070*/  IMAD.U32 R3, RZ, RZ, UR35 ;  /* 0x00000023ff037e24 */ /* 0x002fc8000f8e00ff */
[----:B------:R1:W3:Y:S03]  /*f080*/  SYNCS.PHASECHK.TRANS64.TRYWAIT P1, [R3+URZ+0x384c0], R2 ;  /* 0x0384c002030075a7 */ /* 0x0002e6000802017f */
[----:B---3--:R-:W-:Y:S05]  /*f090*/  @!P1 NANOSLEEP.SYNCS 0x989680 ;  /* 0x009896800000995d */ /* 0x008fea0003900000 */
[----:B------:R-:W3:Y:S02]  /*f0a0*/  @!P1 SYNCS.PHASECHK.TRANS64 P1, [R3+URZ+0x384c0], R2 ;  /* 0x0384c002030095a7 */ /* 0x000ee4000802007f */
[----:B---3--:R-:W-:Y:S05]  /*f0b0*/  @!P1 BRA `(.L_x_156) ;  /* 0xfffffffc00ec9947 */ /* 0x008fea000383ffff */
[----:B------:R-:W-:Y:S05]  /*f0c0*/  BRA `(.L_x_282) ;  /* 0xffffffac00547947 */ /* 0x000fea000383ffff */
.L_x_162:
[----:B-1-3--:R-:W-:-:S04]  /*f0d0*/  IMAD.U32 R3, RZ, RZ, UR35 ;  /* 0x00000023ff037e24 */ /* 0x00afc8000f8e00ff */
[----:B------:R1:W3:Y:S03]  /*f0e0*/  SYNCS.PHASECHK.TRANS64.TRYWAIT P1, [R3+URZ+0x384c8], R2 ;  /* 0x0384c802030075a7 */ /* 0x0002e6000802017f */
[----:B---3--:R-:W-:Y:S05]  /*f0f0*/  @!P1 NANOSLEEP.SYNCS 0x989680 ;  /* 0x009896800000995d */ /* 0x008fea0003900000 */
[----:B------:R-:W3:Y:S02]  /*f100*/  @!P1 SYNCS.PHASECHK.TRANS64 P1, [R3+URZ+0x384c8], R2 ;  /* 0x0384c802030095a7 */ /* 0x000ee4000802007f */
[----:B---3--:R-:W-:Y:S05]  /*f110*/  @!P1 BRA `(.L_x_162) ;  /* 0xfffffffc00ec9947 */ /* 0x008fea000383ffff */
[----:B------:R-:W-:Y:S05]  /*f120*/  BRA `(.L_x_283) ;  /* 0xffffffac00a07947 */ /* 0x000fea000383ffff */
.L_x_168:
[----:B-1-34-:R-:W-:-:S04]  /*f130*/  IMAD.U32 R3, RZ, RZ, UR35 ;  /* 0x00000023ff037e24 */ /* 0x01afc8000f8e00ff */
[----:B------:R1:W3:Y:S03]  /*f140*/  SYNCS.PHASECHK.TRANS64.TRYWAIT P1, [R3+URZ+0x384d0], R2 ;  /* 0x0384d002030075a7 */ /* 0x0002e6000802017f */
[----:B---3--:R-:W-:Y:S05]  /*f150*/  @!P1 NANOSLEEP.SYNCS 0x989680 ;  /* 0x009896800000995d */ /* 0x008fea0003900000 */
[----:B------:R-:W3:Y:S02]  /*f160*/  @!P1 SYNCS.PHASECHK.TRANS64 P1, [R3+URZ+0x384d0], R2 ;  /* 0x0384d002030095a7 */ /* 0x000ee4000802007f */
[----:B---3--:R-:W-:Y:S05]  /*f170*/  @!P1 BRA `(.L_x_168) ;  /* 0xfffffffc00ec9947 */ /* 0x008fea000383ffff */
[----:B------:R-:W-:Y:S05]  /*f180*/  BRA `(.L_x_284) ;  /* 0xffffffac00ec7947 */ /* 0x000fea000383ffff */
.L_x_174:
[----:B-1-34-:R-:W-:-:S04]  /*f190*/  IMAD.U32 R3, RZ, RZ, UR35 ;  /* 0x00000023ff037e24 */ /* 0x01afc8000f8e00ff */
[----:B------:R1:W3:Y:S03]  /*f1a0*/  SYNCS.PHASECHK.TRANS64.TRYWAIT P1, [R3+URZ+0x384d8], R2 ;  /* 0x0384d802030075a7 */ /* 0x0002e6000802017f */
[----:B---3--:R-:W-:Y:S05]  /*f1b0*/  @!P1 NANOSLEEP.SYNCS 0x989680 ;  /* 0x009896800000995d */ /* 0x008fea0003900000 */
[----:B------:R-:W3:Y:S02]  /*f1c0*/  @!P1 SYNCS.PHASECHK.TRANS64 P1, [R3+URZ+0x384d8], R2 ;  /* 0x0384d802030095a7 */ /* 0x000ee4000802007f */
[----:B---3--:R-:W-:Y:S05]  /*f1d0*/  @!P1 BRA `(.L_x_174) ;  /* 0xfffffffc00ec9947 */ /* 0x008fea000383ffff */
[----:B------:R-:W-:Y:S05]  /*f1e0*/  BRA `(.L_x_285) ;  /* 0xffffffb000387947 */ /* 0x000fea000383ffff */
.L_x_189:
[----:B-1-34-:R-:W-:-:S04]  /*f1f0*/  IMAD.U32 R3, RZ, RZ, UR35 ;  /* 0x00000023ff037e24 */ /* 0x01afc8000f8e00ff */
[----:B------:R1:W2:Y:S03]  /*f200*/  SYNCS.PHASECHK.TRANS64.TRYWAIT P0, [R3+URZ+0x384c0], R0 ;  /* 0x0384c000030075a7 */ /* 0x0002a6000800017f */
[----:B--2---:R-:W-:Y:S05]  /*f210*/  @!P0 NANOSLEEP.SYNCS 0x989680 ;  /* 0x009896800000895d */ /* 0x004fea0003900000 */
[----:B------:R-:W2:Y:S02]  /*f220*/  @!P0 SYNCS.PHASECHK.TRANS64 P0, [R3+URZ+0x384c0], R0 ;  /* 0x0384c000030085a7 */ /* 0x000ea4000800007f */
[----:B--2---:R-:W-:Y:S05]  /*f230*/  @!P0 BRA `(.L_x_189) ;  /* 0xfffffffc00ec8947 */ /* 0x004fea000383ffff */
[----:B------:R-:W-:Y:S05]  /*f240*/  BRA `(.L_x_286) ;  /* 0xffffffb400d07947 */ /* 0x000fea000383ffff */
.L_x_191:
[----:B-1-34-:R-:W-:-:S04]  /*f250*/  IMAD.U32 R3, RZ, RZ, UR35 ;  /* 0x00000023ff037e24 */ /* 0x01afc8000f8e00ff */
[----:B------:R1:W2:Y:S03]  /*f260*/  SYNCS.PHASECHK.TRANS64.TRYWAIT P0, [R3+URZ+0x384c8], R0 ;  /* 0x0384c800030075a7 */ /* 0x0002a6000800017f */
[----:B--2---:R-:W-:Y:S05]  /*f270*/  @!P0 NANOSLEEP.SYNCS 0x989680 ;  /* 0x009896800000895d */ /* 0x004fea0003900000 */
[----:B------:R-:W2:Y:S02]  /*f280*/  @!P0 SYNCS.PHASECHK.TRANS64 P0, [R3+URZ+0x384c8], R0 ;  /* 0x0384c800030085a7 */ /* 0x000ea4000800007f */
[----:B--2---:R-:W-:Y:S05]  /*f290*/  @!P0 BRA `(.L_x_191) ;  /* 0xfffffffc00ec8947 */ /* 0x004fea000383ffff */
[----:B------:R-:W-:Y:S05]  /*f2a0*/  BRA `(.L_x_287) ;  /* 0xffffffb400c87947 */ /* 0x000fea000383ffff */
.L_x_193:
[----:B-1-34-:R-:W-:-:S04]  /*f2b0*/  MOV R3, UR35 ;  /* 0x0000002300037c02 */ /* 0x01afc80008000f00 */
[----:B------:R1:W2:Y:S03]  /*f2c0*/  SYNCS.PHASECHK.TRANS64.TRYWAIT P0, [R3+URZ+0x384d0], R0 ;  /* 0x0384d000030075a7 */ /* 0x0002a6000800017f */
[----:B--2---:R-:W-:Y:S05]  /*f2d0*/  @!P0 NANOSLEEP.SYNCS 0x989680 ;  /* 0x009896800000895d */ /* 0x004fea0003900000 */
[----:B------:R-:W2:Y:S02]  /*f2e0*/  @!P0 SYNCS.PHASECHK.TRANS64 P0, [R3+URZ+0x384d0], R0 ;  /* 0x0384d000030085a7 */ /* 0x000ea4000800007f */
[----:B--2---:R-:W-:Y:S05]  /*f2f0*/  @!P0 BRA `(.L_x_193) ;  /* 0xfffffffc00ec8947 */ /* 0x004fea000383ffff */
[----:B------:R-:W-:Y:S05]  /*f300*/  BRA `(.L_x_288) ;  /* 0xffffffb400c07947 */ /* 0x000fea000383ffff */
.L_x_205:
[----:B------:R-:W-:Y:S01]  /*f310*/  BSSY B1, `(.L_x_289) ;  /* 0x0000006000017945 */ /* 0x000fe20003800000 */
[----:B------:R-:W-:-:S07]  /*f320*/  IMAD.MOV.U32 R15, RZ, RZ, -0x1 ;  /* 0xffffffffff0f7424 */ /* 0x000fce00078e00ff */
[----:B-----5:R-:W-:Y:S05]  /*f330*/  WARPSYNC.COLLECTIVE R15, `(.L_x_290) ;  /* 0x000000000f0c7348 */ /* 0x020fea0003c00000 */
[----:B-----5:R-:W-:Y:S02]  /*f340*/  ELECT P6, UR62, PT ;  /* 0x00000000003e782f */ /* 0x020fe400038c0000 */
[----:B------:R-:W-:Y:S01]  /*f350*/  MOV R14, UR62 ;  /* 0x0000003e000e7c02 */ /* 0x000fe20008000f00 */
[----:B------:R-:W-:Y:S10]  /*f360*/  ENDCOLLECTIVE ;  /* 0x000000000000791b */ /* 0x000ff40003800000 */
.L_x_290:
[----:B------:R-:W-:Y:S05]  /*f370*/  BSYNC B1 ;  /* 0x0000000000017941 */ /* 0x000fea0003800000 */
.L_x_289:
[----:B------:R-:W-:Y:S05]  /*f380*/  BRA `(.L_x_291) ;  /* 0xffffffc000e07947 */ /* 0x000fea000383ffff */
.L_x_208:
[----:B-1----:R1:W3:Y:S02]  /*f390*/  SYNCS.PHASECHK.TRANS64.TRYWAIT P0, [R8+URZ+0x38490], R5 ;  /* 0x03849005080075a7 */ /* 0x0022e4000800017f */
[----:B---3--:R-:W-:Y:S05]  /*f3a0*/  @!P0 NANOSLEEP.SYNCS 0x989680 ;  /* 0x009896800000895d */ /* 0x008fea0003900000 */
[----:B------:R-:W3:Y:S02]  /*f3b0*/  @!P0 SYNCS.PHASECHK.TRANS64 P0, [R8+URZ+0x38490], R5 ;  /* 0x03849005080085a7 */ /* 0x000ee4000800007f */
[----:B---3--:R-:W-:Y:S05]  /*f3c0*/  @!P0 BRA `(.L_x_208) ;  /* 0xfffffffc00f08947 */ /* 0x008fea000383ffff */
[----:B------:R-:W-:Y:S05]  /*f3d0*/  BRA `(.L_x_292) ;  /* 0xffffffc4000c7947 */ /* 0x000fea000383ffff */
.L_x_213:
[----:B--2---:R2:W3:Y:S02]  /*f3e0*/  SYNCS.PHASECHK.TRANS64.TRYWAIT P0, [R3+URZ+0x38400], R2 ;  /* 0x03840002030075a7 */ /* 0x0044e4000800017f */
[----:B---3--:R-:W-:Y:S05]  /*f3f0*/  @!P0 NANOSLEEP.SYNCS 0x989680 ;  /* 0x009896800000895d */ /* 0x008fea0003900000 */
[----:B------:R-:W3:Y:S02]  /*f400*/  @!P0 SYNCS.PHASECHK.TRANS64 P0, [R3+URZ+0x38400], R2 ;  /* 0x03840002030085a7 */ /* 0x000ee4000800007f */
[----:B---3--:R-:W-:Y:S05]  /*f410*/  @!P0 BRA `(.L_x_213) ;  /* 0xfffffffc00f08947 */ /* 0x008fea000383ffff */
[----:B------:R-:W-:Y:S05]  /*f420*/  BRA `(.L_x_293) ;  /* 0xffffffc800047947 */ /* 0x000fea000383ffff */
.L_x_216:
[----:B------:R-:W-:Y:S01]  /*f430*/  BSSY B1, `(.L_x_294) ;  /* 0x0000006000017945 */ /* 0x000fe20003800000 */
[----:B------:R-:W-:-:S07]  /*f440*/  IMAD.MOV.U32 R15, RZ, RZ, -0x1 ;  /* 0xffffffffff0f7424 */ /* 0x000fce00078e00ff */
[----:B-1---5:R-:W-:Y:S05]  /*f450*/  WARPSYNC.COLLECTIVE R15, `(.L_x_295) ;  /* 0x000000000f0c7348 */ /* 0x022fea0003c00000 */
[----:B------:R-:W-:Y:S02]  /*f460*/  ELECT P6, UR62, PT ;  /* 0x00000000003e782f */ /* 0x000fe400038c0000 */
[----:B------:R-:W-:Y:S01]  /*f470*/  MOV R14, UR62 ;  /* 0x0000003e000e7c02 */ /* 0x000fe20008000f00 */
[----:B-1---5:R-:W-:Y:S10]  /*f480*/  ENDCOLLECTIVE ;  /* 0x000000000000791b */ /* 0x022ff40003800000 */
.L_x_295:
[----:B------:R-:W-:Y:S05]  /*f490*/  BSYNC B1 ;  /* 0x0000000000017941 */ /* 0x000fea0003800000 */
.L_x_294:
[----:B------:R-:W-:Y:S05]  /*f4a0*/  BRA `(.L_x_296) ;  /* 0xffffffc8004c7947 */ /* 0x000fea000383ffff */
.L_x_219:
[----:B------:R-:W-:Y:S01]  /*f4b0*/  BSSY B1, `(.L_x_297) ;  /* 0x0000005000017945 */ /* 0x000fe20003800000 */
[----:B------:R-:W-:-:S07]  /*f4c0*/  IMAD.MOV.U32 R15, RZ, RZ, -0x1 ;  /* 0xffffffffff0f7424 */ /* 0x000fce00078e00ff */
[----:B-12--5:R-:W-:Y:S05]  /*f4d0*/  WARPSYNC.COLLECTIVE R15, `(.L_x_298) ;  /* 0x000000000f087348 */ /* 0x026fea0003c00000 */
[----:B------:R-:W-:Y:S01]  /*f4e0*/  NOP ;  /* 0x0000000000007918 */ /* 0x000fe20000000000 */
[----:B-12--5:R-:W-:Y:S01]  /*f4f0*/  ENDCOLLECTIVE ;  /* 0x000000000000791b */ /* 0x026fe20003800000 */
.L_x_298:
[----:B------:R-:W-:Y:S05]  /*f500*/  BSYNC B1 ;  /* 0x0000000000017941 */ /* 0x000fea0003800000 */
.L_x_297:
[----:B------:R-:W-:-:S07]  /*f510*/  IMAD.MOV.U32 R15, RZ, RZ, -0x1 ;  /* 0xffffffffff0f7424 */ /* 0x000fce00078e00ff */
[----:B------:R-:W-:Y:S05]  /*f520*/  WARPSYNC.COLLECTIVE R15, `(.L_x_299) ;  /* 0x000000000f0c7348 */ /* 0x000fea0003c00000 */
[----:B------:R-:W-:Y:S02]  /*f530*/  ELECT P6, UR62, PT ;  /* 0x00000000003e782f */ /* 0x000fe400038c0000 */
[----:B------:R-:W-:Y:S01]  /*f540*/  MOV R14, UR62 ;  /* 0x0000003e000e7c02 */ /* 0x000fe20008000f00 */
[----:B------:R-:W-:Y:S10]  /*f550*/  ENDCOLLECTIVE ;  /* 0x000000000000791b */ /* 0x000ff40003800000 */
.L_x_299:
[----:B------:R-:W-:Y:S05]  /*f560*/  BRA `(.L_x_300) ;  /* 0xffffffcc006c7947 */ /* 0x000fea000383ffff */
.L_x_222:
[----:B------:R-:W-:Y:S01]  /*f570*/  BSSY B0, `(.L_x_301) ;  /* 0x0000006000007945 */ /* 0x000fe20003800000 */
[----:B------:R-:W-:-:S07]  /*f580*/  IMAD.MOV.U32 R15, RZ, RZ, -0x1 ;  /* 0xffffffffff0f7424 */ /* 0x000fce00078e00ff */
[----:B-----5:R-:W-:Y:S05]  /*f590*/  WARPSYNC.COLLECTIVE R15, `(.L_x_302) ;  /* 0x000000000f0c7348 */ /* 0x020fea0003c00000 */
[----:B-----5:R-:W-:Y:S02]  /*f5a0*/  ELECT P6, UR62, PT ;  /* 0x00000000003e782f */ /* 0x020fe400038c0000 */
[----:B------:R-:W-:Y:S01]  /*f5b0*/  MOV R14, UR62 ;  /* 0x0000003e000e7c02 */ /* 0x000fe20008000f00 */
[----:B------:R-:W-:Y:S10]  /*f5c0*/  ENDCOLLECTIVE ;  /* 0x000000000000791b */ /* 0x000ff40003800000 */
.L_x_302:
[----:B------:R-:W-:Y:S05]  /*f5d0*/  BSYNC B0 ;  /* 0x0000000000007941 */ /* 0x000fea0003800000 */
.L_x_301:
[----:B------:R-:W-:Y:S05]  /*f5e0*/  BRA `(.L_x_303) ;  /* 0xffffffcc00bc7947 */ /* 0x000fea000383ffff */
.L_x_226:
[----:B-1----:R1:W2:Y:S02]  /*f5f0*/  SYNCS.PHASECHK.TRANS64.TRYWAIT P0, [R7+URZ], R2 ;  /* 0x00000002070075a7 */ /* 0x0022a4000800017f */
[----:B--2---:R-:W-:Y:S05]  /*f600*/  @!P0 NANOSLEEP.SYNCS 0x989680 ;  /* 0x009896800000895d */ /* 0x004fea0003900000 */
[----:B------:R-:W2:Y:S02]  /*f610*/  @!P0 SYNCS.PHASECHK.TRANS64 P0, [R7+URZ], R2 ;  /* 0x00000002070085a7 */ /* 0x000ea4000800007f */
[----:B--2---:R-:W-:Y:S05]  /*f620*/  @!P0 BRA `(.L_x_226) ;  /* 0xfffffffc00f08947 */ /* 0x004fea000383ffff */
[----:B------:R-:W-:Y:S05]  /*f630*/  BRA `(.L_x_304) ;  /* 0xffffffcc00f07947 */ /* 0x000fea000383ffff */
.L_x_244:
[----:B-1----:R1:W3:Y:S02]  /*f640*/  SYNCS.PHASECHK.TRANS64.TRYWAIT P2, [R17+URZ+0x38440], R2 ;  /* 0x03844002110075a7 */ /* 0x0022e4000804017f */
[----:B---3--:R-:W-:Y:S05]  /*f650*/  @!P2 NANOSLEEP.SYNCS 0x989680 ;  /* 0x009896800000a95d */ /* 0x008fea0003900000 */
[----:B------:R-:W3:Y:S02]  /*f660*/  @!P2 SYNCS.PHASECHK.TRANS64 P2, [R17+URZ+0x38440], R2 ;  /* 0x038440021100a5a7 */ /* 0x000ee4000804007f */
[----:B---3--:R-:W-:Y:S05]  /*f670*/  @!P2 BRA `(.L_x_244) ;  /* 0xfffffffc00f0a947 */ /* 0x008fea000383ffff */
[----:B------:R-:W-:Y:S05]  /*f680*/  BRA `(.L_x_305) ;  /* 0xffffffec000c7947 */ /* 0x000fea000383ffff */
.L_x_250:
[----:B-1----:R1:W2:Y:S02]  /*f690*/  SYNCS.PHASECHK.TRANS64.TRYWAIT P0, [R5+URZ+0x38440], R2 ;  /* 0x03844002050075a7 */ /* 0x0022a4000800017f */
[----:B--2---:R-:W-:Y:S05]  /*f6a0*/  @!P0 NANOSLEEP.SYNCS 0x989680 ;  /* 0x009896800000895d */ /* 0x004fea0003900000 */
[----:B------:R-:W2:Y:S02]  /*f6b0*/  @!P0 SYNCS.PHASECHK.TRANS64 P0, [R5+URZ+0x38440], R2 ;  /* 0x03844002050085a7 */ /* 0x000ea4000800007f */
[----:B--2---:R-:W-:Y:S05]  /*f6c0*/  @!P0 BRA `(.L_x_250) ;  /* 0xfffffffc00f08947 */ /* 0x004fea000383ffff */
[----:B------:R-:W-:Y:S05]  /*f6d0*/  BRA `(.L_x_306) ;  /* 0xffffffec00747947 */ /* 0x000fea000383ffff */
.L_x_252:
[----:B-1----:R1:W2:Y:S02]  /*f6e0*/  SYNCS.PHASECHK.TRANS64.TRYWAIT P0, [R7+URZ+0x38440], R0 ;  /* 0x03844000070075a7 */ /* 0x0022a4000800017f */
[----:B--2---:R-:W-:Y:S05]  /*f6f0*/  @!P0 NANOSLEEP.SYNCS 0x989680 ;  /* 0x009896800000895d */ /* 0x004fea0003900000 */
[----:B------:R-:W2:Y:S02]  /*f700*/  @!P0 SYNCS.PHASECHK.TRANS64 P0, [R7+URZ+0x38440], R0 ;  /* 0x03844000070085a7 */ /* 0x000ea4000800007f */
[----:B--2---:R-:W-:Y:S05]  /*f710*/  @!P0 BRA `(.L_x_252) ;  /* 0xfffffffc00f08947 */ /* 0x004fea000383ffff */
[----:B------:R-:W-:Y:S05]  /*f720*/  BRA `(.L_x_307) ;  /* 0xffffffec008c7947 */ /* 0x000fea000383ffff */
.L_x_254:
[----:B-1----:R1:W2:Y:S02]  /*f730*/  SYNCS.PHASECHK.TRANS64.TRYWAIT P0, [R7+URZ+0x38440], R0 ;  /* 0x03844000070075a7 */ /* 0x0022a4000800017f */
[----:B--2---:R-:W-:Y:S05]  /*f740*/  @!P0 NANOSLEEP.SYNCS 0x989680 ;  /* 0x009896800000895d */ /* 0x004fea0003900000 */
[----:B------:R-:W2:Y:S02]  /*f750*/  @!P0 SYNCS.PHASECHK.TRANS64 P0, [R7+URZ+0x38440], R0 ;  /* 0x03844000070085a7 */ /* 0x000ea4000800007f */
[----:B--2---:R-:W-:Y:S05]  /*f760*/  @!P0 BRA `(.L_x_254) ;  /* 0xfffffffc00f08947 */ /* 0x004fea000383ffff */
[----:B------:R-:W-:Y:S05]  /*f770*/  BRA `(.L_x_308) ;  /* 0xffffffec00a47947 */ /* 0x000fea000383ffff */
.L_x_256:
[----:B-1----:R1:W2:Y:S02]  /*f780*/  SYNCS.PHASECHK.TRANS64.TRYWAIT P0, [R7+URZ+0x38440], R0 ;  /* 0x03844000070075a7 */ /* 0x0022a4000800017f */
[----:B--2---:R-:W-:Y:S05]  /*f790*/  @!P0 NANOSLEEP.SYNCS 0x989680 ;  /* 0x009896800000895d */ /* 0x004fea0003900000 */
[----:B------:R-:W2:Y:S02]  /*f7a0*/  @!P0 SYNCS.PHASECHK.TRANS64 P0, [R7+URZ+0x38440], R0 ;  /* 0x03844000070085a7 */ /* 0x000ea4000800007f */
[----:B--2---:R-:W-:Y:S05]  /*f7b0*/  @!P0 BRA `(.L_x_256) ;  /* 0xfffffffc00f08947 */ /* 0x004fea000383ffff */
[----:B------:R-:W-:Y:S05]  /*f7c0*/  BRA `(.L_x_309) ;  /* 0xffffffec00bc7947 */ /* 0x000fea000383ffff */
.L_x_258:
[----:B-1----:R1:W2:Y:S02]  /*f7d0*/  SYNCS.PHASECHK.TRANS64.TRYWAIT P0, [R7+URZ+0x38440], R0 ;  /* 0x03844000070075a7 */ /* 0x0022a4000800017f */
[----:B--2---:R-:W-:Y:S05]  /*f7e0*/  @!P0 NANOSLEEP.SYNCS 0x989680 ;  /* 0x009896800000895d */ /* 0x004fea0003900000 */
[----:B------:R-:W2:Y:S02]  /*f7f0*/  @!P0 SYNCS.PHASECHK.TRANS64 P0, [R7+URZ+0x38440], R0 ;  /* 0x03844000070085a7 */ /* 0x000ea4000800007f */
[----:B--2---:R-:W-:Y:S05]  /*f800*/  @!P0 BRA `(.L_x_258) ;  /* 0xfffffffc00f08947 */ /* 0x004fea000383ffff */
[----:B------:R-:W-:Y:S05]  /*f810*/  BRA `(.L_x_310) ;  /* 0xffffffec00d47947 */ /* 0x000fea000383ffff */
.L_x_260:
[----:B-1----:R1:W2:Y:S02]  /*f820*/  SYNCS.PHASECHK.TRANS64.TRYWAIT P0, [R7+URZ+0x38440], R0 ;  /* 0x03844000070075a7 */ /* 0x0022a4000800017f */
[----:B--2---:R-:W-:Y:S05]  /*f830*/  @!P0 NANOSLEEP.SYNCS 0x989680 ;  /* 0x009896800000895d */ /* 0x004fea0003900000 */
[----:B------:R-:W2:Y:S02]  /*f840*/  @!P0 SYNCS.PHASECHK.TRANS64 P0, [R7+URZ+0x38440], R0 ;  /* 0x03844000070085a7 */ /* 0x000ea4000800007f */
[----:B--2---:R-:W-:Y:S05]  /*f850*/  @!P0 BRA `(.L_x_260) ;  /* 0xfffffffc00f08947 */ /* 0x004fea000383ffff */
[----:B------:R-:W-:Y:S05]  /*f860*/  BRA `(.L_x_311) ;  /* 0xffffffec00ec7947 */ /* 0x000fea000383ffff */
.L_x_262:
[----:B-1----:R1:W2:Y:S02]  /*f870*/  SYNCS.PHASECHK.TRANS64.TRYWAIT P0, [R7+URZ+0x38440], R0 ;  /* 0x03844000070075a7 */ /* 0x0022a4000800017f */
[----:B--2---:R-:W-:Y:S05]  /*f880*/  @!P0 NANOSLEEP.SYNCS 0x989680 ;  /* 0x009896800000895d */ /* 0x004fea0003900000 */
[----:B------:R-:W2:Y:S02]  /*f890*/  @!P0 SYNCS.PHASECHK.TRANS64 P0, [R7+URZ+0x38440], R0 ;  /* 0x03844000070085a7 */ /* 0x000ea4000800007f */
[----:B--2---:R-:W-:Y:S05]  /*f8a0*/  @!P0 BRA `(.L_x_262) ;  /* 0xfffffffc00f08947 */ /* 0x004fea000383ffff */
[----:B------:R-:W-:Y:S05]  /*f8b0*/  BRA `(.L_x_312) ;  /* 0xfffffff000047947 */ /* 0x000fea000383ffff */
        .weak           $__internal_0_$__cuda_sm20_div_u64
        .type           $__internal_0_$__cuda_sm20_div_u64,@function
        .size           $__internal_0_$__cuda_sm20_div_u64,(.L_x_241 - $__internal_0_$__cuda_sm20_div_u64)
$__internal_0_$__cuda_sm20_div_u64:
[----:B------:R-:W1:Y:S08]  /*f8c0*/  I2F.U64.RP R0, R24 ;  /* 0x0000001800007312 */ /* 0x000e700000309000 */
[----:B-1----:R-:W1:Y:S02]  /*f8d0*/  MUFU.RCP R0, R0 ;  /* 0x0000000000007308 */ /* 0x002e640000001000 */
[----:B-1----:R-:W-:-:S06]  /*f8e0*/  VIADD R2, R0, 0x1ffffffe ;  /* 0x1ffffffe00027836 */ /* 0x002fcc0000000000 */
[----:B------:R-:W1:Y:S02]  /*f8f0*/  F2I.U64.TRUNC R2, R2 ;  /* 0x0000000200027311 */ /* 0x000e64000020d800 */
[----:B-1----:R-:W-:-:S04]  /*f900*/  IMAD.WIDE.U32 R16, R2, R24, RZ ;  /* 0x0000001802107225 */ /* 0x002fc800078e00ff */
[C---:B------:R-:W-:Y:S01]  /*f910*/  IMAD R15, R2.reuse, R25, R17 ;  /* 0x00000019020f7224 */ /* 0x040fe200078e0211 */
[----:B------:R-:W-:Y:S01]  /*f920*/  IADD3 R27, P1, RZ, -R16, RZ ;  /* 0x80000010ff1b7210 */ /* 0x000fe20007f3e0ff */
[----:B------:R-:W-:Y:S02]  /*f930*/  IMAD.MOV.U32 R17, RZ, RZ, R2 ;  /* 0x000000ffff117224 */ /* 0x000fe400078e0002 */
[----:B------:R-:W-:Y:S02]  /*f940*/  IMAD R15, R3, R24, R15 ;  /* 0x00000018030f7224 */ /* 0x000fe400078e020f */
[----:B------:R-:W-:-:S04]  /*f950*/  IMAD.HI.U32 R16, R2, R27, RZ ;  /* 0x0000001b02107227 */ /* 0x000fc800078e00ff */
[----:B------:R-:W-:-:S04]  /*f960*/  IMAD.X R15, RZ, RZ, ~R15, P1 ;  /* 0x000000ffff0f7224 */ /* 0x000fc800008e0e0f */
[----:B------:R-:W-:-:S04]  /*f970*/  IMAD.WIDE.U32 R16, P1, R2, R15, R16 ;  /* 0x0000000f02107225 */ /* 0x000fc80007820010 */
[C---:B------:R-:W-:Y:S02]  /*f980*/  IMAD R29, R3.reuse, R15, RZ ;  /* 0x0000000f031d7224 */ /* 0x040fe400078e02ff */
[----:B------:R-:W-:-:S04]  /*f990*/  IMAD.HI.U32 R16, P2, R3, R27, R16 ;  /* 0x0000001b03107227 */ /* 0x000fc80007840010 */
[----:B------:R-:W-:Y:S01]  /*f9a0*/  IMAD.HI.U32 R15, R3, R15, RZ ;  /* 0x0000000f030f7227 */ /* 0x000fe200078e00ff */
[----:B------:R-:W-:-:S03]  /*f9b0*/  IADD3 R17, P3, R29, R16, RZ ;  /* 0x000000101d117210 */ /* 0x000fc60007f7e0ff */
[----:B------:R-:W-:Y:S02]  /*f9c0*/  IMAD.X R0, R15, 0x1, R3, P1 ;  /* 0x000000010f007824 */ /* 0x000fe400008e0603 */
[----:B------:R-:W-:-:S03]  /*f9d0*/  IMAD.WIDE.U32 R2, R17, R24, RZ ;  /* 0x0000001811027225 */ /* 0x000fc600078e00ff */
[----:B------:R-:W-:Y:S01]  /*f9e0*/  IADD3.X R15, RZ, RZ, R0, P3, P2 ;  /* 0x000000ffff0f7210 */ /* 0x000fe20001fe4400 */
[----:B------:R-:W-:Y:S01]  /*f9f0*/  IMAD R0, R17, R25, R3 ;  /* 0x0000001911007224 */ /* 0x000fe200078e0203 */
[----:B------:R-:W-:-:S03]  /*fa00*/  IADD3 R3, P1, RZ, -R2, RZ ;  /* 0x80000002ff037210 */ /* 0x000fc60007f3e0ff */
[----:B------:R-:W-:Y:S02]  /*fa10*/  IMAD R0, R15, R24, R0 ;  /* 0x000000180f007224 */ /* 0x000fe400078e0200 */
[----:B------:R-:W-:-:S04]  /*fa20*/  IMAD.HI.U32 R16, R17, R3, RZ ;  /* 0x0000000311107227 */ /* 0x000fc800078e00ff */
[----:B------:R-:W-:-:S04]  /*fa30*/  IMAD.X R0, RZ, RZ, ~R0, P1 ;  /* 0x000000ffff007224 */ /* 0x000fc800008e0e00 */
[----:B------:R-:W-:-:S04]  /*fa40*/  IMAD.WIDE.U32 R16, P1, R17, R0, R16 ;  /* 0x0000000011107225 */ /* 0x000fc80007820010 */
[C---:B------:R-:W-:Y:S02]  /*fa50*/  IMAD R2, R15.reuse, R0, RZ ;  /* 0x000000000f027224 */ /* 0x040fe400078e02ff */
[----:B------:R-:W-:Y:S01]  /*fa60*/  IMAD.HI.U32 R17, P2, R15, R3, R16 ;  /* 0x000000030f117227 */ /* 0x000fe20007840010 */
[----:B------:R-:W-:-:S03]  /*fa70*/  MOV R3, RZ ;  /* 0x000000ff00037202 */ /* 0x000fc60000000f00 */
[----:B------:R-:W-:Y:S01]  /*fa80*/  IMAD.HI.U32 R0, R15, R0, RZ ;  /* 0x000000000f007227 */ /* 0x000fe200078e00ff */
[----:B------:R-:W-:-:S03]  /*fa90*/  IADD3 R17, P3, R2, R17, RZ ;  /* 0x0000001102117210 */ /* 0x000fc60007f7e0ff */
[----:B------:R-:W-:Y:S02]  /*faa0*/  IMAD.X R15, R0, 0x1, R15, P1 ;  /* 0x00000001000f7824 */ /* 0x000fe400008e060f */
[----:B------:R-:W-:-:S03]  /*fab0*/  IMAD.HI.U32 R2, R17, UR14, RZ ;  /* 0x0000000e11027c27 */ /* 0x000fc6000f8e00ff */
[----:B------:R-:W-:Y:S01]  /*fac0*/  IADD3.X R15, RZ, RZ, R15, P3, P2 ;  /* 0x000000ffff0f7210 */ /* 0x000fe20001fe440f */
[----:B------:R-:W-:-:S04]  /*fad0*/  IMAD.WIDE.U32 R2, R17, UR22, R2 ;  /* 0x0000001611027c25 */ /* 0x000fc8000f8e0002 */
[C---:B------:R-:W-:Y:S02]  /*fae0*/  IMAD R17, R15.reuse, UR22, RZ ;  /* 0x000000160f117c24 */ /* 0x040fe4000f8e02ff */
[----:B------:R-:W-:-:S04]  /*faf0*/  IMAD.HI.U32 R2, P1, R15, UR14, R2 ;  /* 0x0000000e0f027c27 */ /* 0x000fc8000f820002 */
[----:B------:R-:W-:Y:S01]  /*fb00*/  IMAD.HI.U32 R0, R15, UR22, RZ ;  /* 0x000000160f007c27 */ /* 0x000fe2000f8e00ff */
[----:B------:R-:W-:-:S03]  /*fb10*/  IADD3 R15, P2, R17, R2, RZ ;  /* 0x00000002110f7210 */ /* 0x000fc60007f5e0ff */
[----:B------:R-:W-:Y:S02]  /*fb20*/  IMAD.X R0, RZ, RZ, R0, P1 ;  /* 0x000000ffff007224 */ /* 0x000fe400008e0600 */
[----:B------:R-:W-:-:S04]  /*fb30*/  IMAD.WIDE.U32 R2, R15, R24, RZ ;  /* 0x000000180f027225 */ /* 0x000fc800078e00ff */
[----:B------:R-:W-:Y:S01]  /*fb40*/  IMAD.X R0, RZ, RZ, R0, P2 ;  /* 0x000000ffff007224 */ /* 0x000fe200010e0600 */
[----:B------:R-:W-:Y:S01]  /*fb50*/  IADD3 R17, P2, -R2, UR14, RZ ;  /* 0x0000000e02117c10 */ /* 0x000fe2000ff5e1ff */
[----:B------:R-:W-:-:S03]  /*fb60*/  IMAD R3, R15, R25, R3 ;  /* 0x000000190f037224 */ /* 0x000fc600078e0203 */
[-C--:B------:R-:W-:Y:S01]  /*fb70*/  ISETP.GE.U32.AND P1, PT, R17, R24.reuse, PT ;  /* 0x000000181100720c */ /* 0x080fe20003f26070 */
[----:B------:R-:W-:-:S05]  /*fb80*/  IMAD R0, R0, R24, R3 ;  /* 0x0000001800007224 */ /* 0x000fca00078e0203 */
[----:B------:R-:W-:Y:S01]  /*fb90*/  IADD3.X R16, ~R0, UR22, RZ, P2, !PT ;  /* 0x0000001600107c10 */ /* 0x000fe200097fe5ff */
[----:B------:R-:W-:Y:S01]  /*fba0*/  VIADD R0, R15, 0x1 ;  /* 0x000000010f007836 */ /* 0x000fe20000000000 */
[----:B------:R-:W-:Y:S02]  /*fbb0*/  IADD3 R2, P2, -R24, R17, RZ ;  /* 0x0000001118027210 */ /* 0x000fe40007f5e1ff */
[----:B------:R-:W-:-:S03]  /*fbc0*/  ISETP.GE.U32.AND.EX P1, PT, R16, R25, PT, P1 ;  /* 0x000000191000720c */ /* 0x000fc60003f26110 */
[----:B------:R-:W-:Y:S01]  /*fbd0*/  IMAD.X R3, R16, 0x1, ~R25, P2 ;  /* 0x0000000110037824 */ /* 0x000fe200010e0e19 */
[----:B------:R-:W-:Y:S02]  /*fbe0*/  SEL R2, R2, R17, P1 ;  /* 0x0000001102027207 */ /* 0x000fe40000800000 */
[----:B------:R-:W-:Y:S02]  /*fbf0*/  SEL R15, R0, R15, P1 ;  /* 0x0000000f000f7207 */ /* 0x000fe40000800000 */
[----:B------:R-:W-:Y:S02]  /*fc00*/  SEL R3, R3, R16, P1 ;  /* 0x0000001003037207 */ /* 0x000fe40000800000 */
[----:B------:R-:W-:Y:S01]  /*fc10*/  ISETP.GE.U32.AND P1, PT, R2, R24, PT ;  /* 0x000000180200720c */ /* 0x000fe20003f26070 */
[----:B------:R-:W-:Y:S01]  /*fc20*/  VIADD R0, R15, 0x1 ;  /* 0x000000010f007836 */ /* 0x000fe20000000000 */
[----:B------:R-:W-:Y:S01]  /*fc30*/  ISETP.NE.U32.AND P2, PT, R24, RZ, PT ;  /* 0x000000ff1800720c */ /* 0x000fe20003f45070 */
[----:B------:R-:W-:Y:S01]  /*fc40*/  IMAD.MOV.U32 R2, RZ, RZ, R12 ;  /* 0x000000ffff027224 */ /* 0x000fe200078e000c */
[----:B------:R-:W-:Y:S01]  /*fc50*/  ISETP.GE.U32.AND.EX P1, PT, R3, R25, PT, P1 ;  /* 0x000000190300720c */ /* 0x000fe20003f26110 */
[----:B------:R-:W-:Y:S01]  /*fc60*/  IMAD.MOV.U32 R3, RZ, RZ, 0x0 ;  /* 0x00000000ff037424 */ /* 0x000fe200078e00ff */
[----:B------:R-:W-:-:S02]  /*fc70*/  ISETP.NE.AND.EX P2, PT, R25, RZ, PT, P2 ;  /* 0x000000ff1900720c */ /* 0x000fc40003f45320 */
[----:B------:R-:W-:-:S04]  /*fc80*/  SEL R0, R0, R15, P1 ;  /* 0x0000000f00007207 */ /* 0x000fc80000800000 */
[----:B------:R-:W-:Y:S01]  /*fc90*/  SEL R0, R0, 0xffffffff, P2 ;  /* 0xffffffff00007807 */ /* 0x000fe20001000000 */
[----:B------:R-:W-:Y:S06]  /*fca0*/  RET.REL.NODEC R2 `(_ZN7cutlass13device_kernelINS_4gemm6kernel13GemmUniversalINS1_17GroupProblemShapeIN4cute5tupleIJiiiEEEEENS1_10collective13CollectiveMmaINS1_39MainloopSm90ArrayTmaGmmaWarpSpecializedILi2ENS6_IJNS5_1CILi2EEENSC_ILi1EEESE_EEENS1_43KernelPtrArrayTmaWarpSpecializedCooperativeEEENS6_IJNSC_ILi128EEENSC_ILi256EEESI_EEENS_10bfloat16_tEPNS6_IJlSE_NSC_ILi0EEEEEESL_SO_NS5_8TiledMMAINS5_8MMA_AtomIJNS5_4SM904GMMA28MMA_64x256x16_F32BF16BF16_SSILNSS_5MajorE0ELSU_0ELNSS_7ScaleInE1ELSV_1EEEEEENS5_6LayoutISF_NS6_IJSE_SM_SM_EEEEENS6_IJNS5_10UnderscoreES11_S11_EEEEENS5_13SM90_TMA_LOADENS5_14ComposedLayoutINS5_7SwizzleILi3ELi4ELi3EEENS5_18smem_ptr_flag_bitsILi16EEENSY_INS6_IJNSC_ILi8EEENSC_ILi64EEEEEENS6_IJS1B_SE_EEEEEEEvNS5_8identityENS5_23SM90_TMA_LOAD_MULTICASTES1F_vS1G_EENS_8epilogue10collective18CollectiveEpilogueINS1J_30Sm90PtrArrayTmaWarpSpecializedILi4ELi2ELi16ELb1ELb0ELi2EEEJSK_NS6_IJSI_NSC_ILi32EEEEEENS_6half_tEPNS6_IJSE_lSM_EEES1Q_S1S_NS1J_6fusion15FusionCallbacksIS1N_NS1T_17LinearCombinationIS1Q_fS1Q_fLNS_15FloatRoundStyleE2EEESK_S1P_JEEES14_NS15_IS17_S19_NSY_INS6_IJS1B_S1A_EEENS6_IJSE_S1B_EEEEEEENS5_17SM75_U16x8_LDSM_TENS5_14SM90_TMA_STOREES22_NS5_17SM90_U16x8_STSM_TENS5_9Copy_AtomIJNS5_17SM90_U32x4_STSM_NES1Q_EEEvEEEvvEEEEvNT_6ParamsE) ;  /* 0xffffff0002d47950 */ /* 0x000fec0003c3ffff */
.L_x_241:
[----:B------:R-:W-:Y:S01]  /*fcb0*/  UMOV UR24, UR32 ;  /* 0x0000002000187c82 */ /* 0x000fe20008000000 */
[----:B------:R-:W-:Y:S02]  /*fcc0*/  UMOV UR25, UR35 ;  /* 0x0000002300197c82 */ /* 0x000fe40008000000 */
[----:B------:R-:W1:Y:S08]  /*fcd0*/  I2F.U64.RP R13, UR24 ;  /* 0x00000018000d7d12 */ /* 0x000e700008309000 */
[----:B-1----:R-:W1:Y:S02]  /*fce0*/  MUFU.RCP R13, R13 ;  /* 0x0000000d000d7308 */ /* 0x002e640000001000 */
[----:B-1----:R-:W-:-:S06]  /*fcf0*/  VIADD R2, R13, 0x1ffffffe ;  /* 0x1ffffffe0d027836 */ /* 0x002fcc0000000000 */
[----:B------:R-:W1:Y:S02]  /*fd00*/  F2I.U64.TRUNC R2, R2 ;  /* 0x0000000200027311 */ /* 0x000e64000020d800 */
[----:B-1----:R-:W-:Y:S01]  /*fd10*/  R2UR UR24, R2 ;  /* 0x00000000021872ca */ /* 0x002fe200000e0000 */
[----:B------:R-:W-:Y:S01]  /*fd20*/  IMAD.MOV.U32 R2, RZ, RZ, R12 ;  /* 0x000000ffff027224 */ /* 0x000fe200078e000c */
[----:B------:R-:W-:Y:S01]  /*fd30*/  R2UR UR25, R3 ;  /* 0x00000000031972ca */ /* 0x000fe200000e0000 */
[----:B------:R-:W-:-:S10]  /*fd40*/  IMAD.MOV.U32 R3, RZ, RZ, 0x0 ;  /* 0x00000000ff037424 */ /* 0x000fd400078e00ff */
[----:B------:R-:W-:-:S04]  /*fd50*/  UIMAD.WIDE.U32 UR26, UR24, UR32, URZ ;  /* 0x00000020181a72a5 */ /* 0x000fc8000f8e003f */
[----:B------:R-:W-:Y:S02]  /*fd60*/  UIMAD UR27, UR24, UR35, UR27 ;  /* 0x00000023181b72a4 */ /* 0x000fe4000f8e021b */
[----:B------:R-:W-:Y:S02]  /*fd70*/  UIADD3 UR36, UP1, URZ, -UR26, URZ ;  /* 0x8000001a3f247290 */ /* 0x000fe4000ff3e03f */
[----:B------:R-:W-:Y:S02]  /*fd80*/  UIMAD UR28, UR25, UR32, UR27 ;  /* 0x00000020191c72a4 */ /* 0x000fe4000f8e021b */
[----:B------:R-:W-:Y:S02]  /*fd90*/  UIMAD.WIDE.U32 UR26, UR24, UR36, URZ ;  /* 0x00000024181a72a5 */ /* 0x000fe4000f8e003f */
[----:B------:R-:W-:-:S05]  /*fda0*/  UIADD3.X UR37, URZ, ~UR28, URZ, UP1, !UPT ;  /* 0x8000001c3f257290 */ /* 0x000fca0008ffe43f */
[----:B------:R-:W-:Y:S01]  /*fdb0*/  UMOV UR26, UR27 ;  /* 0x0000001b001a7c82 */ /* 0x000fe20008000000 */
[----:B------:R-:W-:Y:S02]  /*fdc0*/  UMOV UR27, UR24 ;  /* 0x00000018001b7c82 */ /* 0x000fe40008000000 */
[----:B------:R-:W-:Y:S02]  /*fdd0*/  UIMAD.WIDE.U32 UR28, UP1, UR24, UR37, UR26 ;  /* 0x00000025181c72a5 */ /* 0x000fe4000f82001a */
[----:B------:R-:W-:Y:S02]  /*fde0*/  UIMAD.WIDE.U32 UR26, UR25, UR37, URZ ;  /* 0x00000025191a72a5 */ /* 0x000fe4000f8e003f */
[----:B------:R-:W-:Y:S02]  /*fdf0*/  UIMAD.WIDE.U32 UR28, UP2, UR25, UR36, UR28 ;  /* 0x00000024191c72a5 */ /* 0x000fe4000f84001c */
[----:B------:R-:W-:Y:S02]  /*fe00*/  UIMAD UR37, UR25, UR37, URZ ;  /* 0x00000025192572a4 */ /* 0x000fe4000f8e023f */
[----:B------:R-:W-:-:S02]  /*fe10*/  UIADD3.X UR26, UR27, UR25, URZ, UP1, !UPT ;  /* 0x000000191b1a7290 */ /* 0x000fc40008ffe43f */
[----:B------:R-:W-:-:S04]  /*fe20*/  UIADD3 UR29, UP4, UR37, UR29, URZ ;  /* 0x0000001d251d7290 */ /* 0x000fc8000ff9e03f */
[----:B------:R-:W-:Y:S02]  /*fe30*/  UIMAD.WIDE.U32 UR24, UR29, UR32, URZ ;  /* 0x000000201d1872a5 */ /* 0x000fe4000f8e003f */
[----:B------:R-:W-:Y:S02]  /*fe40*/  UIADD3.X UR36, URZ, URZ, UR26, UP4, UP2 ;  /* 0x0000003f3f247290 */ /* 0x000fe4000a7e441a */
[----:B------:R-:W-:Y:S02]  /*fe50*/  UIMAD UR25, UR29, UR35, UR25 ;  /* 0x000000231d1972a4 */ /* 0x000fe4000f8e0219 */
[----:B------:R-:W-:Y:S02]  /*fe60*/  UIADD3 UR37, UP1, URZ, -UR24, URZ ;  /* 0x800000183f257290 */ /* 0x000fe4000ff3e03f */
[----:B------:R-:W-:Y:S02]  /*fe70*/  UIMAD UR26, UR36, UR32, UR25 ;  /* 0x00000020241a72a4 */ /* 0x000fe4000f8e0219 */
[----:B------:R-:W-:-:S02]  /*fe80*/  UIMAD.WIDE.U32 UR24, UR29, UR37, URZ ;  /* 0x000000251d1872a5 */ /* 0x000fc4000f8e003f */
[----:B------:R-:W-:-:S05]  /*fe90*/  UIADD3.X UR38, URZ, ~UR26, URZ, UP1, !UPT ;  /* 0x8000001a3f267290 */ /* 0x000fca0008ffe43f */
[----:B------:R-:W-:Y:S01]  /*fea0*/  UMOV UR28, UR25 ;  /* 0x00000019001c7c82 */ /* 0x000fe20008000000 */
[----:B------:R-:W-:Y:S02]  /*feb0*/  UIMAD.WIDE.U32 UR24, UR36, UR38, URZ ;  /* 0x00000026241872a5 */ /* 0x000fe4000f8e003f */
[----:B------:R-:W-:Y:S02]  /*fec0*/  UIMAD.WIDE.U32 UR26, UP1, UR29, UR38, UR28 ;  /* 0x000000261d1a72a5 */ /* 0x000fe4000f82001c */
[----:B------:R-:W-:Y:S02]  /*fed0*/  UIMAD UR28, UR36, UR38, URZ ;  /* 0x00000026241c72a4 */ /* 0x000fe4000f8e023f */
[----:B------:R-:W-:Y:S02]  /*fee0*/  UIMAD.WIDE.U32 UR26, UP2, UR36, UR37, UR26 ;  /* 0x00000025241a72a5 */ /* 0x000fe4000f84001a */
[----:B------:R-:W-:Y:S02]  /*fef0*/  UIADD3.X UR36, UR25, UR36, URZ, UP1, !UPT ;  /* 0x0000002419247290 */ /* 0x000fe40008ffe43f */
[----:B------:R-:W-:Y:S01]  /*ff00*/  UIADD3 UR28, UP4, UR28, UR27, URZ ;  /* 0x0000001b1c1c7290 */ /* 0x000fe2000ff9e03f */
[----:B------:R-:W-:-:S03]  /*ff10*/  UMOV UR25, URZ ;  /* 0x0000003f00197c82 */ /* 0x000fc60008000000 */
[----:B------:R-:W-:Y:S02]  /*ff20*/  UIMAD.WIDE.U32 UR26, UR28, UR33, URZ ;  /* 0x000000211c1a72a5 */ /* 0x000fe4000f8e003f */
[----:B------:R-:W-:-:S05]  /*ff30*/  UIADD3.X UR36, URZ, URZ, UR36, UP4, UP2 ;  /* 0x0000003f3f247290 */ /* 0x000fca000a7e4424 */
[----:B------:R-:W-:Y:S01]  /*ff40*/  UMOV UR24, UR27 ;  /* 0x0000001b00187c82 */ /* 0x000fe20008000000 */
[----:B------:R-:W-:Y:S02]  /*ff50*/  UIMAD.WIDE.U32 UR26, UR36, UR34, URZ ;  /* 0x00000022241a72a5 */ /* 0x000fe4000f8e003f */
[----:B------:R-:W-:Y:S02]  /*ff60*/  UIMAD.WIDE.U32 UR24, UR28, UR34, UR24 ;  /* 0x000000221c1872a5 */ /* 0x000fe4000f8e0018 */
[----:B------:R-:W-:Y:S02]  /*ff70*/  UIMAD UR28, UR36, UR34, URZ ;  /* 0x00000022241c72a4 */ /* 0x000fe4000f8e023f */
[----:B------:R-:W-:-:S04]  /*ff80*/  UIMAD.WIDE.U32 UR24, UP1, UR36, UR33, UR24 ;  /* 0x00000021241872a5 */ /* 0x000fc8000f820018 */
[----:B------:R-:W-:Y:S02]  /*ff90*/  UIADD3 UR28, UP2, UR28, UR25, URZ ;  /* 0x000000191c1c7290 */ /* 0x000fe4000ff5e03f */
[----:B------:R-:W-:Y:S02]  /*ffa0*/  UIADD3.X UR26, UR27, URZ, URZ, UP1, !UPT ;  /* 0x0000003f1b1a7290 */ /* 0x000fe40008ffe43f */
[----:B------:R-:W-:Y:S02]  /*ffb0*/  UIMAD.WIDE.U32 UR24, UR28, UR32, URZ ;  /* 0x000000201c1872a5 */ /* 0x000fe4000f8e003f */
[----:B------:R-:W-:Y:S02]  /*ffc0*/  UIADD3.X UR26, URZ, UR26, URZ, UP2, !UPT ;  /* 0x0000001a3f1a7290 */ /* 0x000fe400097fe43f */
[----:B------:R-:W-:Y:S02]  /*ffd0*/  UIMAD UR25, UR28, UR35, UR25 ;  /* 0x000000231c1972a4 */ /* 0x000fe4000f8e0219 */
[----:B------:R-:W-:-:S02]  /*ffe0*/  UIADD3 UR27, UP2, -UR24, UR33, URZ ;  /* 0x00000021181b7290 */ /* 0x000fc4000ff5e13f */
[----:B------:R-:W-:Y:S02]  /*fff0*/  UIMAD UR25, UR26, UR32, UR25 ;  /* 0x000000201a1972a4 */ /* 0x000fe4000f8e0219 */
[----:B------:R-:W-:Y:S02]  /*10000*/  UISETP.GE.U32.AND UP1, UPT, UR27, UR32, UPT ;  /* 0x000000201b00728c */ /* 0x000fe4000bf26070 */
[----:B------:R-:W-:Y:S02]  /*10010*/  UIADD3.X UR34, ~UR25, UR34, URZ, UP2, !UPT ;  /* 0x0000002219227290 */ /* 0x000fe400097fe53f */
[----:B------:R-:W-:Y:S02]  /*10020*/  UIADD3 UR25, UP2, -UR32, UR27, URZ ;  /* 0x0000001b20197290 */ /* 0x000fe4000ff5e13f */
[----:B------:R-:W-:Y:S02]  /*10030*/  UISETP.GE.U32.AND.EX UP1, UPT, UR34, UR35, UPT, UP1 ;  /* 0x000000232200728c */ /* 0x000fe4000bf26110 */
[----:B------:R-:W-:-:S02]  /*10040*/  UIADD3 UR24, UR28, 0x1, URZ ;  /* 0x000000011c187890 */ /* 0x000fc4000fffe03f */
[----:B------:R-:W-:Y:S02]  /*10050*/  UIADD3.X UR26, ~UR35, UR34, URZ, UP2, !UPT ;  /* 0x00000022231a7290 */ /* 0x000fe400097fe53f */
[----:B------:R-:W-:Y:S02]  /*10060*/  USEL UR25, UR25, UR27, UP1 ;  /* 0x0000001b19197287 */ /* 0x000fe40008800000 */
[----:B------:R-:W-:Y:S02]  /*10070*/  USEL UR26, UR26, UR34, UP1 ;  /* 0x000000221a1a7287 */ /* 0x000fe40008800000 */
[----:B------:R-:W-:Y:S02]  /*10080*/  USEL UR28, UR24, UR28, UP1 ;  /* 0x0000001c181c7287 */ /* 0x000fe40008800000 */
[----:B------:R-:W-:Y:S02]  /*10090*/  UISETP.GE.U32.AND UP1, UPT, UR25, UR32, UPT ;  /* 0x000000201900728c */ /* 0x000fe4000bf26070 */
[----:B------:R-:W-:-:S02]  /*100a0*/  UISETP.NE.U32.AND UP2, UPT, UR32, URZ, UPT ;  /* 0x0000003f2000728c */ /* 0x000fc4000bf45070 */
[----:B------:R-:W-:Y:S02]  /*100b0*/  UIADD3 UR24, UR28, 0x1, URZ ;  /* 0x000000011c187890 */ /* 0x000fe4000fffe03f */
[----:B------:R-:W-:Y:S02]  /*100c0*/  UISETP.GE.U32.AND.EX UP1, UPT, UR26, UR35, UPT, UP1 ;  /* 0x000000231a00728c */ /* 0x000fe4000bf26110 */
[----:B------:R-:W-:Y:S02]  /*100d0*/  UISETP.NE.AND.EX UP2, UPT, UR35, URZ, UPT, UP2 ;  /* 0x0000003f2300728c */ /* 0x000fe4000bf45320 */
[----:B------:R-:W-:-:S04]  /*100e0*/  USEL UR24, UR24, UR28, UP1 ;  /* 0x0000001c18187287 */ /* 0x000fc80008800000 */
[----:B------:R-:W-:Y:S01]  /*100f0*/  USEL UR25, UR24, 0xffffffff, UP2 ;  /* 0xffffffff18197887 */ /* 0x000fe20009000000 */
[----:B------:R-:W-:Y:S11]  /*10100*/  RET.REL.NODEC R2 `(_ZN7cutlass13device_kernelINS_4gemm6kernel13GemmUniversalINS1_17GroupProblemShapeIN4cute5tupleIJiiiEEEEENS1_10collective13CollectiveMmaINS1_39MainloopSm90ArrayTmaGmmaWarpSpecializedILi2ENS6_IJNS5_1CILi2EEENSC_ILi1EEESE_EEENS1_43KernelPtrArrayTmaWarpSpecializedCooperativeEEENS6_IJNSC_ILi128EEENSC_ILi256EEESI_EEENS_10bfloat16_tEPNS6_IJlSE_NSC_ILi0EEEEEESL_SO_NS5_8TiledMMAINS5_8MMA_AtomIJNS5_4SM904GMMA28MMA_64x256x16_F32BF16BF16_SSILNSS_5MajorE0ELSU_0ELNSS_7ScaleInE1ELSV_1EEEEEENS5_6LayoutISF_NS6_IJSE_SM_SM_EEEEENS6_IJNS5_10UnderscoreES11_S11_EEEEENS5_13SM90_TMA_LOADENS5_14ComposedLayoutINS5_7SwizzleILi3ELi4ELi3EEENS5_18smem_ptr_flag_bitsILi16EEENSY_INS6_IJNSC_ILi8EEENSC_ILi64EEEEEENS6_IJS1B_SE_EEEEEEEvNS5_8identityENS5_23SM90_TMA_LOAD_MULTICASTES1F_vS1G_EENS_8epilogue10collective18CollectiveEpilogueINS1J_30Sm90PtrArrayTmaWarpSpecializedILi4ELi2ELi16ELb1ELb0ELi2EEEJSK_NS6_IJSI_NSC_ILi32EEEEEENS_6half_tEPNS6_IJSE_lSM_EEES1Q_S1S_NS1J_6fusion15FusionCallbacksIS1N_NS1T_17LinearCombinationIS1Q_fS1Q_fLNS_15FloatRoundStyleE2EEESK_S1P_JEEES14_NS15_IS17_S19_NSY_INS6_IJS1B_S1A_EEENS6_IJSE_S1B_EEEEEEENS5_17SM75_U16x8_LDSM_TENS5_14SM90_TMA_STOREES22_NS5_17SM90_U16x8_STSM_TENS5_9Copy_AtomIJNS5_17SM90_U32x4_STSM_NES1Q_EEEvEEEvvEEEEvNT_6ParamsE) ;  /* 0xfffffefc02bc7950 */ /* 0x000ff60003c3ffff */
.L_x_313:
[----:B------:R-:W-:-:S00]  /*10110*/  BRA `(.L_x_313) ;  /* 0xfffffffc00fc7947 */ /* 0x000fc0000383ffff */
[----:B------:R-:W-:-:S00]  /*10120*/  NOP ;  /* 0x0000000000007918 */ /* 0x000fc00000000000 */
        /* <DEDUP_REMOVED lines=13> */
.L_x_314:


//--------------------- .nv.global.init           --------------------------
	.section	.nv.global.init,"aw",@progbits
.nv.global.init:
	.type		$str$24,@object
	.size		$str$24,($str$25 - $str$24)
$str$24:
        /*0000*/ 	.byte	0x28, 0x61, 0x64, 0x64, 0x72, 0x65, 0x73, 0x73, 0x20, 0x26, 0x20, 0x6d, 0x61, 0x73, 0x6b, 0x29
        /*0010*/ 	.byte	0x20, 0x3d, 0x3d, 0x20, 0x30, 0x00
	.type		$str$25,@object
	.size		$str$25,(__unnamed_1 - $str$25)
$str$25:
        /*0016*/ 	.byte	0x2f, 0x74, 0x6d, 0x70, 0x2f, 0x63, 0x75, 0x74, 0x6c, 0x61, 0x73, 0x73, 0x5f, 0x73, 0x77, 0x65
        /*0026*/ 	.byte	0x65, 0x70, 0x5f, 0x73, 0x72, 0x63, 0x2f, 0x69, 0x6e, 0x63, 0x6c, 0x75, 0x64, 0x65, 0x2f, 0x63
        /*0036*/ 	.byte	0x75, 0x74, 0x65, 0x2f, 0x70, 0x6f, 0x69, 0x6e, 0x74, 0x65, 0x72, 0x5f, 0x66, 0x6c, 0x61, 0x67
        /*0046*/ 	.byte	0x67, 0x65, 0x64, 0x2e, 0x68, 0x70, 0x70, 0x00
	.type		__unnamed_1,@object
	.size		__unnamed_1,(.L_0 - __unnamed_1)
__unnamed_1:
        /*004e*/ 	.byte	0x61, 0x75, 0x74, 0x6f, 0x20, 0x63, 0x75, 0x74, 0x65, 0x3a, 0x3a, 0x61, 0x73, 0x5f, 0x70, 0x6f
        /* <DEDUP_REMOVED lines=27> */
        /*020e*/ 	.byte	0x30, 0x39, 0x36, 0x3e, 0x3e, 0x3e, 0x3e, 0x3e, 0x5d, 0x00
.L_0:


//--------------------- .nv.shared._ZN7cutlass13device_kernelINS_4gemm6kernel13GemmUniversalINS1_17GroupProblemShapeIN4cute5tupleIJiiiEEEEENS1_10collective13CollectiveMmaINS1_39MainloopSm90ArrayTmaGmmaWarpSpecializedILi2ENS6_IJNS5_1CILi2EEENSC_ILi1EEESE_EEENS1_43KernelPtrArrayTmaWarpSpecializedCooperativeEEENS6_IJNSC_ILi128EEENSC_ILi256EEESI_EEENS_10bfloat16_tEPNS6_IJlSE_NSC_ILi0EEEEEESL_SO_NS5_8TiledMMAINS5_8MMA_AtomIJNS5_4SM904GMMA28MMA_64x256x16_F32BF16BF16_SSILNSS_5MajorE0ELSU_0ELNSS_7ScaleInE1ELSV_1EEEEEENS5_6LayoutISF_NS6_IJSE_SM_SM_EEEEENS6_IJNS5_10UnderscoreES11_S11_EEEEENS5_13SM90_TMA_LOADENS5_14ComposedLayoutINS5_7SwizzleILi3ELi4ELi3EEENS5_18smem_ptr_flag_bitsILi16EEENSY_INS6_IJNSC_ILi8EEENSC_ILi64EEEEEENS6_IJS1B_SE_EEEEEEEvNS5_8identityENS5_23SM90_TMA_LOAD_MULTICASTES1F_vS1G_EENS_8epilogue10collective18CollectiveEpilogueINS1J_30Sm90PtrArrayTmaWarpSpecializedILi4ELi2ELi16ELb1ELb0ELi2EEEJSK_NS6_IJSI_NSC_ILi32EEEEEENS_6half_tEPNS6_IJSE_lSM_EEES1Q_S1S_NS1J_6fusion15FusionCallbacksIS1N_NS1T_17LinearCombinationIS1Q_fS1Q_fLNS_15FloatRoundStyleE2EEESK_S1P_JEEES14_NS15_IS17_S19_NSY_INS6_IJS1B_S1A_EEENS6_IJSE_S1B_EEEEEEENS5_17SM75_U16x8_LDSM_TENS5_14SM90_TMA_STOREES22_NS5_17SM90_U16x8_STSM_TENS5_9Copy_AtomIJNS5_17SM90_U32x4_STSM_NES1Q_EEEvEEEvvEEEEvNT_6ParamsE --------------------------
	.section	.nv.shared._ZN7cutlass13device_kernelINS_4gemm6kernel13GemmUniversalINS1_17GroupProblemShapeIN4cute5tupleIJiiiEEEEENS1_10collective13CollectiveMmaINS1_39MainloopSm90ArrayTmaGmmaWarpSpecializedILi2ENS6_IJNS5_1CILi2EEENSC_ILi1EEESE_EEENS1_43KernelPtrArrayTmaWarpSpecializedCooperativeEEENS6_IJNSC_ILi128EEENSC_ILi256EEESI_EEENS_10bfloat16_tEPNS6_IJlSE_NSC_ILi0EEEEEESL_SO_NS5_8TiledMMAINS5_8MMA_AtomIJNS5_4SM904GMMA28MMA_64x256x16_F32BF16BF16_SSILNSS_5MajorE0ELSU_0ELNSS_7ScaleInE1ELSV_1EEEEEENS5_6LayoutISF_NS6_IJSE_SM_SM_EEEEENS6_IJNS5_10UnderscoreES11_S11_EEEEENS5_13SM90_TMA_LOADENS5_14ComposedLayoutINS5_7SwizzleILi3ELi4ELi3EEENS5_18smem_ptr_flag_bitsILi16EEENSY_INS6_IJNSC_ILi8EEENSC_ILi64EEEEEENS6_IJS1B_SE_EEEEEEEvNS5_8identityENS5_23SM90_TMA_LOAD_MULTICASTES1F_vS1G_EENS_8epilogue10collective18CollectiveEpilogueINS1J_30Sm90PtrArrayTmaWarpSpecializedILi4ELi2ELi16ELb1ELb0ELi2EEEJSK_NS6_IJSI_NSC_ILi32EEEEEENS_6half_tEPNS6_IJSE_lSM_EEES1Q_S1S_NS1J_6fusion15FusionCallbacksIS1N_NS1T_17LinearCombinationIS1Q_fS1Q_fLNS_15FloatRoundStyleE2EEESK_S1P_JEEES14_NS15_IS17_S19_NSY_INS6_IJS1B_S1A_EEENS6_IJSE_S1B_EEEEEEENS5_17SM75_U16x8_LDSM_TENS5_14SM90_TMA_STOREES22_NS5_17SM90_U16x8_STSM_TENS5_9Copy_AtomIJNS5_17SM90_U32x4_STSM_NES1Q_EEEvEEEvvEEEEvNT_6ParamsE,"aw",@nobits
	.sectionflags	@""
	.align	16
	.zero		1024


//--------------------- .nv.shared.reserved.0     --------------------------
	.section	.nv.shared.reserved.0,"aw",@nobits
	.weak		__nv_reservedSMEM_offset_0_alias
	.size		__nv_reservedSMEM_offset_0_alias, 0, 0
	.other		__nv_reservedSMEM_offset_0_alias,@"STO_CUDA_RESERVED_SHARED STV_DEFAULT"
__nv_reservedSMEM_offset_0_alias:
	.zero		0


//--------------------- .nv.global                --------------------------
	.section	.nv.global,"aw",@nobits
.nv.global:
	.type		_ZN39_INTERNAL_e4b93ad0_4_k_cu_485c1dda_40984cute1_E,@object
	.size		_ZN39_INTERNAL_e4b93ad0_4_k_cu_485c1dda_40984cute1_E,(_ZN39_INTERNAL_e4b93ad0_4_k_cu_485c1dda_40984cuda3std3__45__cpo6cbeginE - _ZN39_INTERNAL_e4b93ad0_4_k_cu_485c1dda_40984cute1_E)
_ZN39_INTERNAL_e4b93ad0_4_k_cu_485c1dda_40984cute1_E:
	.zero		1
	.type		_ZN39_INTERNAL_e4b93ad0_4_k_cu_485c1dda_40984cuda3std3__45__cpo6cbeginE,@object
	.size		_ZN39_INTERNAL_e4b93ad0_4_k_cu_485c1dda_40984cuda3std3__45__cpo6cbeginE,(_ZN39_INTERNAL_e4b93ad0_4_k_cu_485c1dda_40984cuda3std3__48in_placeE - _ZN39_INTERNAL_e4b93ad0_4_k_cu_485c1dda_40984cuda3std3__45__cpo6cbeginE)
_ZN39_INTERNAL_e4b93ad0_4_k_cu_485c1dda_40984cuda3std3__45__cpo6cbeginE:
	.zero		1
	.type		_ZN39_INTERNAL_e4b93ad0_4_k_cu_485c1dda_40984cuda3std3__48in_placeE,@object
	.size		_ZN39_INTERNAL_e4b93ad0_4_k_cu_485c1dda_40984cuda3std3__48in_placeE,(_ZN39_INTERNAL_e4b93ad0_4_k_cu_485c1dda_40984cuda3std6ranges3__45__cpo9iter_moveE - _ZN39_INTERNAL_e4b93ad0_4_k_cu_485c1dda_40984cuda3std3__48in_placeE)
_ZN39_INTERNAL_e4b93ad0_4_k_cu_485c1dda_40984cuda3std3__48in_placeE:
	.zero		1
	.type		_ZN39_INTERNAL_e4b93ad0_4_k_cu_485c1dda_40984cuda3std6ranges3__45__cpo9iter_moveE,@object
	.size		_ZN39_INTERNAL_e4b93ad0_4_k_cu_485c1dda_40984cuda3std6ranges3__45__cpo9iter_moveE,(_ZN39_INTERNAL_e4b93ad0_4_k_cu_485c1dda_40984cuda3std3__45__cpo5beginE - _ZN39_INTERNAL_e4b93ad0_4_k_cu_485c1dda_40984cuda3std6ranges3__45__cpo9iter_moveE)
_ZN39_INTERNAL_e4b93ad0_4_k_cu_485c1dda_40984cuda3std6ranges3__45__cpo9iter_moveE:
	.zero		1
	.type		_ZN39_INTERNAL_e4b93ad0_4_k_cu_485c1dda_40984cuda3std3__45__cpo5beginE,@object
	.size		_ZN39_INTERNAL_e4b93ad0_4_k_cu_485c1dda_40984cuda3std3__45__cpo5beginE,(_ZN39_INTERNAL_e4b93ad0_4_k_cu_485c1dda_40984cuda3std3__441_GLOBAL__N__e4b93ad0_4_k_cu_485c1dda_40986ignoreE - _ZN39_INTERNAL_e4b93ad0_4_k_cu_485c1dda_40984cuda3std3__45__cpo5beginE)
_ZN39_INTERNAL_e4b93ad0_4_k_cu_485c1dda_40984cuda3std3__45__cpo5beginE:
	.zero		1
	.type		_ZN39_INTERNAL_e4b93ad0_4_k_cu_485c1dda_40984cuda3std3__441_GLOBAL__N__e4b93ad0_4_k_cu_485c1dda_40986ignoreE,@object
	.size		_ZN39_INTERNAL_e4b93ad0_4_k_cu_485c1dda_40984cuda3std3__441_GLOBAL__N__e4b93ad0_4_k_cu_485c1dda_40986ignoreE,(_ZN39_INTERNAL_e4b93ad0_4_k_cu_485c1dda_40984cute7productE - _ZN39_INTERNAL_e4b93ad0_4_k_cu_485c1dda_40984cuda3std3__441_GLOBAL__N__e4b93ad0_4_k_cu_485c1dda_40986ignoreE)
_ZN39_INTERNAL_e4b93ad0_4_k_cu_485c1dda_40984cuda3std3__441_GLOBAL__N__e4b93ad0_4_k_cu_485c1dda_40986ignoreE:
	.zero		1
	.type		_ZN39_INTERNAL_e4b93ad0_4_k_cu_485c1dda_40984cute7productE,@object
	.size		_ZN39_INTERNAL_e4b93ad0_4_k_cu_485c1dda_40984cute7productE,(_ZN39_INTERNAL_e4b93ad0_4_k_cu_485c1dda_40984cuda3std3__45__cpo3endE - _ZN39_INTERNAL_e4b93ad0_4_k_cu_485c1dda_40984cute7productE)
_ZN39_INTERNAL_e4b93ad0_4_k_cu_485c1dda_40984cute7productE:
	.zero		1
	.type		_ZN39_INTERNAL_e4b93ad0_4_k_cu_485c1dda_40984cuda3std3__45__cpo3endE,@object
	.size		_ZN39_INTERNAL_e4b93ad0_4_k_cu_485c1dda_40984cuda3std3__45__cpo3endE,(_ZN39_INTERNAL_e4b93ad0_4_k_cu_485c1dda_40984cuda3std3__419piecewise_constructE - _ZN39_INTERNAL_e4b93ad0_4_k_cu_485c1dda_40984cuda3std3__45__cpo3endE)
_ZN39_INTERNAL_e4b93ad0_4_k_cu_485c1dda_40984cuda3std3__45__cpo3endE:
	.zero		1
	.type		_ZN39_INTERNAL_e4b93ad0_4_k_cu_485c1dda_40984cuda3std3__419piecewise_constructE,@object
	.size		_ZN39_INTERNAL_e4b93ad0_4_k_cu_485c1dda_40984cuda3std3__419piecewise_constructE,(_ZN39_INTERNAL_e4b93ad0_4_k_cu_485c1dda_40984cuda3std3__45__cpo4cendE - _ZN39_INTERNAL_e4b93ad0_4_k_cu_485c1dda_40984cuda3std3__419piecewise_constructE)
_ZN39_INTERNAL_e4b93ad0_4_k_cu_485c1dda_40984cuda3std3__419piecewise_constructE:
	.zero		1
	.type		_ZN39_INTERNAL_e4b93ad0_4_k_cu_485c1dda_40984cuda3std3__45__cpo4cendE,@object
	.size		_ZN39_INTERNAL_e4b93ad0_4_k_cu_485c1dda_40984cuda3std3__45__cpo4cendE,(_ZN39_INTERNAL_e4b93ad0_4_k_cu_485c1dda_40984cuda3std6ranges3__45__cpo4swapE - _ZN39_INTERNAL_e4b93ad0_4_k_cu_485c1dda_40984cuda3std3__45__cpo4cendE)
_ZN39_INTERNAL_e4b93ad0_4_k_cu_485c1dda_40984cuda3std3__45__cpo4cendE:
	.zero		1
	.type		_ZN39_INTERNAL_e4b93ad0_4_k_cu_485c1dda_40984cuda3std6ranges3__45__cpo4swapE,@object
	.size		_ZN39_INTERNAL_e4b93ad0_4_k_cu_485c1dda_40984cuda3std6ranges3__45__cpo4swapE,(.L_8 - _ZN39_INTERNAL_e4b93ad0_4_k_cu_485c1dda_40984cuda3std6ranges3__45__cpo4swapE)
_ZN39_INTERNAL_e4b93ad0_4_k_cu_485c1dda_40984cuda3std6ranges3__45__cpo4swapE:
	.zero		1
.L_8:


//--------------------- .nv.constant0._ZN7cutlass13device_kernelINS_4gemm6kernel13GemmUniversalINS1_17GroupProblemShapeIN4cute5tupleIJiiiEEEEENS1_10collective13CollectiveMmaINS1_39MainloopSm90ArrayTmaGmmaWarpSpecializedILi2ENS6_IJNS5_1CILi2EEENSC_ILi1EEESE_EEENS1_43KernelPtrArrayTmaWarpSpecializedCooperativeEEENS6_IJNSC_ILi128EEENSC_ILi256EEESI_EEENS_10bfloat16_tEPNS6_IJlSE_NSC_ILi0EEEEEESL_SO_NS5_8TiledMMAINS5_8MMA_AtomIJNS5_4SM904GMMA28MMA_64x256x16_F32BF16BF16_SSILNSS_5MajorE0ELSU_0ELNSS_7ScaleInE1ELSV_1EEEEEENS5_6LayoutISF_NS6_IJSE_SM_SM_EEEEENS6_IJNS5_10UnderscoreES11_S11_EEEEENS5_13SM90_TMA_LOADENS5_14ComposedLayoutINS5_7SwizzleILi3ELi4ELi3EEENS5_18smem_ptr_flag_bitsILi16EEENSY_INS6_IJNSC_ILi8EEENSC_ILi64EEEEEENS6_IJS1B_SE_EEEEEEEvNS5_8identityENS5_23SM90_TMA_LOAD_MULTICASTES1F_vS1G_EENS_8epilogue10collective18CollectiveEpilogueINS1J_30Sm90PtrArrayTmaWarpSpecializedILi4ELi2ELi16ELb1ELb0ELi2EEEJSK_NS6_IJSI_NSC_ILi32EEEEEENS_6half_tEPNS6_IJSE_lSM_EEES1Q_S1S_NS1J_6fusion15FusionCallbacksIS1N_NS1T_17LinearCombinationIS1Q_fS1Q_fLNS_15FloatRoundStyleE2EEESK_S1P_JEEES14_NS15_IS17_S19_NSY_INS6_IJS1B_S1A_EEENS6_IJSE_S1B_EEEEEEENS5_17SM75_U16x8_LDSM_TENS5_14SM90_TMA_STOREES22_NS5_17SM90_U16x8_STSM_TENS5_9Copy_AtomIJNS5_17SM90_U32x4_STSM_NES1Q_EEEvEEEvvEEEEvNT_6ParamsE --------------------------
	.section	.nv.constant0._ZN7cutlass13device_kernelINS_4gemm6kernel13GemmUniversalINS1_17GroupProblemShapeIN4cute5tupleIJiiiEEEEENS1_10collective13CollectiveMmaINS1_39MainloopSm90ArrayTmaGmmaWarpSpecializedILi2ENS6_IJNS5_1CILi2EEENSC_ILi1EEESE_EEENS1_43KernelPtrArrayTmaWarpSpecializedCooperativeEEENS6_IJNSC_ILi128EEENSC_ILi256EEESI_EEENS_10bfloat16_tEPNS6_IJlSE_NSC_ILi0EEEEEESL_SO_NS5_8TiledMMAINS5_8MMA_AtomIJNS5_4SM904GMMA28MMA_64x256x16_F32BF16BF16_SSILNSS_5MajorE0ELSU_0ELNSS_7ScaleInE1ELSV_1EEEEEENS5_6LayoutISF_NS6_IJSE_SM_SM_EEEEENS6_IJNS5_10UnderscoreES11_S11_EEEEENS5_13SM90_TMA_LOADENS5_14ComposedLayoutINS5_7SwizzleILi3ELi4ELi3EEENS5_18smem_ptr_flag_bitsILi16EEENSY_INS6_IJNSC_ILi8EEENSC_ILi64EEEEEENS6_IJS1B_SE_EEEEEEEvNS5_8identityENS5_23SM90_TMA_LOAD_MULTICASTES1F_vS1G_EENS_8epilogue10collective18CollectiveEpilogueINS1J_30Sm90PtrArrayTmaWarpSpecializedILi4ELi2ELi16ELb1ELb0ELi2EEEJSK_NS6_IJSI_NSC_ILi32EEEEEENS_6half_tEPNS6_IJSE_lSM_EEES1Q_S1S_NS1J_6fusion15FusionCallbacksIS1N_NS1T_17LinearCombinationIS1Q_fS1Q_fLNS_15FloatRoundStyleE2EEESK_S1P_JEEES14_NS15_IS17_S19_NSY_INS6_IJS1B_S1A_EEENS6_IJSE_S1B_EEEEEEENS5_17SM75_U16x8_LDSM_TENS5_14SM90_TMA_STOREES22_NS5_17SM90_U16x8_STSM_TENS5_9Copy_AtomIJNS5_17SM90_U32x4_STSM_NES1Q_EEEvEEEvvEEEEvNT_6ParamsE,"a",@progbits
	.sectionflags	@""
	.align	4
.nv.constant0._ZN7cutlass13device_kernelINS_4gemm6kernel13GemmUniversalINS1_17GroupProblemShapeIN4cute5tupleIJiiiEEEEENS1_10collective13CollectiveMmaINS1_39MainloopSm90ArrayTmaGmmaWarpSpecializedILi2ENS6_IJNS5_1CILi2EEENSC_ILi1EEESE_EEENS1_43KernelPtrArrayTmaWarpSpecializedCooperativeEEENS6_IJNSC_ILi128EEENSC_ILi256EEESI_EEENS_10bfloat16_tEPNS6_IJlSE_NSC_ILi0EEEEEESL_SO_NS5_8TiledMMAINS5_8MMA_AtomIJNS5_4SM904GMMA28MMA_64x256x16_F32BF16BF16_SSILNSS_5MajorE0ELSU_0ELNSS_7ScaleInE1ELSV_1EEEEEENS5_6LayoutISF_NS6_IJSE_SM_SM_EEEEENS6_IJNS5_10UnderscoreES11_S11_EEEEENS5_13SM90_TMA_LOADENS5_14ComposedLayoutINS5_7SwizzleILi3ELi4ELi3EEENS5_18smem_ptr_flag_bitsILi16EEENSY_INS6_IJNSC_ILi8EEENSC_ILi64EEEEEENS6_IJS1B_SE_EEEEEEEvNS5_8identityENS5_23SM90_TMA_LOAD_MULTICASTES1F_vS1G_EENS_8epilogue10collective18CollectiveEpilogueINS1J_30Sm90PtrArrayTmaWarpSpecializedILi4ELi2ELi16ELb1ELb0ELi2EEEJSK_NS6_IJSI_NSC_ILi32EEEEEENS_6half_tEPNS6_IJSE_lSM_EEES1Q_S1S_NS1J_6fusion15FusionCallbacksIS1N_NS1T_17LinearCombinationIS1Q_fS1Q_fLNS_15FloatRoundStyleE2EEESK_S1P_JEEES14_NS15_IS17_S19_NSY_INS6_IJS1B_S1A_EEENS6_IJSE_S1B_EEEEEEENS5_17SM75_U16x8_LDSM_TENS5_14SM90_TMA_STOREES22_NS5_17SM90_U16x8_STSM_TENS5_9Copy_AtomIJNS5_17SM90_U32x4_STSM_NES1Q_EEEvEEEvvEEEEvNT_6ParamsE:
	.zero		2432


//--------------------- SYMBOLS --------------------------

	.type		.nv.reservedSmem.offset0,@object
	.size		.nv.reservedSmem.offset0,0x4
	.type		__assertfail,@function
